//
// Generated by NVIDIA NVVM Compiler
//
// Compiler Build ID: CL-36424714
// Cuda compilation tools, release 13.0, V13.0.88
// Based on NVVM 20.0.0
//

.version 9.0
.target sm_100
.address_size 64

	// .globl	fused_pointwise_depthwise
// _ZZ25fused_pointwise_depthwiseE12shared_input has been demoted
// _ZZ25fused_pointwise_depthwiseE23shared_pointwise_weight has been demoted
// _ZZ25fused_pointwise_depthwiseE24shared_intermedia_result has been demoted
// _ZZ25fused_pointwise_depthwiseE23shared_depthwise_weight has been demoted

.visible .entry fused_pointwise_depthwise(
	.param .u64 .ptr .align 1 fused_pointwise_depthwise_param_0,
	.param .u64 .ptr .align 1 fused_pointwise_depthwise_param_1,
	.param .u64 .ptr .align 1 fused_pointwise_depthwise_param_2,
	.param .u64 .ptr .align 1 fused_pointwise_depthwise_param_3
)
.maxntid 256
{
	.reg .pred 	%p<520>;
	.reg .b16 	%rs<134>;
	.reg .b32 	%r<1646>;
	.reg .b32 	%f<2473>;
	.reg .b64 	%rd<505>;
	// demoted variable
	.shared .align 4 .b8 _ZZ25fused_pointwise_depthwiseE12shared_input[3456];
	// demoted variable
	.shared .align 4 .b8 _ZZ25fused_pointwise_depthwiseE23shared_pointwise_weight[13824];
	// demoted variable
	.shared .align 4 .b8 _ZZ25fused_pointwise_depthwiseE24shared_intermedia_result[20736];
	// demoted variable
	.shared .align 4 .b8 _ZZ25fused_pointwise_depthwiseE23shared_depthwise_weight[5184];
	ld.param.u64 	%rd19, [fused_pointwise_depthwise_param_0];
	ld.param.u64 	%rd20, [fused_pointwise_depthwise_param_1];
	cvta.to.global.u64 	%rd1, %rd20;
	cvta.to.global.u64 	%rd2, %rd19;
	mov.u32 	%r1, %ntid.x;
	cvt.u16.u32 	%rs1, %r1;
	rem.u16 	%rs2, 3456, %rs1;
	mov.b32 	%r1636, 0;
	mov.u32 	%r2, %tid.x;
	div.u16 	%rs4, 3456, %rs1;
	add.s16 	%rs3, %rs4, 1;
$L__BB0_1:
	setp.eq.s16 	%p6, %rs2, 0;
	@%p6 bra 	$L__BB0_3;
	mov.u16 	%rs133, %rs3;
	bra.uni 	$L__BB0_4;
$L__BB0_3:
	mov.u16 	%rs133, %rs4;
$L__BB0_4:
	cvt.u32.u16 	%r320, %rs133;
	setp.ge.u32 	%p7, %r1636, %r320;
	@%p7 bra 	$L__BB0_8;
	mad.lo.s32 	%r4, %r1636, %r1, %r2;
	setp.gt.u32 	%p519, %r4, 3455;
	@%p519 bra 	$L__BB0_7;
	mul.wide.u32 	%rd499, %r4, 4;
	add.s64 	%rd500, %rd1, %rd499;
	ld.global.nc.f32 	%f2056, [%rd500];
	shl.b32 	%r1633, %r4, 2;
	mov.u32 	%r1634, _ZZ25fused_pointwise_depthwiseE23shared_pointwise_weight;
	add.s32 	%r1635, %r1634, %r1633;
	st.shared.f32 	[%r1635], %f2056;
$L__BB0_7:
	add.s32 	%r1636, %r1636, 1;
	bra.uni 	$L__BB0_1;
$L__BB0_8:
	mov.u32 	%r6, %ctaid.x;
	mul.hi.u32 	%r321, %r6, -1840700269;
	shr.u32 	%r7, %r321, 3;
	mul.lo.s32 	%r322, %r7, 14;
	sub.s32 	%r8, %r6, %r322;
	cvt.u16.u32 	%rs12, %r2;
	mul.lo.s16 	%rs13, %rs12, 57;
	shr.u16 	%rs6, %rs13, 11;
	cvt.u32.u16 	%r9, %rs6;
	mul.lo.s16 	%rs14, %rs6, 36;
	sub.s16 	%rs7, %rs12, %rs14;
	and.b16  	%rs15, %rs7, 255;
	mul.lo.s16 	%rs16, %rs15, 43;
	shr.u16 	%rs17, %rs16, 8;
	cvt.u32.u16 	%r10, %rs17;
	mul.lo.s16 	%rs18, %rs12, 171;
	shr.u16 	%rs19, %rs18, 10;
	mul.lo.s16 	%rs20, %rs19, 6;
	sub.s16 	%rs8, %rs12, %rs20;
	cvt.u32.u16 	%r323, %rs8;
	and.b32  	%r11, %r323, 255;
	mul.hi.u16 	%rs21, %rs1, -7281;
	shr.u16 	%rs9, %rs21, 5;
	cvt.u32.u16 	%r12, %rs9;
	mul.wide.u16 	%r13, %rs9, 36;
	setp.ge.u32 	%p8, %r2, %r13;
	@%p8 bra 	$L__BB0_858;
	setp.gt.u32 	%p9, %r6, 13;
	setp.ne.s32 	%p10, %r8, 0;
	or.pred  	%p11, %p9, %p10;
	@%p11 bra 	$L__BB0_109;
	mad.lo.s32 	%r14, %r10, 6, %r11;
	shl.b32 	%r1444, %r7, 2;
	add.s32 	%r1445, %r1444, %r10;
	mul.lo.s32 	%r15, %r1445, 1344;
	mul.lo.s32 	%r16, %r11, 24;
	setp.lt.u16 	%p355, %rs15, 6;
	and.b16  	%rs132, %rs8, 255;
	setp.eq.s16 	%p356, %rs132, 0;
	or.pred  	%p1, %p355, %p356;
	mov.f32 	%f2057, 0f00000000;
	@%p1 bra 	$L__BB0_12;
	cvt.u64.u16 	%rd438, %rs6;
	add.s32 	%r1446, %r16, %r15;
	cvt.u64.u32 	%rd439, %r1446;
	add.s64 	%rd440, %rd439, %rd438;
	shl.b64 	%rd441, %rd440, 2;
	add.s64 	%rd442, %rd2, %rd441;
	ld.global.nc.f32 	%f2057, [%rd442+-5472];
$L__BB0_12:
	mad.lo.s32 	%r1447, %r9, 36, %r14;
	shl.b32 	%r1448, %r1447, 2;
	mov.u32 	%r1449, _ZZ25fused_pointwise_depthwiseE12shared_input;
	add.s32 	%r17, %r1449, %r1448;
	st.shared.f32 	[%r17], %f2057;
	add.s32 	%r18, %r12, %r9;
	mov.f32 	%f2058, 0f00000000;
	@%p1 bra 	$L__BB0_14;
	add.s32 	%r1450, %r16, %r15;
	add.s32 	%r1451, %r1450, %r18;
	mul.wide.u32 	%rd443, %r1451, 4;
	add.s64 	%rd444, %rd2, %rd443;
	ld.global.nc.f32 	%f2058, [%rd444+-5472];
$L__BB0_14:
	shl.b32 	%r1452, %r13, 2;
	add.s32 	%r19, %r17, %r1452;
	st.shared.f32 	[%r19], %f2058;
	add.s32 	%r20, %r18, %r12;
	mov.f32 	%f2059, 0f00000000;
	@%p1 bra 	$L__BB0_16;
	add.s32 	%r1453, %r16, %r15;
	add.s32 	%r1454, %r1453, %r20;
	mul.wide.u32 	%rd445, %r1454, 4;
	add.s64 	%rd446, %rd2, %rd445;
	ld.global.nc.f32 	%f2059, [%rd446+-5472];
$L__BB0_16:
	add.s32 	%r21, %r19, %r1452;
	st.shared.f32 	[%r21], %f2059;
	add.s32 	%r22, %r20, %r12;
	setp.gt.u32 	%p357, %r22, 23;
	@%p357 bra 	$L__BB0_20;
	mov.f32 	%f2060, 0f00000000;
	@%p1 bra 	$L__BB0_19;
	add.s32 	%r1456, %r16, %r15;
	add.s32 	%r1457, %r1456, %r22;
	mul.wide.u32 	%rd447, %r1457, 4;
	add.s64 	%rd448, %rd2, %rd447;
	ld.global.nc.f32 	%f2060, [%rd448+-5472];
$L__BB0_19:
	add.s32 	%r1459, %r21, %r1452;
	st.shared.f32 	[%r1459], %f2060;
$L__BB0_20:
	setp.gt.u32 	%p358, %r1, 251;
	@%p358 bra 	$L__BB0_858;
	add.s32 	%r23, %r22, %r12;
	setp.gt.u32 	%p359, %r23, 23;
	@%p359 bra 	$L__BB0_25;
	mov.f32 	%f2061, 0f00000000;
	@%p1 bra 	$L__BB0_24;
	add.s32 	%r1460, %r16, %r15;
	add.s32 	%r1461, %r1460, %r23;
	mul.wide.u32 	%rd449, %r1461, 4;
	add.s64 	%rd450, %rd2, %rd449;
	ld.global.nc.f32 	%f2061, [%rd450+-5472];
$L__BB0_24:
	mad.lo.s32 	%r1462, %r23, 36, %r14;
	shl.b32 	%r1463, %r1462, 2;
	add.s32 	%r1465, %r1449, %r1463;
	st.shared.f32 	[%r1465], %f2061;
$L__BB0_25:
	setp.gt.u32 	%p360, %r1, 179;
	@%p360 bra 	$L__BB0_858;
	add.s32 	%r24, %r23, %r12;
	setp.gt.u32 	%p361, %r24, 23;
	@%p361 bra 	$L__BB0_30;
	mov.f32 	%f2062, 0f00000000;
	@%p1 bra 	$L__BB0_29;
	add.s32 	%r1466, %r16, %r15;
	add.s32 	%r1467, %r1466, %r24;
	mul.wide.u32 	%rd451, %r1467, 4;
	add.s64 	%rd452, %rd2, %rd451;
	ld.global.nc.f32 	%f2062, [%rd452+-5472];
$L__BB0_29:
	mad.lo.s32 	%r1468, %r24, 36, %r14;
	shl.b32 	%r1469, %r1468, 2;
	add.s32 	%r1471, %r1449, %r1469;
	st.shared.f32 	[%r1471], %f2062;
$L__BB0_30:
	add.s32 	%r25, %r24, %r12;
	setp.gt.u32 	%p362, %r25, 23;
	@%p362 bra 	$L__BB0_34;
	mov.f32 	%f2063, 0f00000000;
	@%p1 bra 	$L__BB0_33;
	add.s32 	%r1472, %r16, %r15;
	add.s32 	%r1473, %r1472, %r25;
	mul.wide.u32 	%rd453, %r1473, 4;
	add.s64 	%rd454, %rd2, %rd453;
	ld.global.nc.f32 	%f2063, [%rd454+-5472];
$L__BB0_33:
	mad.lo.s32 	%r1474, %r25, 36, %r14;
	shl.b32 	%r1475, %r1474, 2;
	add.s32 	%r1477, %r1449, %r1475;
	st.shared.f32 	[%r1477], %f2063;
$L__BB0_34:
	setp.gt.u32 	%p363, %r1, 143;
	@%p363 bra 	$L__BB0_858;
	add.s32 	%r26, %r25, %r12;
	setp.gt.u32 	%p364, %r26, 23;
	@%p364 bra 	$L__BB0_39;
	mov.f32 	%f2064, 0f00000000;
	@%p1 bra 	$L__BB0_38;
	add.s32 	%r1478, %r16, %r15;
	add.s32 	%r1479, %r1478, %r26;
	mul.wide.u32 	%rd455, %r1479, 4;
	add.s64 	%rd456, %rd2, %rd455;
	ld.global.nc.f32 	%f2064, [%rd456+-5472];
$L__BB0_38:
	mad.lo.s32 	%r1480, %r26, 36, %r14;
	shl.b32 	%r1481, %r1480, 2;
	add.s32 	%r1483, %r1449, %r1481;
	st.shared.f32 	[%r1483], %f2064;
$L__BB0_39:
	add.s32 	%r27, %r26, %r12;
	setp.gt.u32 	%p365, %r27, 23;
	@%p365 bra 	$L__BB0_43;
	mov.f32 	%f2065, 0f00000000;
	@%p1 bra 	$L__BB0_42;
	add.s32 	%r1484, %r16, %r15;
	add.s32 	%r1485, %r1484, %r27;
	mul.wide.u32 	%rd457, %r1485, 4;
	add.s64 	%rd458, %rd2, %rd457;
	ld.global.nc.f32 	%f2065, [%rd458+-5472];
$L__BB0_42:
	mad.lo.s32 	%r1486, %r27, 36, %r14;
	shl.b32 	%r1487, %r1486, 2;
	add.s32 	%r1489, %r1449, %r1487;
	st.shared.f32 	[%r1489], %f2065;
$L__BB0_43:
	setp.gt.u32 	%p366, %r1, 107;
	@%p366 bra 	$L__BB0_858;
	add.s32 	%r28, %r27, %r12;
	setp.gt.u32 	%p367, %r28, 23;
	@%p367 bra 	$L__BB0_48;
	mov.f32 	%f2066, 0f00000000;
	@%p1 bra 	$L__BB0_47;
	add.s32 	%r1490, %r16, %r15;
	add.s32 	%r1491, %r1490, %r28;
	mul.wide.u32 	%rd459, %r1491, 4;
	add.s64 	%rd460, %rd2, %rd459;
	ld.global.nc.f32 	%f2066, [%rd460+-5472];
$L__BB0_47:
	mad.lo.s32 	%r1492, %r28, 36, %r14;
	shl.b32 	%r1493, %r1492, 2;
	add.s32 	%r1495, %r1449, %r1493;
	st.shared.f32 	[%r1495], %f2066;
$L__BB0_48:
	add.s32 	%r29, %r28, %r12;
	setp.gt.u32 	%p368, %r29, 23;
	@%p368 bra 	$L__BB0_52;
	mov.f32 	%f2067, 0f00000000;
	@%p1 bra 	$L__BB0_51;
	add.s32 	%r1496, %r16, %r15;
	add.s32 	%r1497, %r1496, %r29;
	mul.wide.u32 	%rd461, %r1497, 4;
	add.s64 	%rd462, %rd2, %rd461;
	ld.global.nc.f32 	%f2067, [%rd462+-5472];
$L__BB0_51:
	mad.lo.s32 	%r1498, %r29, 36, %r14;
	shl.b32 	%r1499, %r1498, 2;
	add.s32 	%r1501, %r1449, %r1499;
	st.shared.f32 	[%r1501], %f2067;
$L__BB0_52:
	add.s32 	%r30, %r29, %r12;
	setp.gt.u32 	%p369, %r30, 23;
	@%p369 bra 	$L__BB0_56;
	mov.f32 	%f2068, 0f00000000;
	@%p1 bra 	$L__BB0_55;
	add.s32 	%r1502, %r16, %r15;
	add.s32 	%r1503, %r1502, %r30;
	mul.wide.u32 	%rd463, %r1503, 4;
	add.s64 	%rd464, %rd2, %rd463;
	ld.global.nc.f32 	%f2068, [%rd464+-5472];
$L__BB0_55:
	mad.lo.s32 	%r1504, %r30, 36, %r14;
	shl.b32 	%r1505, %r1504, 2;
	add.s32 	%r1507, %r1449, %r1505;
	st.shared.f32 	[%r1507], %f2068;
$L__BB0_56:
	add.s32 	%r31, %r30, %r12;
	setp.gt.u32 	%p370, %r31, 23;
	@%p370 bra 	$L__BB0_60;
	mov.f32 	%f2069, 0f00000000;
	@%p1 bra 	$L__BB0_59;
	add.s32 	%r1508, %r16, %r15;
	add.s32 	%r1509, %r1508, %r31;
	mul.wide.u32 	%rd465, %r1509, 4;
	add.s64 	%rd466, %rd2, %rd465;
	ld.global.nc.f32 	%f2069, [%rd466+-5472];
$L__BB0_59:
	mad.lo.s32 	%r1510, %r31, 36, %r14;
	shl.b32 	%r1511, %r1510, 2;
	add.s32 	%r1513, %r1449, %r1511;
	st.shared.f32 	[%r1513], %f2069;
$L__BB0_60:
	setp.gt.u32 	%p371, %r1, 71;
	@%p371 bra 	$L__BB0_858;
	add.s32 	%r32, %r31, %r12;
	setp.gt.u32 	%p372, %r32, 23;
	@%p372 bra 	$L__BB0_65;
	mov.f32 	%f2070, 0f00000000;
	@%p1 bra 	$L__BB0_64;
	add.s32 	%r1514, %r16, %r15;
	add.s32 	%r1515, %r1514, %r32;
	mul.wide.u32 	%rd467, %r1515, 4;
	add.s64 	%rd468, %rd2, %rd467;
	ld.global.nc.f32 	%f2070, [%rd468+-5472];
$L__BB0_64:
	mad.lo.s32 	%r1516, %r32, 36, %r14;
	shl.b32 	%r1517, %r1516, 2;
	add.s32 	%r1519, %r1449, %r1517;
	st.shared.f32 	[%r1519], %f2070;
$L__BB0_65:
	add.s32 	%r33, %r32, %r12;
	setp.gt.u32 	%p373, %r33, 23;
	@%p373 bra 	$L__BB0_69;
	mov.f32 	%f2071, 0f00000000;
	@%p1 bra 	$L__BB0_68;
	add.s32 	%r1520, %r16, %r15;
	add.s32 	%r1521, %r1520, %r33;
	mul.wide.u32 	%rd469, %r1521, 4;
	add.s64 	%rd470, %rd2, %rd469;
	ld.global.nc.f32 	%f2071, [%rd470+-5472];
$L__BB0_68:
	mad.lo.s32 	%r1522, %r33, 36, %r14;
	shl.b32 	%r1523, %r1522, 2;
	add.s32 	%r1525, %r1449, %r1523;
	st.shared.f32 	[%r1525], %f2071;
$L__BB0_69:
	add.s32 	%r34, %r33, %r12;
	setp.gt.u32 	%p374, %r34, 23;
	@%p374 bra 	$L__BB0_73;
	mov.f32 	%f2072, 0f00000000;
	@%p1 bra 	$L__BB0_72;
	add.s32 	%r1526, %r16, %r15;
	add.s32 	%r1527, %r1526, %r34;
	mul.wide.u32 	%rd471, %r1527, 4;
	add.s64 	%rd472, %rd2, %rd471;
	ld.global.nc.f32 	%f2072, [%rd472+-5472];
$L__BB0_72:
	mad.lo.s32 	%r1528, %r34, 36, %r14;
	shl.b32 	%r1529, %r1528, 2;
	add.s32 	%r1531, %r1449, %r1529;
	st.shared.f32 	[%r1531], %f2072;
$L__BB0_73:
	add.s32 	%r35, %r34, %r12;
	setp.gt.u32 	%p375, %r35, 23;
	@%p375 bra 	$L__BB0_77;
	mov.f32 	%f2073, 0f00000000;
	@%p1 bra 	$L__BB0_76;
	add.s32 	%r1532, %r16, %r15;
	add.s32 	%r1533, %r1532, %r35;
	mul.wide.u32 	%rd473, %r1533, 4;
	add.s64 	%rd474, %rd2, %rd473;
	ld.global.nc.f32 	%f2073, [%rd474+-5472];
$L__BB0_76:
	mad.lo.s32 	%r1534, %r35, 36, %r14;
	shl.b32 	%r1535, %r1534, 2;
	add.s32 	%r1537, %r1449, %r1535;
	st.shared.f32 	[%r1537], %f2073;
$L__BB0_77:
	add.s32 	%r36, %r35, %r12;
	setp.gt.u32 	%p376, %r36, 23;
	@%p376 bra 	$L__BB0_81;
	mov.f32 	%f2074, 0f00000000;
	@%p1 bra 	$L__BB0_80;
	add.s32 	%r1538, %r16, %r15;
	add.s32 	%r1539, %r1538, %r36;
	mul.wide.u32 	%rd475, %r1539, 4;
	add.s64 	%rd476, %rd2, %rd475;
	ld.global.nc.f32 	%f2074, [%rd476+-5472];
$L__BB0_80:
	mad.lo.s32 	%r1540, %r36, 36, %r14;
	shl.b32 	%r1541, %r1540, 2;
	add.s32 	%r1543, %r1449, %r1541;
	st.shared.f32 	[%r1543], %f2074;
$L__BB0_81:
	add.s32 	%r37, %r36, %r12;
	setp.gt.u32 	%p377, %r37, 23;
	@%p377 bra 	$L__BB0_85;
	mov.f32 	%f2075, 0f00000000;
	@%p1 bra 	$L__BB0_84;
	add.s32 	%r1544, %r16, %r15;
	add.s32 	%r1545, %r1544, %r37;
	mul.wide.u32 	%rd477, %r1545, 4;
	add.s64 	%rd478, %rd2, %rd477;
	ld.global.nc.f32 	%f2075, [%rd478+-5472];
$L__BB0_84:
	mad.lo.s32 	%r1546, %r37, 36, %r14;
	shl.b32 	%r1547, %r1546, 2;
	add.s32 	%r1549, %r1449, %r1547;
	st.shared.f32 	[%r1549], %f2075;
$L__BB0_85:
	add.s32 	%r38, %r37, %r12;
	setp.gt.u32 	%p378, %r38, 23;
	@%p378 bra 	$L__BB0_89;
	mov.f32 	%f2076, 0f00000000;
	@%p1 bra 	$L__BB0_88;
	add.s32 	%r1550, %r16, %r15;
	add.s32 	%r1551, %r1550, %r38;
	mul.wide.u32 	%rd479, %r1551, 4;
	add.s64 	%rd480, %rd2, %rd479;
	ld.global.nc.f32 	%f2076, [%rd480+-5472];
$L__BB0_88:
	mad.lo.s32 	%r1552, %r38, 36, %r14;
	shl.b32 	%r1553, %r1552, 2;
	add.s32 	%r1555, %r1449, %r1553;
	st.shared.f32 	[%r1555], %f2076;
$L__BB0_89:
	add.s32 	%r39, %r38, %r12;
	setp.gt.u32 	%p379, %r39, 23;
	@%p379 bra 	$L__BB0_93;
	mov.f32 	%f2077, 0f00000000;
	@%p1 bra 	$L__BB0_92;
	add.s32 	%r1556, %r16, %r15;
	add.s32 	%r1557, %r1556, %r39;
	mul.wide.u32 	%rd481, %r1557, 4;
	add.s64 	%rd482, %rd2, %rd481;
	ld.global.nc.f32 	%f2077, [%rd482+-5472];
$L__BB0_92:
	mad.lo.s32 	%r1558, %r39, 36, %r14;
	shl.b32 	%r1559, %r1558, 2;
	add.s32 	%r1561, %r1449, %r1559;
	st.shared.f32 	[%r1561], %f2077;
$L__BB0_93:
	add.s32 	%r40, %r39, %r12;
	setp.gt.u32 	%p380, %r40, 23;
	@%p380 bra 	$L__BB0_97;
	mov.f32 	%f2078, 0f00000000;
	@%p1 bra 	$L__BB0_96;
	add.s32 	%r1562, %r16, %r15;
	add.s32 	%r1563, %r1562, %r40;
	mul.wide.u32 	%rd483, %r1563, 4;
	add.s64 	%rd484, %rd2, %rd483;
	ld.global.nc.f32 	%f2078, [%rd484+-5472];
$L__BB0_96:
	mad.lo.s32 	%r1564, %r40, 36, %r14;
	shl.b32 	%r1565, %r1564, 2;
	add.s32 	%r1567, %r1449, %r1565;
	st.shared.f32 	[%r1567], %f2078;
$L__BB0_97:
	add.s32 	%r41, %r40, %r12;
	setp.gt.u32 	%p381, %r41, 23;
	@%p381 bra 	$L__BB0_101;
	mov.f32 	%f2079, 0f00000000;
	@%p1 bra 	$L__BB0_100;
	add.s32 	%r1568, %r16, %r15;
	add.s32 	%r1569, %r1568, %r41;
	mul.wide.u32 	%rd485, %r1569, 4;
	add.s64 	%rd486, %rd2, %rd485;
	ld.global.nc.f32 	%f2079, [%rd486+-5472];
$L__BB0_100:
	mad.lo.s32 	%r1570, %r41, 36, %r14;
	shl.b32 	%r1571, %r1570, 2;
	add.s32 	%r1573, %r1449, %r1571;
	st.shared.f32 	[%r1573], %f2079;
$L__BB0_101:
	add.s32 	%r42, %r41, %r12;
	setp.gt.u32 	%p382, %r42, 23;
	@%p382 bra 	$L__BB0_105;
	mov.f32 	%f2080, 0f00000000;
	@%p1 bra 	$L__BB0_104;
	add.s32 	%r1574, %r16, %r15;
	add.s32 	%r1575, %r1574, %r42;
	mul.wide.u32 	%rd487, %r1575, 4;
	add.s64 	%rd488, %rd2, %rd487;
	ld.global.nc.f32 	%f2080, [%rd488+-5472];
$L__BB0_104:
	mad.lo.s32 	%r1576, %r42, 36, %r14;
	shl.b32 	%r1577, %r1576, 2;
	add.s32 	%r1579, %r1449, %r1577;
	st.shared.f32 	[%r1579], %f2080;
$L__BB0_105:
	add.s32 	%r43, %r42, %r12;
	setp.gt.u32 	%p383, %r43, 23;
	@%p383 bra 	$L__BB0_858;
	mov.f32 	%f2081, 0f00000000;
	@%p1 bra 	$L__BB0_108;
	add.s32 	%r1580, %r16, %r15;
	add.s32 	%r1581, %r1580, %r43;
	mul.wide.u32 	%rd489, %r1581, 4;
	add.s64 	%rd490, %rd2, %rd489;
	ld.global.nc.f32 	%f2081, [%rd490+-5472];
$L__BB0_108:
	mad.lo.s32 	%r1582, %r43, 36, %r14;
	shl.b32 	%r1583, %r1582, 2;
	add.s32 	%r1585, %r1449, %r1583;
	st.shared.f32 	[%r1585], %f2081;
	bra.uni 	$L__BB0_858;
$L__BB0_109:
	setp.gt.u32 	%p12, %r6, 13;
	setp.ne.s32 	%p13, %r8, 13;
	or.pred  	%p14, %p12, %p13;
	@%p14 bra 	$L__BB0_209;
	mad.lo.s32 	%r44, %r10, 6, %r11;
	shl.b32 	%r1302, %r7, 2;
	add.s32 	%r1303, %r1302, %r10;
	mul.lo.s32 	%r45, %r1303, 1344;
	mul.lo.s32 	%r46, %r11, 24;
	setp.lt.u16 	%p326, %rs15, 6;
	and.b16  	%rs130, %rs8, 255;
	setp.eq.s16 	%p327, %rs130, 5;
	or.pred  	%p2, %p326, %p327;
	mov.f32 	%f2082, 0f00000000;
	@%p2 bra 	$L__BB0_112;
	cvt.u64.u16 	%rd385, %rs6;
	add.s32 	%r1304, %r46, %r45;
	cvt.u64.u32 	%rd386, %r1304;
	add.s64 	%rd387, %rd386, %rd385;
	shl.b64 	%rd388, %rd387, 2;
	add.s64 	%rd389, %rd2, %rd388;
	ld.global.nc.f32 	%f2082, [%rd389+-480];
$L__BB0_112:
	mad.lo.s32 	%r1305, %r9, 36, %r44;
	shl.b32 	%r1306, %r1305, 2;
	mov.u32 	%r1307, _ZZ25fused_pointwise_depthwiseE12shared_input;
	add.s32 	%r47, %r1307, %r1306;
	st.shared.f32 	[%r47], %f2082;
	add.s32 	%r48, %r12, %r9;
	mov.f32 	%f2083, 0f00000000;
	@%p2 bra 	$L__BB0_114;
	add.s32 	%r1308, %r46, %r45;
	add.s32 	%r1309, %r1308, %r48;
	mul.wide.u32 	%rd390, %r1309, 4;
	add.s64 	%rd391, %rd2, %rd390;
	ld.global.nc.f32 	%f2083, [%rd391+-480];
$L__BB0_114:
	shl.b32 	%r1310, %r13, 2;
	add.s32 	%r49, %r47, %r1310;
	st.shared.f32 	[%r49], %f2083;
	add.s32 	%r50, %r48, %r12;
	mov.f32 	%f2084, 0f00000000;
	@%p2 bra 	$L__BB0_116;
	add.s32 	%r1311, %r46, %r45;
	add.s32 	%r1312, %r1311, %r50;
	mul.wide.u32 	%rd392, %r1312, 4;
	add.s64 	%rd393, %rd2, %rd392;
	ld.global.nc.f32 	%f2084, [%rd393+-480];
$L__BB0_116:
	add.s32 	%r51, %r49, %r1310;
	st.shared.f32 	[%r51], %f2084;
	add.s32 	%r52, %r50, %r12;
	setp.gt.u32 	%p328, %r52, 23;
	@%p328 bra 	$L__BB0_120;
	mov.f32 	%f2085, 0f00000000;
	@%p2 bra 	$L__BB0_119;
	add.s32 	%r1314, %r46, %r45;
	add.s32 	%r1315, %r1314, %r52;
	mul.wide.u32 	%rd394, %r1315, 4;
	add.s64 	%rd395, %rd2, %rd394;
	ld.global.nc.f32 	%f2085, [%rd395+-480];
$L__BB0_119:
	add.s32 	%r1317, %r51, %r1310;
	st.shared.f32 	[%r1317], %f2085;
$L__BB0_120:
	setp.gt.u32 	%p329, %r1, 251;
	@%p329 bra 	$L__BB0_858;
	add.s32 	%r53, %r52, %r12;
	setp.gt.u32 	%p330, %r53, 23;
	@%p330 bra 	$L__BB0_125;
	mov.f32 	%f2086, 0f00000000;
	@%p2 bra 	$L__BB0_124;
	add.s32 	%r1318, %r46, %r45;
	add.s32 	%r1319, %r1318, %r53;
	mul.wide.u32 	%rd396, %r1319, 4;
	add.s64 	%rd397, %rd2, %rd396;
	ld.global.nc.f32 	%f2086, [%rd397+-480];
$L__BB0_124:
	mad.lo.s32 	%r1320, %r53, 36, %r44;
	shl.b32 	%r1321, %r1320, 2;
	add.s32 	%r1323, %r1307, %r1321;
	st.shared.f32 	[%r1323], %f2086;
$L__BB0_125:
	setp.gt.u32 	%p331, %r1, 179;
	@%p331 bra 	$L__BB0_858;
	add.s32 	%r54, %r53, %r12;
	setp.gt.u32 	%p332, %r54, 23;
	@%p332 bra 	$L__BB0_130;
	mov.f32 	%f2087, 0f00000000;
	@%p2 bra 	$L__BB0_129;
	add.s32 	%r1324, %r46, %r45;
	add.s32 	%r1325, %r1324, %r54;
	mul.wide.u32 	%rd398, %r1325, 4;
	add.s64 	%rd399, %rd2, %rd398;
	ld.global.nc.f32 	%f2087, [%rd399+-480];
$L__BB0_129:
	mad.lo.s32 	%r1326, %r54, 36, %r44;
	shl.b32 	%r1327, %r1326, 2;
	add.s32 	%r1329, %r1307, %r1327;
	st.shared.f32 	[%r1329], %f2087;
$L__BB0_130:
	add.s32 	%r55, %r54, %r12;
	setp.gt.u32 	%p333, %r55, 23;
	@%p333 bra 	$L__BB0_134;
	mov.f32 	%f2088, 0f00000000;
	@%p2 bra 	$L__BB0_133;
	add.s32 	%r1330, %r46, %r45;
	add.s32 	%r1331, %r1330, %r55;
	mul.wide.u32 	%rd400, %r1331, 4;
	add.s64 	%rd401, %rd2, %rd400;
	ld.global.nc.f32 	%f2088, [%rd401+-480];
$L__BB0_133:
	mad.lo.s32 	%r1332, %r55, 36, %r44;
	shl.b32 	%r1333, %r1332, 2;
	add.s32 	%r1335, %r1307, %r1333;
	st.shared.f32 	[%r1335], %f2088;
$L__BB0_134:
	setp.gt.u32 	%p334, %r1, 143;
	@%p334 bra 	$L__BB0_858;
	add.s32 	%r56, %r55, %r12;
	setp.gt.u32 	%p335, %r56, 23;
	@%p335 bra 	$L__BB0_139;
	mov.f32 	%f2089, 0f00000000;
	@%p2 bra 	$L__BB0_138;
	add.s32 	%r1336, %r46, %r45;
	add.s32 	%r1337, %r1336, %r56;
	mul.wide.u32 	%rd402, %r1337, 4;
	add.s64 	%rd403, %rd2, %rd402;
	ld.global.nc.f32 	%f2089, [%rd403+-480];
$L__BB0_138:
	mad.lo.s32 	%r1338, %r56, 36, %r44;
	shl.b32 	%r1339, %r1338, 2;
	add.s32 	%r1341, %r1307, %r1339;
	st.shared.f32 	[%r1341], %f2089;
$L__BB0_139:
	add.s32 	%r57, %r56, %r12;
	setp.gt.u32 	%p336, %r57, 23;
	@%p336 bra 	$L__BB0_143;
	mov.f32 	%f2090, 0f00000000;
	@%p2 bra 	$L__BB0_142;
	add.s32 	%r1342, %r46, %r45;
	add.s32 	%r1343, %r1342, %r57;
	mul.wide.u32 	%rd404, %r1343, 4;
	add.s64 	%rd405, %rd2, %rd404;
	ld.global.nc.f32 	%f2090, [%rd405+-480];
$L__BB0_142:
	mad.lo.s32 	%r1344, %r57, 36, %r44;
	shl.b32 	%r1345, %r1344, 2;
	add.s32 	%r1347, %r1307, %r1345;
	st.shared.f32 	[%r1347], %f2090;
$L__BB0_143:
	setp.gt.u32 	%p337, %r1, 107;
	@%p337 bra 	$L__BB0_858;
	add.s32 	%r58, %r57, %r12;
	setp.gt.u32 	%p338, %r58, 23;
	@%p338 bra 	$L__BB0_148;
	mov.f32 	%f2091, 0f00000000;
	@%p2 bra 	$L__BB0_147;
	add.s32 	%r1348, %r46, %r45;
	add.s32 	%r1349, %r1348, %r58;
	mul.wide.u32 	%rd406, %r1349, 4;
	add.s64 	%rd407, %rd2, %rd406;
	ld.global.nc.f32 	%f2091, [%rd407+-480];
$L__BB0_147:
	mad.lo.s32 	%r1350, %r58, 36, %r44;
	shl.b32 	%r1351, %r1350, 2;
	add.s32 	%r1353, %r1307, %r1351;
	st.shared.f32 	[%r1353], %f2091;
$L__BB0_148:
	add.s32 	%r59, %r58, %r12;
	setp.gt.u32 	%p339, %r59, 23;
	@%p339 bra 	$L__BB0_152;
	mov.f32 	%f2092, 0f00000000;
	@%p2 bra 	$L__BB0_151;
	add.s32 	%r1354, %r46, %r45;
	add.s32 	%r1355, %r1354, %r59;
	mul.wide.u32 	%rd408, %r1355, 4;
	add.s64 	%rd409, %rd2, %rd408;
	ld.global.nc.f32 	%f2092, [%rd409+-480];
$L__BB0_151:
	mad.lo.s32 	%r1356, %r59, 36, %r44;
	shl.b32 	%r1357, %r1356, 2;
	add.s32 	%r1359, %r1307, %r1357;
	st.shared.f32 	[%r1359], %f2092;
$L__BB0_152:
	add.s32 	%r60, %r59, %r12;
	setp.gt.u32 	%p340, %r60, 23;
	@%p340 bra 	$L__BB0_156;
	mov.f32 	%f2093, 0f00000000;
	@%p2 bra 	$L__BB0_155;
	add.s32 	%r1360, %r46, %r45;
	add.s32 	%r1361, %r1360, %r60;
	mul.wide.u32 	%rd410, %r1361, 4;
	add.s64 	%rd411, %rd2, %rd410;
	ld.global.nc.f32 	%f2093, [%rd411+-480];
$L__BB0_155:
	mad.lo.s32 	%r1362, %r60, 36, %r44;
	shl.b32 	%r1363, %r1362, 2;
	add.s32 	%r1365, %r1307, %r1363;
	st.shared.f32 	[%r1365], %f2093;
$L__BB0_156:
	add.s32 	%r61, %r60, %r12;
	setp.gt.u32 	%p341, %r61, 23;
	@%p341 bra 	$L__BB0_160;
	mov.f32 	%f2094, 0f00000000;
	@%p2 bra 	$L__BB0_159;
	add.s32 	%r1366, %r46, %r45;
	add.s32 	%r1367, %r1366, %r61;
	mul.wide.u32 	%rd412, %r1367, 4;
	add.s64 	%rd413, %rd2, %rd412;
	ld.global.nc.f32 	%f2094, [%rd413+-480];
$L__BB0_159:
	mad.lo.s32 	%r1368, %r61, 36, %r44;
	shl.b32 	%r1369, %r1368, 2;
	add.s32 	%r1371, %r1307, %r1369;
	st.shared.f32 	[%r1371], %f2094;
$L__BB0_160:
	setp.gt.u32 	%p342, %r1, 71;
	@%p342 bra 	$L__BB0_858;
	add.s32 	%r62, %r61, %r12;
	setp.gt.u32 	%p343, %r62, 23;
	@%p343 bra 	$L__BB0_165;
	mov.f32 	%f2095, 0f00000000;
	@%p2 bra 	$L__BB0_164;
	add.s32 	%r1372, %r46, %r45;
	add.s32 	%r1373, %r1372, %r62;
	mul.wide.u32 	%rd414, %r1373, 4;
	add.s64 	%rd415, %rd2, %rd414;
	ld.global.nc.f32 	%f2095, [%rd415+-480];
$L__BB0_164:
	mad.lo.s32 	%r1374, %r62, 36, %r44;
	shl.b32 	%r1375, %r1374, 2;
	add.s32 	%r1377, %r1307, %r1375;
	st.shared.f32 	[%r1377], %f2095;
$L__BB0_165:
	add.s32 	%r63, %r62, %r12;
	setp.gt.u32 	%p344, %r63, 23;
	@%p344 bra 	$L__BB0_169;
	mov.f32 	%f2096, 0f00000000;
	@%p2 bra 	$L__BB0_168;
	add.s32 	%r1378, %r46, %r45;
	add.s32 	%r1379, %r1378, %r63;
	mul.wide.u32 	%rd416, %r1379, 4;
	add.s64 	%rd417, %rd2, %rd416;
	ld.global.nc.f32 	%f2096, [%rd417+-480];
$L__BB0_168:
	mad.lo.s32 	%r1380, %r63, 36, %r44;
	shl.b32 	%r1381, %r1380, 2;
	add.s32 	%r1383, %r1307, %r1381;
	st.shared.f32 	[%r1383], %f2096;
$L__BB0_169:
	add.s32 	%r64, %r63, %r12;
	setp.gt.u32 	%p345, %r64, 23;
	@%p345 bra 	$L__BB0_173;
	mov.f32 	%f2097, 0f00000000;
	@%p2 bra 	$L__BB0_172;
	add.s32 	%r1384, %r46, %r45;
	add.s32 	%r1385, %r1384, %r64;
	mul.wide.u32 	%rd418, %r1385, 4;
	add.s64 	%rd419, %rd2, %rd418;
	ld.global.nc.f32 	%f2097, [%rd419+-480];
$L__BB0_172:
	mad.lo.s32 	%r1386, %r64, 36, %r44;
	shl.b32 	%r1387, %r1386, 2;
	add.s32 	%r1389, %r1307, %r1387;
	st.shared.f32 	[%r1389], %f2097;
$L__BB0_173:
	add.s32 	%r65, %r64, %r12;
	setp.gt.u32 	%p346, %r65, 23;
	@%p346 bra 	$L__BB0_177;
	mov.f32 	%f2098, 0f00000000;
	@%p2 bra 	$L__BB0_176;
	add.s32 	%r1390, %r46, %r45;
	add.s32 	%r1391, %r1390, %r65;
	mul.wide.u32 	%rd420, %r1391, 4;
	add.s64 	%rd421, %rd2, %rd420;
	ld.global.nc.f32 	%f2098, [%rd421+-480];
$L__BB0_176:
	mad.lo.s32 	%r1392, %r65, 36, %r44;
	shl.b32 	%r1393, %r1392, 2;
	add.s32 	%r1395, %r1307, %r1393;
	st.shared.f32 	[%r1395], %f2098;
$L__BB0_177:
	add.s32 	%r66, %r65, %r12;
	setp.gt.u32 	%p347, %r66, 23;
	@%p347 bra 	$L__BB0_181;
	mov.f32 	%f2099, 0f00000000;
	@%p2 bra 	$L__BB0_180;
	add.s32 	%r1396, %r46, %r45;
	add.s32 	%r1397, %r1396, %r66;
	mul.wide.u32 	%rd422, %r1397, 4;
	add.s64 	%rd423, %rd2, %rd422;
	ld.global.nc.f32 	%f2099, [%rd423+-480];
$L__BB0_180:
	mad.lo.s32 	%r1398, %r66, 36, %r44;
	shl.b32 	%r1399, %r1398, 2;
	add.s32 	%r1401, %r1307, %r1399;
	st.shared.f32 	[%r1401], %f2099;
$L__BB0_181:
	add.s32 	%r67, %r66, %r12;
	setp.gt.u32 	%p348, %r67, 23;
	@%p348 bra 	$L__BB0_185;
	mov.f32 	%f2100, 0f00000000;
	@%p2 bra 	$L__BB0_184;
	add.s32 	%r1402, %r46, %r45;
	add.s32 	%r1403, %r1402, %r67;
	mul.wide.u32 	%rd424, %r1403, 4;
	add.s64 	%rd425, %rd2, %rd424;
	ld.global.nc.f32 	%f2100, [%rd425+-480];
$L__BB0_184:
	mad.lo.s32 	%r1404, %r67, 36, %r44;
	shl.b32 	%r1405, %r1404, 2;
	add.s32 	%r1407, %r1307, %r1405;
	st.shared.f32 	[%r1407], %f2100;
$L__BB0_185:
	add.s32 	%r68, %r67, %r12;
	setp.gt.u32 	%p349, %r68, 23;
	@%p349 bra 	$L__BB0_189;
	mov.f32 	%f2101, 0f00000000;
	@%p2 bra 	$L__BB0_188;
	add.s32 	%r1408, %r46, %r45;
	add.s32 	%r1409, %r1408, %r68;
	mul.wide.u32 	%rd426, %r1409, 4;
	add.s64 	%rd427, %rd2, %rd426;
	ld.global.nc.f32 	%f2101, [%rd427+-480];
$L__BB0_188:
	mad.lo.s32 	%r1410, %r68, 36, %r44;
	shl.b32 	%r1411, %r1410, 2;
	add.s32 	%r1413, %r1307, %r1411;
	st.shared.f32 	[%r1413], %f2101;
$L__BB0_189:
	add.s32 	%r69, %r68, %r12;
	setp.gt.u32 	%p350, %r69, 23;
	@%p350 bra 	$L__BB0_193;
	mov.f32 	%f2102, 0f00000000;
	@%p2 bra 	$L__BB0_192;
	add.s32 	%r1414, %r46, %r45;
	add.s32 	%r1415, %r1414, %r69;
	mul.wide.u32 	%rd428, %r1415, 4;
	add.s64 	%rd429, %rd2, %rd428;
	ld.global.nc.f32 	%f2102, [%rd429+-480];
$L__BB0_192:
	mad.lo.s32 	%r1416, %r69, 36, %r44;
	shl.b32 	%r1417, %r1416, 2;
	add.s32 	%r1419, %r1307, %r1417;
	st.shared.f32 	[%r1419], %f2102;
$L__BB0_193:
	add.s32 	%r70, %r69, %r12;
	setp.gt.u32 	%p351, %r70, 23;
	@%p351 bra 	$L__BB0_197;
	mov.f32 	%f2103, 0f00000000;
	@%p2 bra 	$L__BB0_196;
	add.s32 	%r1420, %r46, %r45;
	add.s32 	%r1421, %r1420, %r70;
	mul.wide.u32 	%rd430, %r1421, 4;
	add.s64 	%rd431, %rd2, %rd430;
	ld.global.nc.f32 	%f2103, [%rd431+-480];
$L__BB0_196:
	mad.lo.s32 	%r1422, %r70, 36, %r44;
	shl.b32 	%r1423, %r1422, 2;
	add.s32 	%r1425, %r1307, %r1423;
	st.shared.f32 	[%r1425], %f2103;
$L__BB0_197:
	add.s32 	%r71, %r70, %r12;
	setp.gt.u32 	%p352, %r71, 23;
	@%p352 bra 	$L__BB0_201;
	mov.f32 	%f2104, 0f00000000;
	@%p2 bra 	$L__BB0_200;
	add.s32 	%r1426, %r46, %r45;
	add.s32 	%r1427, %r1426, %r71;
	mul.wide.u32 	%rd432, %r1427, 4;
	add.s64 	%rd433, %rd2, %rd432;
	ld.global.nc.f32 	%f2104, [%rd433+-480];
$L__BB0_200:
	mad.lo.s32 	%r1428, %r71, 36, %r44;
	shl.b32 	%r1429, %r1428, 2;
	add.s32 	%r1431, %r1307, %r1429;
	st.shared.f32 	[%r1431], %f2104;
$L__BB0_201:
	add.s32 	%r72, %r71, %r12;
	setp.gt.u32 	%p353, %r72, 23;
	@%p353 bra 	$L__BB0_205;
	mov.f32 	%f2105, 0f00000000;
	@%p2 bra 	$L__BB0_204;
	add.s32 	%r1432, %r46, %r45;
	add.s32 	%r1433, %r1432, %r72;
	mul.wide.u32 	%rd434, %r1433, 4;
	add.s64 	%rd435, %rd2, %rd434;
	ld.global.nc.f32 	%f2105, [%rd435+-480];
$L__BB0_204:
	mad.lo.s32 	%r1434, %r72, 36, %r44;
	shl.b32 	%r1435, %r1434, 2;
	add.s32 	%r1437, %r1307, %r1435;
	st.shared.f32 	[%r1437], %f2105;
$L__BB0_205:
	add.s32 	%r73, %r72, %r12;
	setp.gt.u32 	%p354, %r73, 23;
	@%p354 bra 	$L__BB0_858;
	mov.f32 	%f2106, 0f00000000;
	@%p2 bra 	$L__BB0_208;
	add.s32 	%r1438, %r46, %r45;
	add.s32 	%r1439, %r1438, %r73;
	mul.wide.u32 	%rd436, %r1439, 4;
	add.s64 	%rd437, %rd2, %rd436;
	ld.global.nc.f32 	%f2106, [%rd437+-480];
$L__BB0_208:
	mad.lo.s32 	%r1440, %r73, 36, %r44;
	shl.b32 	%r1441, %r1440, 2;
	add.s32 	%r1443, %r1307, %r1441;
	st.shared.f32 	[%r1443], %f2106;
	bra.uni 	$L__BB0_858;
$L__BB0_209:
	setp.ne.s32 	%p15, %r8, 0;
	add.s32 	%r74, %r6, -182;
	setp.gt.u32 	%p16, %r74, 13;
	or.pred  	%p17, %p16, %p15;
	@%p17 bra 	$L__BB0_309;
	mad.lo.s32 	%r75, %r10, 6, %r11;
	shl.b32 	%r1160, %r7, 2;
	add.s32 	%r1161, %r1160, %r10;
	mul.lo.s32 	%r76, %r1161, 1344;
	mul.lo.s32 	%r77, %r11, 24;
	add.s16 	%rs126, %rs7, -30;
	and.b16  	%rs127, %rs126, 255;
	setp.lt.u16 	%p297, %rs127, 6;
	and.b16  	%rs128, %rs8, 255;
	setp.eq.s16 	%p298, %rs128, 0;
	or.pred  	%p3, %p298, %p297;
	mov.f32 	%f2107, 0f00000000;
	@%p3 bra 	$L__BB0_212;
	cvt.u64.u16 	%rd332, %rs6;
	add.s32 	%r1162, %r77, %r76;
	cvt.u64.u32 	%rd333, %r1162;
	add.s64 	%rd334, %rd333, %rd332;
	shl.b64 	%rd335, %rd334, 2;
	add.s64 	%rd336, %rd2, %rd335;
	ld.global.nc.f32 	%f2107, [%rd336+-5472];
$L__BB0_212:
	mad.lo.s32 	%r1163, %r9, 36, %r75;
	shl.b32 	%r1164, %r1163, 2;
	mov.u32 	%r1165, _ZZ25fused_pointwise_depthwiseE12shared_input;
	add.s32 	%r78, %r1165, %r1164;
	st.shared.f32 	[%r78], %f2107;
	add.s32 	%r79, %r12, %r9;
	mov.f32 	%f2108, 0f00000000;
	@%p3 bra 	$L__BB0_214;
	add.s32 	%r1166, %r77, %r76;
	add.s32 	%r1167, %r1166, %r79;
	mul.wide.u32 	%rd337, %r1167, 4;
	add.s64 	%rd338, %rd2, %rd337;
	ld.global.nc.f32 	%f2108, [%rd338+-5472];
$L__BB0_214:
	shl.b32 	%r1168, %r13, 2;
	add.s32 	%r80, %r78, %r1168;
	st.shared.f32 	[%r80], %f2108;
	add.s32 	%r81, %r79, %r12;
	mov.f32 	%f2109, 0f00000000;
	@%p3 bra 	$L__BB0_216;
	add.s32 	%r1169, %r77, %r76;
	add.s32 	%r1170, %r1169, %r81;
	mul.wide.u32 	%rd339, %r1170, 4;
	add.s64 	%rd340, %rd2, %rd339;
	ld.global.nc.f32 	%f2109, [%rd340+-5472];
$L__BB0_216:
	add.s32 	%r82, %r80, %r1168;
	st.shared.f32 	[%r82], %f2109;
	add.s32 	%r83, %r81, %r12;
	setp.gt.u32 	%p299, %r83, 23;
	@%p299 bra 	$L__BB0_220;
	mov.f32 	%f2110, 0f00000000;
	@%p3 bra 	$L__BB0_219;
	add.s32 	%r1172, %r77, %r76;
	add.s32 	%r1173, %r1172, %r83;
	mul.wide.u32 	%rd341, %r1173, 4;
	add.s64 	%rd342, %rd2, %rd341;
	ld.global.nc.f32 	%f2110, [%rd342+-5472];
$L__BB0_219:
	add.s32 	%r1175, %r82, %r1168;
	st.shared.f32 	[%r1175], %f2110;
$L__BB0_220:
	setp.gt.u32 	%p300, %r1, 251;
	@%p300 bra 	$L__BB0_858;
	add.s32 	%r84, %r83, %r12;
	setp.gt.u32 	%p301, %r84, 23;
	@%p301 bra 	$L__BB0_225;
	mov.f32 	%f2111, 0f00000000;
	@%p3 bra 	$L__BB0_224;
	add.s32 	%r1176, %r77, %r76;
	add.s32 	%r1177, %r1176, %r84;
	mul.wide.u32 	%rd343, %r1177, 4;
	add.s64 	%rd344, %rd2, %rd343;
	ld.global.nc.f32 	%f2111, [%rd344+-5472];
$L__BB0_224:
	mad.lo.s32 	%r1178, %r84, 36, %r75;
	shl.b32 	%r1179, %r1178, 2;
	add.s32 	%r1181, %r1165, %r1179;
	st.shared.f32 	[%r1181], %f2111;
$L__BB0_225:
	setp.gt.u32 	%p302, %r1, 179;
	@%p302 bra 	$L__BB0_858;
	add.s32 	%r85, %r84, %r12;
	setp.gt.u32 	%p303, %r85, 23;
	@%p303 bra 	$L__BB0_230;
	mov.f32 	%f2112, 0f00000000;
	@%p3 bra 	$L__BB0_229;
	add.s32 	%r1182, %r77, %r76;
	add.s32 	%r1183, %r1182, %r85;
	mul.wide.u32 	%rd345, %r1183, 4;
	add.s64 	%rd346, %rd2, %rd345;
	ld.global.nc.f32 	%f2112, [%rd346+-5472];
$L__BB0_229:
	mad.lo.s32 	%r1184, %r85, 36, %r75;
	shl.b32 	%r1185, %r1184, 2;
	add.s32 	%r1187, %r1165, %r1185;
	st.shared.f32 	[%r1187], %f2112;
$L__BB0_230:
	add.s32 	%r86, %r85, %r12;
	setp.gt.u32 	%p304, %r86, 23;
	@%p304 bra 	$L__BB0_234;
	mov.f32 	%f2113, 0f00000000;
	@%p3 bra 	$L__BB0_233;
	add.s32 	%r1188, %r77, %r76;
	add.s32 	%r1189, %r1188, %r86;
	mul.wide.u32 	%rd347, %r1189, 4;
	add.s64 	%rd348, %rd2, %rd347;
	ld.global.nc.f32 	%f2113, [%rd348+-5472];
$L__BB0_233:
	mad.lo.s32 	%r1190, %r86, 36, %r75;
	shl.b32 	%r1191, %r1190, 2;
	add.s32 	%r1193, %r1165, %r1191;
	st.shared.f32 	[%r1193], %f2113;
$L__BB0_234:
	setp.gt.u32 	%p305, %r1, 143;
	@%p305 bra 	$L__BB0_858;
	add.s32 	%r87, %r86, %r12;
	setp.gt.u32 	%p306, %r87, 23;
	@%p306 bra 	$L__BB0_239;
	mov.f32 	%f2114, 0f00000000;
	@%p3 bra 	$L__BB0_238;
	add.s32 	%r1194, %r77, %r76;
	add.s32 	%r1195, %r1194, %r87;
	mul.wide.u32 	%rd349, %r1195, 4;
	add.s64 	%rd350, %rd2, %rd349;
	ld.global.nc.f32 	%f2114, [%rd350+-5472];
$L__BB0_238:
	mad.lo.s32 	%r1196, %r87, 36, %r75;
	shl.b32 	%r1197, %r1196, 2;
	add.s32 	%r1199, %r1165, %r1197;
	st.shared.f32 	[%r1199], %f2114;
$L__BB0_239:
	add.s32 	%r88, %r87, %r12;
	setp.gt.u32 	%p307, %r88, 23;
	@%p307 bra 	$L__BB0_243;
	mov.f32 	%f2115, 0f00000000;
	@%p3 bra 	$L__BB0_242;
	add.s32 	%r1200, %r77, %r76;
	add.s32 	%r1201, %r1200, %r88;
	mul.wide.u32 	%rd351, %r1201, 4;
	add.s64 	%rd352, %rd2, %rd351;
	ld.global.nc.f32 	%f2115, [%rd352+-5472];
$L__BB0_242:
	mad.lo.s32 	%r1202, %r88, 36, %r75;
	shl.b32 	%r1203, %r1202, 2;
	add.s32 	%r1205, %r1165, %r1203;
	st.shared.f32 	[%r1205], %f2115;
$L__BB0_243:
	setp.gt.u32 	%p308, %r1, 107;
	@%p308 bra 	$L__BB0_858;
	add.s32 	%r89, %r88, %r12;
	setp.gt.u32 	%p309, %r89, 23;
	@%p309 bra 	$L__BB0_248;
	mov.f32 	%f2116, 0f00000000;
	@%p3 bra 	$L__BB0_247;
	add.s32 	%r1206, %r77, %r76;
	add.s32 	%r1207, %r1206, %r89;
	mul.wide.u32 	%rd353, %r1207, 4;
	add.s64 	%rd354, %rd2, %rd353;
	ld.global.nc.f32 	%f2116, [%rd354+-5472];
$L__BB0_247:
	mad.lo.s32 	%r1208, %r89, 36, %r75;
	shl.b32 	%r1209, %r1208, 2;
	add.s32 	%r1211, %r1165, %r1209;
	st.shared.f32 	[%r1211], %f2116;
$L__BB0_248:
	add.s32 	%r90, %r89, %r12;
	setp.gt.u32 	%p310, %r90, 23;
	@%p310 bra 	$L__BB0_252;
	mov.f32 	%f2117, 0f00000000;
	@%p3 bra 	$L__BB0_251;
	add.s32 	%r1212, %r77, %r76;
	add.s32 	%r1213, %r1212, %r90;
	mul.wide.u32 	%rd355, %r1213, 4;
	add.s64 	%rd356, %rd2, %rd355;
	ld.global.nc.f32 	%f2117, [%rd356+-5472];
$L__BB0_251:
	mad.lo.s32 	%r1214, %r90, 36, %r75;
	shl.b32 	%r1215, %r1214, 2;
	add.s32 	%r1217, %r1165, %r1215;
	st.shared.f32 	[%r1217], %f2117;
$L__BB0_252:
	add.s32 	%r91, %r90, %r12;
	setp.gt.u32 	%p311, %r91, 23;
	@%p311 bra 	$L__BB0_256;
	mov.f32 	%f2118, 0f00000000;
	@%p3 bra 	$L__BB0_255;
	add.s32 	%r1218, %r77, %r76;
	add.s32 	%r1219, %r1218, %r91;
	mul.wide.u32 	%rd357, %r1219, 4;
	add.s64 	%rd358, %rd2, %rd357;
	ld.global.nc.f32 	%f2118, [%rd358+-5472];
$L__BB0_255:
	mad.lo.s32 	%r1220, %r91, 36, %r75;
	shl.b32 	%r1221, %r1220, 2;
	add.s32 	%r1223, %r1165, %r1221;
	st.shared.f32 	[%r1223], %f2118;
$L__BB0_256:
	add.s32 	%r92, %r91, %r12;
	setp.gt.u32 	%p312, %r92, 23;
	@%p312 bra 	$L__BB0_260;
	mov.f32 	%f2119, 0f00000000;
	@%p3 bra 	$L__BB0_259;
	add.s32 	%r1224, %r77, %r76;
	add.s32 	%r1225, %r1224, %r92;
	mul.wide.u32 	%rd359, %r1225, 4;
	add.s64 	%rd360, %rd2, %rd359;
	ld.global.nc.f32 	%f2119, [%rd360+-5472];
$L__BB0_259:
	mad.lo.s32 	%r1226, %r92, 36, %r75;
	shl.b32 	%r1227, %r1226, 2;
	add.s32 	%r1229, %r1165, %r1227;
	st.shared.f32 	[%r1229], %f2119;
$L__BB0_260:
	setp.gt.u32 	%p313, %r1, 71;
	@%p313 bra 	$L__BB0_858;
	add.s32 	%r93, %r92, %r12;
	setp.gt.u32 	%p314, %r93, 23;
	@%p314 bra 	$L__BB0_265;
	mov.f32 	%f2120, 0f00000000;
	@%p3 bra 	$L__BB0_264;
	add.s32 	%r1230, %r77, %r76;
	add.s32 	%r1231, %r1230, %r93;
	mul.wide.u32 	%rd361, %r1231, 4;
	add.s64 	%rd362, %rd2, %rd361;
	ld.global.nc.f32 	%f2120, [%rd362+-5472];
$L__BB0_264:
	mad.lo.s32 	%r1232, %r93, 36, %r75;
	shl.b32 	%r1233, %r1232, 2;
	add.s32 	%r1235, %r1165, %r1233;
	st.shared.f32 	[%r1235], %f2120;
$L__BB0_265:
	add.s32 	%r94, %r93, %r12;
	setp.gt.u32 	%p315, %r94, 23;
	@%p315 bra 	$L__BB0_269;
	mov.f32 	%f2121, 0f00000000;
	@%p3 bra 	$L__BB0_268;
	add.s32 	%r1236, %r77, %r76;
	add.s32 	%r1237, %r1236, %r94;
	mul.wide.u32 	%rd363, %r1237, 4;
	add.s64 	%rd364, %rd2, %rd363;
	ld.global.nc.f32 	%f2121, [%rd364+-5472];
$L__BB0_268:
	mad.lo.s32 	%r1238, %r94, 36, %r75;
	shl.b32 	%r1239, %r1238, 2;
	add.s32 	%r1241, %r1165, %r1239;
	st.shared.f32 	[%r1241], %f2121;
$L__BB0_269:
	add.s32 	%r95, %r94, %r12;
	setp.gt.u32 	%p316, %r95, 23;
	@%p316 bra 	$L__BB0_273;
	mov.f32 	%f2122, 0f00000000;
	@%p3 bra 	$L__BB0_272;
	add.s32 	%r1242, %r77, %r76;
	add.s32 	%r1243, %r1242, %r95;
	mul.wide.u32 	%rd365, %r1243, 4;
	add.s64 	%rd366, %rd2, %rd365;
	ld.global.nc.f32 	%f2122, [%rd366+-5472];
$L__BB0_272:
	mad.lo.s32 	%r1244, %r95, 36, %r75;
	shl.b32 	%r1245, %r1244, 2;
	add.s32 	%r1247, %r1165, %r1245;
	st.shared.f32 	[%r1247], %f2122;
$L__BB0_273:
	add.s32 	%r96, %r95, %r12;
	setp.gt.u32 	%p317, %r96, 23;
	@%p317 bra 	$L__BB0_277;
	mov.f32 	%f2123, 0f00000000;
	@%p3 bra 	$L__BB0_276;
	add.s32 	%r1248, %r77, %r76;
	add.s32 	%r1249, %r1248, %r96;
	mul.wide.u32 	%rd367, %r1249, 4;
	add.s64 	%rd368, %rd2, %rd367;
	ld.global.nc.f32 	%f2123, [%rd368+-5472];
$L__BB0_276:
	mad.lo.s32 	%r1250, %r96, 36, %r75;
	shl.b32 	%r1251, %r1250, 2;
	add.s32 	%r1253, %r1165, %r1251;
	st.shared.f32 	[%r1253], %f2123;
$L__BB0_277:
	add.s32 	%r97, %r96, %r12;
	setp.gt.u32 	%p318, %r97, 23;
	@%p318 bra 	$L__BB0_281;
	mov.f32 	%f2124, 0f00000000;
	@%p3 bra 	$L__BB0_280;
	add.s32 	%r1254, %r77, %r76;
	add.s32 	%r1255, %r1254, %r97;
	mul.wide.u32 	%rd369, %r1255, 4;
	add.s64 	%rd370, %rd2, %rd369;
	ld.global.nc.f32 	%f2124, [%rd370+-5472];
$L__BB0_280:
	mad.lo.s32 	%r1256, %r97, 36, %r75;
	shl.b32 	%r1257, %r1256, 2;
	add.s32 	%r1259, %r1165, %r1257;
	st.shared.f32 	[%r1259], %f2124;
$L__BB0_281:
	add.s32 	%r98, %r97, %r12;
	setp.gt.u32 	%p319, %r98, 23;
	@%p319 bra 	$L__BB0_285;
	mov.f32 	%f2125, 0f00000000;
	@%p3 bra 	$L__BB0_284;
	add.s32 	%r1260, %r77, %r76;
	add.s32 	%r1261, %r1260, %r98;
	mul.wide.u32 	%rd371, %r1261, 4;
	add.s64 	%rd372, %rd2, %rd371;
	ld.global.nc.f32 	%f2125, [%rd372+-5472];
$L__BB0_284:
	mad.lo.s32 	%r1262, %r98, 36, %r75;
	shl.b32 	%r1263, %r1262, 2;
	add.s32 	%r1265, %r1165, %r1263;
	st.shared.f32 	[%r1265], %f2125;
$L__BB0_285:
	add.s32 	%r99, %r98, %r12;
	setp.gt.u32 	%p320, %r99, 23;
	@%p320 bra 	$L__BB0_289;
	mov.f32 	%f2126, 0f00000000;
	@%p3 bra 	$L__BB0_288;
	add.s32 	%r1266, %r77, %r76;
	add.s32 	%r1267, %r1266, %r99;
	mul.wide.u32 	%rd373, %r1267, 4;
	add.s64 	%rd374, %rd2, %rd373;
	ld.global.nc.f32 	%f2126, [%rd374+-5472];
$L__BB0_288:
	mad.lo.s32 	%r1268, %r99, 36, %r75;
	shl.b32 	%r1269, %r1268, 2;
	add.s32 	%r1271, %r1165, %r1269;
	st.shared.f32 	[%r1271], %f2126;
$L__BB0_289:
	add.s32 	%r100, %r99, %r12;
	setp.gt.u32 	%p321, %r100, 23;
	@%p321 bra 	$L__BB0_293;
	mov.f32 	%f2127, 0f00000000;
	@%p3 bra 	$L__BB0_292;
	add.s32 	%r1272, %r77, %r76;
	add.s32 	%r1273, %r1272, %r100;
	mul.wide.u32 	%rd375, %r1273, 4;
	add.s64 	%rd376, %rd2, %rd375;
	ld.global.nc.f32 	%f2127, [%rd376+-5472];
$L__BB0_292:
	mad.lo.s32 	%r1274, %r100, 36, %r75;
	shl.b32 	%r1275, %r1274, 2;
	add.s32 	%r1277, %r1165, %r1275;
	st.shared.f32 	[%r1277], %f2127;
$L__BB0_293:
	add.s32 	%r101, %r100, %r12;
	setp.gt.u32 	%p322, %r101, 23;
	@%p322 bra 	$L__BB0_297;
	mov.f32 	%f2128, 0f00000000;
	@%p3 bra 	$L__BB0_296;
	add.s32 	%r1278, %r77, %r76;
	add.s32 	%r1279, %r1278, %r101;
	mul.wide.u32 	%rd377, %r1279, 4;
	add.s64 	%rd378, %rd2, %rd377;
	ld.global.nc.f32 	%f2128, [%rd378+-5472];
$L__BB0_296:
	mad.lo.s32 	%r1280, %r101, 36, %r75;
	shl.b32 	%r1281, %r1280, 2;
	add.s32 	%r1283, %r1165, %r1281;
	st.shared.f32 	[%r1283], %f2128;
$L__BB0_297:
	add.s32 	%r102, %r101, %r12;
	setp.gt.u32 	%p323, %r102, 23;
	@%p323 bra 	$L__BB0_301;
	mov.f32 	%f2129, 0f00000000;
	@%p3 bra 	$L__BB0_300;
	add.s32 	%r1284, %r77, %r76;
	add.s32 	%r1285, %r1284, %r102;
	mul.wide.u32 	%rd379, %r1285, 4;
	add.s64 	%rd380, %rd2, %rd379;
	ld.global.nc.f32 	%f2129, [%rd380+-5472];
$L__BB0_300:
	mad.lo.s32 	%r1286, %r102, 36, %r75;
	shl.b32 	%r1287, %r1286, 2;
	add.s32 	%r1289, %r1165, %r1287;
	st.shared.f32 	[%r1289], %f2129;
$L__BB0_301:
	add.s32 	%r103, %r102, %r12;
	setp.gt.u32 	%p324, %r103, 23;
	@%p324 bra 	$L__BB0_305;
	mov.f32 	%f2130, 0f00000000;
	@%p3 bra 	$L__BB0_304;
	add.s32 	%r1290, %r77, %r76;
	add.s32 	%r1291, %r1290, %r103;
	mul.wide.u32 	%rd381, %r1291, 4;
	add.s64 	%rd382, %rd2, %rd381;
	ld.global.nc.f32 	%f2130, [%rd382+-5472];
$L__BB0_304:
	mad.lo.s32 	%r1292, %r103, 36, %r75;
	shl.b32 	%r1293, %r1292, 2;
	add.s32 	%r1295, %r1165, %r1293;
	st.shared.f32 	[%r1295], %f2130;
$L__BB0_305:
	add.s32 	%r104, %r103, %r12;
	setp.gt.u32 	%p325, %r104, 23;
	@%p325 bra 	$L__BB0_858;
	mov.f32 	%f2131, 0f00000000;
	@%p3 bra 	$L__BB0_308;
	add.s32 	%r1296, %r77, %r76;
	add.s32 	%r1297, %r1296, %r104;
	mul.wide.u32 	%rd383, %r1297, 4;
	add.s64 	%rd384, %rd2, %rd383;
	ld.global.nc.f32 	%f2131, [%rd384+-5472];
$L__BB0_308:
	mad.lo.s32 	%r1298, %r104, 36, %r75;
	shl.b32 	%r1299, %r1298, 2;
	add.s32 	%r1301, %r1165, %r1299;
	st.shared.f32 	[%r1301], %f2131;
	bra.uni 	$L__BB0_858;
$L__BB0_309:
	setp.gt.u32 	%p18, %r74, 13;
	setp.ne.s32 	%p19, %r8, 13;
	or.pred  	%p20, %p18, %p19;
	@%p20 bra 	$L__BB0_409;
	mad.lo.s32 	%r105, %r10, 6, %r11;
	shl.b32 	%r1018, %r7, 2;
	add.s32 	%r1019, %r1018, %r10;
	mul.lo.s32 	%r106, %r1019, 1344;
	mul.lo.s32 	%r107, %r11, 24;
	add.s16 	%rs123, %rs7, -30;
	and.b16  	%rs124, %rs123, 255;
	setp.lt.u16 	%p268, %rs124, 6;
	and.b16  	%rs125, %rs8, 255;
	setp.eq.s16 	%p269, %rs125, 5;
	or.pred  	%p4, %p269, %p268;
	mov.f32 	%f2132, 0f00000000;
	@%p4 bra 	$L__BB0_312;
	cvt.u64.u16 	%rd279, %rs6;
	add.s32 	%r1020, %r107, %r106;
	cvt.u64.u32 	%rd280, %r1020;
	add.s64 	%rd281, %rd280, %rd279;
	shl.b64 	%rd282, %rd281, 2;
	add.s64 	%rd283, %rd2, %rd282;
	ld.global.nc.f32 	%f2132, [%rd283+-480];
$L__BB0_312:
	mad.lo.s32 	%r1021, %r9, 36, %r105;
	shl.b32 	%r1022, %r1021, 2;
	mov.u32 	%r1023, _ZZ25fused_pointwise_depthwiseE12shared_input;
	add.s32 	%r108, %r1023, %r1022;
	st.shared.f32 	[%r108], %f2132;
	add.s32 	%r109, %r12, %r9;
	mov.f32 	%f2133, 0f00000000;
	@%p4 bra 	$L__BB0_314;
	add.s32 	%r1024, %r107, %r106;
	add.s32 	%r1025, %r1024, %r109;
	mul.wide.u32 	%rd284, %r1025, 4;
	add.s64 	%rd285, %rd2, %rd284;
	ld.global.nc.f32 	%f2133, [%rd285+-480];
$L__BB0_314:
	shl.b32 	%r1026, %r13, 2;
	add.s32 	%r110, %r108, %r1026;
	st.shared.f32 	[%r110], %f2133;
	add.s32 	%r111, %r109, %r12;
	mov.f32 	%f2134, 0f00000000;
	@%p4 bra 	$L__BB0_316;
	add.s32 	%r1027, %r107, %r106;
	add.s32 	%r1028, %r1027, %r111;
	mul.wide.u32 	%rd286, %r1028, 4;
	add.s64 	%rd287, %rd2, %rd286;
	ld.global.nc.f32 	%f2134, [%rd287+-480];
$L__BB0_316:
	add.s32 	%r112, %r110, %r1026;
	st.shared.f32 	[%r112], %f2134;
	add.s32 	%r113, %r111, %r12;
	setp.gt.u32 	%p270, %r113, 23;
	@%p270 bra 	$L__BB0_320;
	mov.f32 	%f2135, 0f00000000;
	@%p4 bra 	$L__BB0_319;
	add.s32 	%r1030, %r107, %r106;
	add.s32 	%r1031, %r1030, %r113;
	mul.wide.u32 	%rd288, %r1031, 4;
	add.s64 	%rd289, %rd2, %rd288;
	ld.global.nc.f32 	%f2135, [%rd289+-480];
$L__BB0_319:
	add.s32 	%r1033, %r112, %r1026;
	st.shared.f32 	[%r1033], %f2135;
$L__BB0_320:
	setp.gt.u32 	%p271, %r1, 251;
	@%p271 bra 	$L__BB0_858;
	add.s32 	%r114, %r113, %r12;
	setp.gt.u32 	%p272, %r114, 23;
	@%p272 bra 	$L__BB0_325;
	mov.f32 	%f2136, 0f00000000;
	@%p4 bra 	$L__BB0_324;
	add.s32 	%r1034, %r107, %r106;
	add.s32 	%r1035, %r1034, %r114;
	mul.wide.u32 	%rd290, %r1035, 4;
	add.s64 	%rd291, %rd2, %rd290;
	ld.global.nc.f32 	%f2136, [%rd291+-480];
$L__BB0_324:
	mad.lo.s32 	%r1036, %r114, 36, %r105;
	shl.b32 	%r1037, %r1036, 2;
	add.s32 	%r1039, %r1023, %r1037;
	st.shared.f32 	[%r1039], %f2136;
$L__BB0_325:
	setp.gt.u32 	%p273, %r1, 179;
	@%p273 bra 	$L__BB0_858;
	add.s32 	%r115, %r114, %r12;
	setp.gt.u32 	%p274, %r115, 23;
	@%p274 bra 	$L__BB0_330;
	mov.f32 	%f2137, 0f00000000;
	@%p4 bra 	$L__BB0_329;
	add.s32 	%r1040, %r107, %r106;
	add.s32 	%r1041, %r1040, %r115;
	mul.wide.u32 	%rd292, %r1041, 4;
	add.s64 	%rd293, %rd2, %rd292;
	ld.global.nc.f32 	%f2137, [%rd293+-480];
$L__BB0_329:
	mad.lo.s32 	%r1042, %r115, 36, %r105;
	shl.b32 	%r1043, %r1042, 2;
	add.s32 	%r1045, %r1023, %r1043;
	st.shared.f32 	[%r1045], %f2137;
$L__BB0_330:
	add.s32 	%r116, %r115, %r12;
	setp.gt.u32 	%p275, %r116, 23;
	@%p275 bra 	$L__BB0_334;
	mov.f32 	%f2138, 0f00000000;
	@%p4 bra 	$L__BB0_333;
	add.s32 	%r1046, %r107, %r106;
	add.s32 	%r1047, %r1046, %r116;
	mul.wide.u32 	%rd294, %r1047, 4;
	add.s64 	%rd295, %rd2, %rd294;
	ld.global.nc.f32 	%f2138, [%rd295+-480];
$L__BB0_333:
	mad.lo.s32 	%r1048, %r116, 36, %r105;
	shl.b32 	%r1049, %r1048, 2;
	add.s32 	%r1051, %r1023, %r1049;
	st.shared.f32 	[%r1051], %f2138;
$L__BB0_334:
	setp.gt.u32 	%p276, %r1, 143;
	@%p276 bra 	$L__BB0_858;
	add.s32 	%r117, %r116, %r12;
	setp.gt.u32 	%p277, %r117, 23;
	@%p277 bra 	$L__BB0_339;
	mov.f32 	%f2139, 0f00000000;
	@%p4 bra 	$L__BB0_338;
	add.s32 	%r1052, %r107, %r106;
	add.s32 	%r1053, %r1052, %r117;
	mul.wide.u32 	%rd296, %r1053, 4;
	add.s64 	%rd297, %rd2, %rd296;
	ld.global.nc.f32 	%f2139, [%rd297+-480];
$L__BB0_338:
	mad.lo.s32 	%r1054, %r117, 36, %r105;
	shl.b32 	%r1055, %r1054, 2;
	add.s32 	%r1057, %r1023, %r1055;
	st.shared.f32 	[%r1057], %f2139;
$L__BB0_339:
	add.s32 	%r118, %r117, %r12;
	setp.gt.u32 	%p278, %r118, 23;
	@%p278 bra 	$L__BB0_343;
	mov.f32 	%f2140, 0f00000000;
	@%p4 bra 	$L__BB0_342;
	add.s32 	%r1058, %r107, %r106;
	add.s32 	%r1059, %r1058, %r118;
	mul.wide.u32 	%rd298, %r1059, 4;
	add.s64 	%rd299, %rd2, %rd298;
	ld.global.nc.f32 	%f2140, [%rd299+-480];
$L__BB0_342:
	mad.lo.s32 	%r1060, %r118, 36, %r105;
	shl.b32 	%r1061, %r1060, 2;
	add.s32 	%r1063, %r1023, %r1061;
	st.shared.f32 	[%r1063], %f2140;
$L__BB0_343:
	setp.gt.u32 	%p279, %r1, 107;
	@%p279 bra 	$L__BB0_858;
	add.s32 	%r119, %r118, %r12;
	setp.gt.u32 	%p280, %r119, 23;
	@%p280 bra 	$L__BB0_348;
	mov.f32 	%f2141, 0f00000000;
	@%p4 bra 	$L__BB0_347;
	add.s32 	%r1064, %r107, %r106;
	add.s32 	%r1065, %r1064, %r119;
	mul.wide.u32 	%rd300, %r1065, 4;
	add.s64 	%rd301, %rd2, %rd300;
	ld.global.nc.f32 	%f2141, [%rd301+-480];
$L__BB0_347:
	mad.lo.s32 	%r1066, %r119, 36, %r105;
	shl.b32 	%r1067, %r1066, 2;
	add.s32 	%r1069, %r1023, %r1067;
	st.shared.f32 	[%r1069], %f2141;
$L__BB0_348:
	add.s32 	%r120, %r119, %r12;
	setp.gt.u32 	%p281, %r120, 23;
	@%p281 bra 	$L__BB0_352;
	mov.f32 	%f2142, 0f00000000;
	@%p4 bra 	$L__BB0_351;
	add.s32 	%r1070, %r107, %r106;
	add.s32 	%r1071, %r1070, %r120;
	mul.wide.u32 	%rd302, %r1071, 4;
	add.s64 	%rd303, %rd2, %rd302;
	ld.global.nc.f32 	%f2142, [%rd303+-480];
$L__BB0_351:
	mad.lo.s32 	%r1072, %r120, 36, %r105;
	shl.b32 	%r1073, %r1072, 2;
	add.s32 	%r1075, %r1023, %r1073;
	st.shared.f32 	[%r1075], %f2142;
$L__BB0_352:
	add.s32 	%r121, %r120, %r12;
	setp.gt.u32 	%p282, %r121, 23;
	@%p282 bra 	$L__BB0_356;
	mov.f32 	%f2143, 0f00000000;
	@%p4 bra 	$L__BB0_355;
	add.s32 	%r1076, %r107, %r106;
	add.s32 	%r1077, %r1076, %r121;
	mul.wide.u32 	%rd304, %r1077, 4;
	add.s64 	%rd305, %rd2, %rd304;
	ld.global.nc.f32 	%f2143, [%rd305+-480];
$L__BB0_355:
	mad.lo.s32 	%r1078, %r121, 36, %r105;
	shl.b32 	%r1079, %r1078, 2;
	add.s32 	%r1081, %r1023, %r1079;
	st.shared.f32 	[%r1081], %f2143;
$L__BB0_356:
	add.s32 	%r122, %r121, %r12;
	setp.gt.u32 	%p283, %r122, 23;
	@%p283 bra 	$L__BB0_360;
	mov.f32 	%f2144, 0f00000000;
	@%p4 bra 	$L__BB0_359;
	add.s32 	%r1082, %r107, %r106;
	add.s32 	%r1083, %r1082, %r122;
	mul.wide.u32 	%rd306, %r1083, 4;
	add.s64 	%rd307, %rd2, %rd306;
	ld.global.nc.f32 	%f2144, [%rd307+-480];
$L__BB0_359:
	mad.lo.s32 	%r1084, %r122, 36, %r105;
	shl.b32 	%r1085, %r1084, 2;
	add.s32 	%r1087, %r1023, %r1085;
	st.shared.f32 	[%r1087], %f2144;
$L__BB0_360:
	setp.gt.u32 	%p284, %r1, 71;
	@%p284 bra 	$L__BB0_858;
	add.s32 	%r123, %r122, %r12;
	setp.gt.u32 	%p285, %r123, 23;
	@%p285 bra 	$L__BB0_365;
	mov.f32 	%f2145, 0f00000000;
	@%p4 bra 	$L__BB0_364;
	add.s32 	%r1088, %r107, %r106;
	add.s32 	%r1089, %r1088, %r123;
	mul.wide.u32 	%rd308, %r1089, 4;
	add.s64 	%rd309, %rd2, %rd308;
	ld.global.nc.f32 	%f2145, [%rd309+-480];
$L__BB0_364:
	mad.lo.s32 	%r1090, %r123, 36, %r105;
	shl.b32 	%r1091, %r1090, 2;
	add.s32 	%r1093, %r1023, %r1091;
	st.shared.f32 	[%r1093], %f2145;
$L__BB0_365:
	add.s32 	%r124, %r123, %r12;
	setp.gt.u32 	%p286, %r124, 23;
	@%p286 bra 	$L__BB0_369;
	mov.f32 	%f2146, 0f00000000;
	@%p4 bra 	$L__BB0_368;
	add.s32 	%r1094, %r107, %r106;
	add.s32 	%r1095, %r1094, %r124;
	mul.wide.u32 	%rd310, %r1095, 4;
	add.s64 	%rd311, %rd2, %rd310;
	ld.global.nc.f32 	%f2146, [%rd311+-480];
$L__BB0_368:
	mad.lo.s32 	%r1096, %r124, 36, %r105;
	shl.b32 	%r1097, %r1096, 2;
	add.s32 	%r1099, %r1023, %r1097;
	st.shared.f32 	[%r1099], %f2146;
$L__BB0_369:
	add.s32 	%r125, %r124, %r12;
	setp.gt.u32 	%p287, %r125, 23;
	@%p287 bra 	$L__BB0_373;
	mov.f32 	%f2147, 0f00000000;
	@%p4 bra 	$L__BB0_372;
	add.s32 	%r1100, %r107, %r106;
	add.s32 	%r1101, %r1100, %r125;
	mul.wide.u32 	%rd312, %r1101, 4;
	add.s64 	%rd313, %rd2, %rd312;
	ld.global.nc.f32 	%f2147, [%rd313+-480];
$L__BB0_372:
	mad.lo.s32 	%r1102, %r125, 36, %r105;
	shl.b32 	%r1103, %r1102, 2;
	add.s32 	%r1105, %r1023, %r1103;
	st.shared.f32 	[%r1105], %f2147;
$L__BB0_373:
	add.s32 	%r126, %r125, %r12;
	setp.gt.u32 	%p288, %r126, 23;
	@%p288 bra 	$L__BB0_377;
	mov.f32 	%f2148, 0f00000000;
	@%p4 bra 	$L__BB0_376;
	add.s32 	%r1106, %r107, %r106;
	add.s32 	%r1107, %r1106, %r126;
	mul.wide.u32 	%rd314, %r1107, 4;
	add.s64 	%rd315, %rd2, %rd314;
	ld.global.nc.f32 	%f2148, [%rd315+-480];
$L__BB0_376:
	mad.lo.s32 	%r1108, %r126, 36, %r105;
	shl.b32 	%r1109, %r1108, 2;
	add.s32 	%r1111, %r1023, %r1109;
	st.shared.f32 	[%r1111], %f2148;
$L__BB0_377:
	add.s32 	%r127, %r126, %r12;
	setp.gt.u32 	%p289, %r127, 23;
	@%p289 bra 	$L__BB0_381;
	mov.f32 	%f2149, 0f00000000;
	@%p4 bra 	$L__BB0_380;
	add.s32 	%r1112, %r107, %r106;
	add.s32 	%r1113, %r1112, %r127;
	mul.wide.u32 	%rd316, %r1113, 4;
	add.s64 	%rd317, %rd2, %rd316;
	ld.global.nc.f32 	%f2149, [%rd317+-480];
$L__BB0_380:
	mad.lo.s32 	%r1114, %r127, 36, %r105;
	shl.b32 	%r1115, %r1114, 2;
	add.s32 	%r1117, %r1023, %r1115;
	st.shared.f32 	[%r1117], %f2149;
$L__BB0_381:
	add.s32 	%r128, %r127, %r12;
	setp.gt.u32 	%p290, %r128, 23;
	@%p290 bra 	$L__BB0_385;
	mov.f32 	%f2150, 0f00000000;
	@%p4 bra 	$L__BB0_384;
	add.s32 	%r1118, %r107, %r106;
	add.s32 	%r1119, %r1118, %r128;
	mul.wide.u32 	%rd318, %r1119, 4;
	add.s64 	%rd319, %rd2, %rd318;
	ld.global.nc.f32 	%f2150, [%rd319+-480];
$L__BB0_384:
	mad.lo.s32 	%r1120, %r128, 36, %r105;
	shl.b32 	%r1121, %r1120, 2;
	add.s32 	%r1123, %r1023, %r1121;
	st.shared.f32 	[%r1123], %f2150;
$L__BB0_385:
	add.s32 	%r129, %r128, %r12;
	setp.gt.u32 	%p291, %r129, 23;
	@%p291 bra 	$L__BB0_389;
	mov.f32 	%f2151, 0f00000000;
	@%p4 bra 	$L__BB0_388;
	add.s32 	%r1124, %r107, %r106;
	add.s32 	%r1125, %r1124, %r129;
	mul.wide.u32 	%rd320, %r1125, 4;
	add.s64 	%rd321, %rd2, %rd320;
	ld.global.nc.f32 	%f2151, [%rd321+-480];
$L__BB0_388:
	mad.lo.s32 	%r1126, %r129, 36, %r105;
	shl.b32 	%r1127, %r1126, 2;
	add.s32 	%r1129, %r1023, %r1127;
	st.shared.f32 	[%r1129], %f2151;
$L__BB0_389:
	add.s32 	%r130, %r129, %r12;
	setp.gt.u32 	%p292, %r130, 23;
	@%p292 bra 	$L__BB0_393;
	mov.f32 	%f2152, 0f00000000;
	@%p4 bra 	$L__BB0_392;
	add.s32 	%r1130, %r107, %r106;
	add.s32 	%r1131, %r1130, %r130;
	mul.wide.u32 	%rd322, %r1131, 4;
	add.s64 	%rd323, %rd2, %rd322;
	ld.global.nc.f32 	%f2152, [%rd323+-480];
$L__BB0_392:
	mad.lo.s32 	%r1132, %r130, 36, %r105;
	shl.b32 	%r1133, %r1132, 2;
	add.s32 	%r1135, %r1023, %r1133;
	st.shared.f32 	[%r1135], %f2152;
$L__BB0_393:
	add.s32 	%r131, %r130, %r12;
	setp.gt.u32 	%p293, %r131, 23;
	@%p293 bra 	$L__BB0_397;
	mov.f32 	%f2153, 0f00000000;
	@%p4 bra 	$L__BB0_396;
	add.s32 	%r1136, %r107, %r106;
	add.s32 	%r1137, %r1136, %r131;
	mul.wide.u32 	%rd324, %r1137, 4;
	add.s64 	%rd325, %rd2, %rd324;
	ld.global.nc.f32 	%f2153, [%rd325+-480];
$L__BB0_396:
	mad.lo.s32 	%r1138, %r131, 36, %r105;
	shl.b32 	%r1139, %r1138, 2;
	add.s32 	%r1141, %r1023, %r1139;
	st.shared.f32 	[%r1141], %f2153;
$L__BB0_397:
	add.s32 	%r132, %r131, %r12;
	setp.gt.u32 	%p294, %r132, 23;
	@%p294 bra 	$L__BB0_401;
	mov.f32 	%f2154, 0f00000000;
	@%p4 bra 	$L__BB0_400;
	add.s32 	%r1142, %r107, %r106;
	add.s32 	%r1143, %r1142, %r132;
	mul.wide.u32 	%rd326, %r1143, 4;
	add.s64 	%rd327, %rd2, %rd326;
	ld.global.nc.f32 	%f2154, [%rd327+-480];
$L__BB0_400:
	mad.lo.s32 	%r1144, %r132, 36, %r105;
	shl.b32 	%r1145, %r1144, 2;
	add.s32 	%r1147, %r1023, %r1145;
	st.shared.f32 	[%r1147], %f2154;
$L__BB0_401:
	add.s32 	%r133, %r132, %r12;
	setp.gt.u32 	%p295, %r133, 23;
	@%p295 bra 	$L__BB0_405;
	mov.f32 	%f2155, 0f00000000;
	@%p4 bra 	$L__BB0_404;
	add.s32 	%r1148, %r107, %r106;
	add.s32 	%r1149, %r1148, %r133;
	mul.wide.u32 	%rd328, %r1149, 4;
	add.s64 	%rd329, %rd2, %rd328;
	ld.global.nc.f32 	%f2155, [%rd329+-480];
$L__BB0_404:
	mad.lo.s32 	%r1150, %r133, 36, %r105;
	shl.b32 	%r1151, %r1150, 2;
	add.s32 	%r1153, %r1023, %r1151;
	st.shared.f32 	[%r1153], %f2155;
$L__BB0_405:
	add.s32 	%r134, %r133, %r12;
	setp.gt.u32 	%p296, %r134, 23;
	@%p296 bra 	$L__BB0_858;
	mov.f32 	%f2156, 0f00000000;
	@%p4 bra 	$L__BB0_408;
	add.s32 	%r1154, %r107, %r106;
	add.s32 	%r1155, %r1154, %r134;
	mul.wide.u32 	%rd330, %r1155, 4;
	add.s64 	%rd331, %rd2, %rd330;
	ld.global.nc.f32 	%f2156, [%rd331+-480];
$L__BB0_408:
	mad.lo.s32 	%r1156, %r134, 36, %r105;
	shl.b32 	%r1157, %r1156, 2;
	add.s32 	%r1159, %r1023, %r1157;
	st.shared.f32 	[%r1159], %f2156;
	bra.uni 	$L__BB0_858;
$L__BB0_409:
	setp.ne.s32 	%p21, %r8, 0;
	add.s32 	%r135, %r6, -14;
	setp.gt.u32 	%p22, %r135, 167;
	or.pred  	%p23, %p22, %p21;
	@%p23 bra 	$L__BB0_509;
	mad.lo.s32 	%r136, %r10, 6, %r11;
	shl.b32 	%r876, %r7, 2;
	add.s32 	%r877, %r876, %r10;
	mul.lo.s32 	%r137, %r877, 1344;
	mul.lo.s32 	%r138, %r11, 24;
	and.b16  	%rs98, %rs8, 255;
	setp.eq.s16 	%p216, %rs98, 0;
	mov.f32 	%f2157, 0f00000000;
	@%p216 bra 	$L__BB0_412;
	cvt.u64.u16 	%rd226, %rs6;
	add.s32 	%r878, %r138, %r137;
	cvt.u64.u32 	%rd227, %r878;
	add.s64 	%rd228, %rd227, %rd226;
	shl.b64 	%rd229, %rd228, 2;
	add.s64 	%rd230, %rd2, %rd229;
	ld.global.nc.f32 	%f2157, [%rd230+-5472];
$L__BB0_412:
	setp.eq.s16 	%p217, %rs98, 0;
	mad.lo.s32 	%r879, %r9, 36, %r136;
	shl.b32 	%r880, %r879, 2;
	mov.u32 	%r881, _ZZ25fused_pointwise_depthwiseE12shared_input;
	add.s32 	%r139, %r881, %r880;
	st.shared.f32 	[%r139], %f2157;
	add.s32 	%r140, %r12, %r9;
	mov.f32 	%f2158, 0f00000000;
	@%p217 bra 	$L__BB0_414;
	add.s32 	%r882, %r138, %r137;
	add.s32 	%r883, %r882, %r140;
	mul.wide.u32 	%rd231, %r883, 4;
	add.s64 	%rd232, %rd2, %rd231;
	ld.global.nc.f32 	%f2158, [%rd232+-5472];
$L__BB0_414:
	setp.eq.s16 	%p218, %rs98, 0;
	shl.b32 	%r884, %r13, 2;
	add.s32 	%r141, %r139, %r884;
	st.shared.f32 	[%r141], %f2158;
	add.s32 	%r142, %r140, %r12;
	mov.f32 	%f2159, 0f00000000;
	@%p218 bra 	$L__BB0_416;
	add.s32 	%r885, %r138, %r137;
	add.s32 	%r886, %r885, %r142;
	mul.wide.u32 	%rd233, %r886, 4;
	add.s64 	%rd234, %rd2, %rd233;
	ld.global.nc.f32 	%f2159, [%rd234+-5472];
$L__BB0_416:
	add.s32 	%r143, %r141, %r884;
	st.shared.f32 	[%r143], %f2159;
	add.s32 	%r144, %r142, %r12;
	setp.gt.u32 	%p219, %r144, 23;
	@%p219 bra 	$L__BB0_420;
	setp.eq.s16 	%p220, %rs98, 0;
	mov.f32 	%f2160, 0f00000000;
	@%p220 bra 	$L__BB0_419;
	add.s32 	%r888, %r138, %r137;
	add.s32 	%r889, %r888, %r144;
	mul.wide.u32 	%rd235, %r889, 4;
	add.s64 	%rd236, %rd2, %rd235;
	ld.global.nc.f32 	%f2160, [%rd236+-5472];
$L__BB0_419:
	add.s32 	%r891, %r143, %r884;
	st.shared.f32 	[%r891], %f2160;
$L__BB0_420:
	setp.gt.u32 	%p221, %r1, 251;
	@%p221 bra 	$L__BB0_858;
	add.s32 	%r145, %r144, %r12;
	setp.gt.u32 	%p222, %r145, 23;
	@%p222 bra 	$L__BB0_425;
	setp.eq.s16 	%p223, %rs98, 0;
	mov.f32 	%f2161, 0f00000000;
	@%p223 bra 	$L__BB0_424;
	add.s32 	%r892, %r138, %r137;
	add.s32 	%r893, %r892, %r145;
	mul.wide.u32 	%rd237, %r893, 4;
	add.s64 	%rd238, %rd2, %rd237;
	ld.global.nc.f32 	%f2161, [%rd238+-5472];
$L__BB0_424:
	mad.lo.s32 	%r894, %r145, 36, %r136;
	shl.b32 	%r895, %r894, 2;
	add.s32 	%r897, %r881, %r895;
	st.shared.f32 	[%r897], %f2161;
$L__BB0_425:
	setp.gt.u32 	%p224, %r1, 179;
	@%p224 bra 	$L__BB0_858;
	add.s32 	%r146, %r145, %r12;
	setp.gt.u32 	%p225, %r146, 23;
	@%p225 bra 	$L__BB0_430;
	setp.eq.s16 	%p226, %rs98, 0;
	mov.f32 	%f2162, 0f00000000;
	@%p226 bra 	$L__BB0_429;
	add.s32 	%r898, %r138, %r137;
	add.s32 	%r899, %r898, %r146;
	mul.wide.u32 	%rd239, %r899, 4;
	add.s64 	%rd240, %rd2, %rd239;
	ld.global.nc.f32 	%f2162, [%rd240+-5472];
$L__BB0_429:
	mad.lo.s32 	%r900, %r146, 36, %r136;
	shl.b32 	%r901, %r900, 2;
	add.s32 	%r903, %r881, %r901;
	st.shared.f32 	[%r903], %f2162;
$L__BB0_430:
	add.s32 	%r147, %r146, %r12;
	setp.gt.u32 	%p227, %r147, 23;
	@%p227 bra 	$L__BB0_434;
	setp.eq.s16 	%p228, %rs98, 0;
	mov.f32 	%f2163, 0f00000000;
	@%p228 bra 	$L__BB0_433;
	add.s32 	%r904, %r138, %r137;
	add.s32 	%r905, %r904, %r147;
	mul.wide.u32 	%rd241, %r905, 4;
	add.s64 	%rd242, %rd2, %rd241;
	ld.global.nc.f32 	%f2163, [%rd242+-5472];
$L__BB0_433:
	mad.lo.s32 	%r906, %r147, 36, %r136;
	shl.b32 	%r907, %r906, 2;
	add.s32 	%r909, %r881, %r907;
	st.shared.f32 	[%r909], %f2163;
$L__BB0_434:
	setp.gt.u32 	%p229, %r1, 143;
	@%p229 bra 	$L__BB0_858;
	add.s32 	%r148, %r147, %r12;
	setp.gt.u32 	%p230, %r148, 23;
	@%p230 bra 	$L__BB0_439;
	setp.eq.s16 	%p231, %rs98, 0;
	mov.f32 	%f2164, 0f00000000;
	@%p231 bra 	$L__BB0_438;
	add.s32 	%r910, %r138, %r137;
	add.s32 	%r911, %r910, %r148;
	mul.wide.u32 	%rd243, %r911, 4;
	add.s64 	%rd244, %rd2, %rd243;
	ld.global.nc.f32 	%f2164, [%rd244+-5472];
$L__BB0_438:
	mad.lo.s32 	%r912, %r148, 36, %r136;
	shl.b32 	%r913, %r912, 2;
	add.s32 	%r915, %r881, %r913;
	st.shared.f32 	[%r915], %f2164;
$L__BB0_439:
	add.s32 	%r149, %r148, %r12;
	setp.gt.u32 	%p232, %r149, 23;
	@%p232 bra 	$L__BB0_443;
	setp.eq.s16 	%p233, %rs98, 0;
	mov.f32 	%f2165, 0f00000000;
	@%p233 bra 	$L__BB0_442;
	add.s32 	%r916, %r138, %r137;
	add.s32 	%r917, %r916, %r149;
	mul.wide.u32 	%rd245, %r917, 4;
	add.s64 	%rd246, %rd2, %rd245;
	ld.global.nc.f32 	%f2165, [%rd246+-5472];
$L__BB0_442:
	mad.lo.s32 	%r918, %r149, 36, %r136;
	shl.b32 	%r919, %r918, 2;
	add.s32 	%r921, %r881, %r919;
	st.shared.f32 	[%r921], %f2165;
$L__BB0_443:
	setp.gt.u32 	%p234, %r1, 107;
	@%p234 bra 	$L__BB0_858;
	add.s32 	%r150, %r149, %r12;
	setp.gt.u32 	%p235, %r150, 23;
	@%p235 bra 	$L__BB0_448;
	setp.eq.s16 	%p236, %rs98, 0;
	mov.f32 	%f2166, 0f00000000;
	@%p236 bra 	$L__BB0_447;
	add.s32 	%r922, %r138, %r137;
	add.s32 	%r923, %r922, %r150;
	mul.wide.u32 	%rd247, %r923, 4;
	add.s64 	%rd248, %rd2, %rd247;
	ld.global.nc.f32 	%f2166, [%rd248+-5472];
$L__BB0_447:
	mad.lo.s32 	%r924, %r150, 36, %r136;
	shl.b32 	%r925, %r924, 2;
	add.s32 	%r927, %r881, %r925;
	st.shared.f32 	[%r927], %f2166;
$L__BB0_448:
	add.s32 	%r151, %r150, %r12;
	setp.gt.u32 	%p237, %r151, 23;
	@%p237 bra 	$L__BB0_452;
	setp.eq.s16 	%p238, %rs98, 0;
	mov.f32 	%f2167, 0f00000000;
	@%p238 bra 	$L__BB0_451;
	add.s32 	%r928, %r138, %r137;
	add.s32 	%r929, %r928, %r151;
	mul.wide.u32 	%rd249, %r929, 4;
	add.s64 	%rd250, %rd2, %rd249;
	ld.global.nc.f32 	%f2167, [%rd250+-5472];
$L__BB0_451:
	mad.lo.s32 	%r930, %r151, 36, %r136;
	shl.b32 	%r931, %r930, 2;
	add.s32 	%r933, %r881, %r931;
	st.shared.f32 	[%r933], %f2167;
$L__BB0_452:
	add.s32 	%r152, %r151, %r12;
	setp.gt.u32 	%p239, %r152, 23;
	@%p239 bra 	$L__BB0_456;
	setp.eq.s16 	%p240, %rs98, 0;
	mov.f32 	%f2168, 0f00000000;
	@%p240 bra 	$L__BB0_455;
	add.s32 	%r934, %r138, %r137;
	add.s32 	%r935, %r934, %r152;
	mul.wide.u32 	%rd251, %r935, 4;
	add.s64 	%rd252, %rd2, %rd251;
	ld.global.nc.f32 	%f2168, [%rd252+-5472];
$L__BB0_455:
	mad.lo.s32 	%r936, %r152, 36, %r136;
	shl.b32 	%r937, %r936, 2;
	add.s32 	%r939, %r881, %r937;
	st.shared.f32 	[%r939], %f2168;
$L__BB0_456:
	add.s32 	%r153, %r152, %r12;
	setp.gt.u32 	%p241, %r153, 23;
	@%p241 bra 	$L__BB0_460;
	setp.eq.s16 	%p242, %rs98, 0;
	mov.f32 	%f2169, 0f00000000;
	@%p242 bra 	$L__BB0_459;
	add.s32 	%r940, %r138, %r137;
	add.s32 	%r941, %r940, %r153;
	mul.wide.u32 	%rd253, %r941, 4;
	add.s64 	%rd254, %rd2, %rd253;
	ld.global.nc.f32 	%f2169, [%rd254+-5472];
$L__BB0_459:
	mad.lo.s32 	%r942, %r153, 36, %r136;
	shl.b32 	%r943, %r942, 2;
	add.s32 	%r945, %r881, %r943;
	st.shared.f32 	[%r945], %f2169;
$L__BB0_460:
	setp.gt.u32 	%p243, %r1, 71;
	@%p243 bra 	$L__BB0_858;
	add.s32 	%r154, %r153, %r12;
	setp.gt.u32 	%p244, %r154, 23;
	@%p244 bra 	$L__BB0_465;
	setp.eq.s16 	%p245, %rs98, 0;
	mov.f32 	%f2170, 0f00000000;
	@%p245 bra 	$L__BB0_464;
	add.s32 	%r946, %r138, %r137;
	add.s32 	%r947, %r946, %r154;
	mul.wide.u32 	%rd255, %r947, 4;
	add.s64 	%rd256, %rd2, %rd255;
	ld.global.nc.f32 	%f2170, [%rd256+-5472];
$L__BB0_464:
	mad.lo.s32 	%r948, %r154, 36, %r136;
	shl.b32 	%r949, %r948, 2;
	add.s32 	%r951, %r881, %r949;
	st.shared.f32 	[%r951], %f2170;
$L__BB0_465:
	add.s32 	%r155, %r154, %r12;
	setp.gt.u32 	%p246, %r155, 23;
	@%p246 bra 	$L__BB0_469;
	setp.eq.s16 	%p247, %rs98, 0;
	mov.f32 	%f2171, 0f00000000;
	@%p247 bra 	$L__BB0_468;
	add.s32 	%r952, %r138, %r137;
	add.s32 	%r953, %r952, %r155;
	mul.wide.u32 	%rd257, %r953, 4;
	add.s64 	%rd258, %rd2, %rd257;
	ld.global.nc.f32 	%f2171, [%rd258+-5472];
$L__BB0_468:
	mad.lo.s32 	%r954, %r155, 36, %r136;
	shl.b32 	%r955, %r954, 2;
	add.s32 	%r957, %r881, %r955;
	st.shared.f32 	[%r957], %f2171;
$L__BB0_469:
	add.s32 	%r156, %r155, %r12;
	setp.gt.u32 	%p248, %r156, 23;
	@%p248 bra 	$L__BB0_473;
	setp.eq.s16 	%p249, %rs98, 0;
	mov.f32 	%f2172, 0f00000000;
	@%p249 bra 	$L__BB0_472;
	add.s32 	%r958, %r138, %r137;
	add.s32 	%r959, %r958, %r156;
	mul.wide.u32 	%rd259, %r959, 4;
	add.s64 	%rd260, %rd2, %rd259;
	ld.global.nc.f32 	%f2172, [%rd260+-5472];
$L__BB0_472:
	mad.lo.s32 	%r960, %r156, 36, %r136;
	shl.b32 	%r961, %r960, 2;
	add.s32 	%r963, %r881, %r961;
	st.shared.f32 	[%r963], %f2172;
$L__BB0_473:
	add.s32 	%r157, %r156, %r12;
	setp.gt.u32 	%p250, %r157, 23;
	@%p250 bra 	$L__BB0_477;
	setp.eq.s16 	%p251, %rs98, 0;
	mov.f32 	%f2173, 0f00000000;
	@%p251 bra 	$L__BB0_476;
	add.s32 	%r964, %r138, %r137;
	add.s32 	%r965, %r964, %r157;
	mul.wide.u32 	%rd261, %r965, 4;
	add.s64 	%rd262, %rd2, %rd261;
	ld.global.nc.f32 	%f2173, [%rd262+-5472];
$L__BB0_476:
	mad.lo.s32 	%r966, %r157, 36, %r136;
	shl.b32 	%r967, %r966, 2;
	add.s32 	%r969, %r881, %r967;
	st.shared.f32 	[%r969], %f2173;
$L__BB0_477:
	add.s32 	%r158, %r157, %r12;
	setp.gt.u32 	%p252, %r158, 23;
	@%p252 bra 	$L__BB0_481;
	setp.eq.s16 	%p253, %rs98, 0;
	mov.f32 	%f2174, 0f00000000;
	@%p253 bra 	$L__BB0_480;
	add.s32 	%r970, %r138, %r137;
	add.s32 	%r971, %r970, %r158;
	mul.wide.u32 	%rd263, %r971, 4;
	add.s64 	%rd264, %rd2, %rd263;
	ld.global.nc.f32 	%f2174, [%rd264+-5472];
$L__BB0_480:
	mad.lo.s32 	%r972, %r158, 36, %r136;
	shl.b32 	%r973, %r972, 2;
	add.s32 	%r975, %r881, %r973;
	st.shared.f32 	[%r975], %f2174;
$L__BB0_481:
	add.s32 	%r159, %r158, %r12;
	setp.gt.u32 	%p254, %r159, 23;
	@%p254 bra 	$L__BB0_485;
	setp.eq.s16 	%p255, %rs98, 0;
	mov.f32 	%f2175, 0f00000000;
	@%p255 bra 	$L__BB0_484;
	add.s32 	%r976, %r138, %r137;
	add.s32 	%r977, %r976, %r159;
	mul.wide.u32 	%rd265, %r977, 4;
	add.s64 	%rd266, %rd2, %rd265;
	ld.global.nc.f32 	%f2175, [%rd266+-5472];
$L__BB0_484:
	mad.lo.s32 	%r978, %r159, 36, %r136;
	shl.b32 	%r979, %r978, 2;
	add.s32 	%r981, %r881, %r979;
	st.shared.f32 	[%r981], %f2175;
$L__BB0_485:
	add.s32 	%r160, %r159, %r12;
	setp.gt.u32 	%p256, %r160, 23;
	@%p256 bra 	$L__BB0_489;
	setp.eq.s16 	%p257, %rs98, 0;
	mov.f32 	%f2176, 0f00000000;
	@%p257 bra 	$L__BB0_488;
	add.s32 	%r982, %r138, %r137;
	add.s32 	%r983, %r982, %r160;
	mul.wide.u32 	%rd267, %r983, 4;
	add.s64 	%rd268, %rd2, %rd267;
	ld.global.nc.f32 	%f2176, [%rd268+-5472];
$L__BB0_488:
	mad.lo.s32 	%r984, %r160, 36, %r136;
	shl.b32 	%r985, %r984, 2;
	add.s32 	%r987, %r881, %r985;
	st.shared.f32 	[%r987], %f2176;
$L__BB0_489:
	add.s32 	%r161, %r160, %r12;
	setp.gt.u32 	%p258, %r161, 23;
	@%p258 bra 	$L__BB0_493;
	setp.eq.s16 	%p259, %rs98, 0;
	mov.f32 	%f2177, 0f00000000;
	@%p259 bra 	$L__BB0_492;
	add.s32 	%r988, %r138, %r137;
	add.s32 	%r989, %r988, %r161;
	mul.wide.u32 	%rd269, %r989, 4;
	add.s64 	%rd270, %rd2, %rd269;
	ld.global.nc.f32 	%f2177, [%rd270+-5472];
$L__BB0_492:
	mad.lo.s32 	%r990, %r161, 36, %r136;
	shl.b32 	%r991, %r990, 2;
	add.s32 	%r993, %r881, %r991;
	st.shared.f32 	[%r993], %f2177;
$L__BB0_493:
	add.s32 	%r162, %r161, %r12;
	setp.gt.u32 	%p260, %r162, 23;
	@%p260 bra 	$L__BB0_497;
	setp.eq.s16 	%p261, %rs98, 0;
	mov.f32 	%f2178, 0f00000000;
	@%p261 bra 	$L__BB0_496;
	add.s32 	%r994, %r138, %r137;
	add.s32 	%r995, %r994, %r162;
	mul.wide.u32 	%rd271, %r995, 4;
	add.s64 	%rd272, %rd2, %rd271;
	ld.global.nc.f32 	%f2178, [%rd272+-5472];
$L__BB0_496:
	mad.lo.s32 	%r996, %r162, 36, %r136;
	shl.b32 	%r997, %r996, 2;
	add.s32 	%r999, %r881, %r997;
	st.shared.f32 	[%r999], %f2178;
$L__BB0_497:
	add.s32 	%r163, %r162, %r12;
	setp.gt.u32 	%p262, %r163, 23;
	@%p262 bra 	$L__BB0_501;
	setp.eq.s16 	%p263, %rs98, 0;
	mov.f32 	%f2179, 0f00000000;
	@%p263 bra 	$L__BB0_500;
	add.s32 	%r1000, %r138, %r137;
	add.s32 	%r1001, %r1000, %r163;
	mul.wide.u32 	%rd273, %r1001, 4;
	add.s64 	%rd274, %rd2, %rd273;
	ld.global.nc.f32 	%f2179, [%rd274+-5472];
$L__BB0_500:
	mad.lo.s32 	%r1002, %r163, 36, %r136;
	shl.b32 	%r1003, %r1002, 2;
	add.s32 	%r1005, %r881, %r1003;
	st.shared.f32 	[%r1005], %f2179;
$L__BB0_501:
	add.s32 	%r164, %r163, %r12;
	setp.gt.u32 	%p264, %r164, 23;
	@%p264 bra 	$L__BB0_505;
	setp.eq.s16 	%p265, %rs98, 0;
	mov.f32 	%f2180, 0f00000000;
	@%p265 bra 	$L__BB0_504;
	add.s32 	%r1006, %r138, %r137;
	add.s32 	%r1007, %r1006, %r164;
	mul.wide.u32 	%rd275, %r1007, 4;
	add.s64 	%rd276, %rd2, %rd275;
	ld.global.nc.f32 	%f2180, [%rd276+-5472];
$L__BB0_504:
	mad.lo.s32 	%r1008, %r164, 36, %r136;
	shl.b32 	%r1009, %r1008, 2;
	add.s32 	%r1011, %r881, %r1009;
	st.shared.f32 	[%r1011], %f2180;
$L__BB0_505:
	add.s32 	%r165, %r164, %r12;
	setp.gt.u32 	%p266, %r165, 23;
	@%p266 bra 	$L__BB0_858;
	setp.eq.s16 	%p267, %rs98, 0;
	mov.f32 	%f2181, 0f00000000;
	@%p267 bra 	$L__BB0_508;
	add.s32 	%r1012, %r138, %r137;
	add.s32 	%r1013, %r1012, %r165;
	mul.wide.u32 	%rd277, %r1013, 4;
	add.s64 	%rd278, %rd2, %rd277;
	ld.global.nc.f32 	%f2181, [%rd278+-5472];
$L__BB0_508:
	mad.lo.s32 	%r1014, %r165, 36, %r136;
	shl.b32 	%r1015, %r1014, 2;
	add.s32 	%r1017, %r881, %r1015;
	st.shared.f32 	[%r1017], %f2181;
	bra.uni 	$L__BB0_858;
$L__BB0_509:
	setp.gt.u32 	%p24, %r135, 167;
	setp.ne.s32 	%p25, %r8, 13;
	or.pred  	%p26, %p24, %p25;
	@%p26 bra 	$L__BB0_609;
	mad.lo.s32 	%r166, %r10, 6, %r11;
	shl.b32 	%r734, %r7, 2;
	add.s32 	%r735, %r734, %r10;
	mul.lo.s32 	%r167, %r735, 1344;
	mul.lo.s32 	%r168, %r11, 24;
	and.b16  	%rs73, %rs8, 255;
	setp.eq.s16 	%p164, %rs73, 5;
	mov.f32 	%f2182, 0f00000000;
	@%p164 bra 	$L__BB0_512;
	cvt.u64.u16 	%rd173, %rs6;
	add.s32 	%r736, %r168, %r167;
	cvt.u64.u32 	%rd174, %r736;
	add.s64 	%rd175, %rd174, %rd173;
	shl.b64 	%rd176, %rd175, 2;
	add.s64 	%rd177, %rd2, %rd176;
	ld.global.nc.f32 	%f2182, [%rd177+-480];
$L__BB0_512:
	setp.eq.s16 	%p165, %rs73, 5;
	mad.lo.s32 	%r737, %r9, 36, %r166;
	shl.b32 	%r738, %r737, 2;
	mov.u32 	%r739, _ZZ25fused_pointwise_depthwiseE12shared_input;
	add.s32 	%r169, %r739, %r738;
	st.shared.f32 	[%r169], %f2182;
	add.s32 	%r170, %r12, %r9;
	mov.f32 	%f2183, 0f00000000;
	@%p165 bra 	$L__BB0_514;
	add.s32 	%r740, %r168, %r167;
	add.s32 	%r741, %r740, %r170;
	mul.wide.u32 	%rd178, %r741, 4;
	add.s64 	%rd179, %rd2, %rd178;
	ld.global.nc.f32 	%f2183, [%rd179+-480];
$L__BB0_514:
	setp.eq.s16 	%p166, %rs73, 5;
	shl.b32 	%r742, %r13, 2;
	add.s32 	%r171, %r169, %r742;
	st.shared.f32 	[%r171], %f2183;
	add.s32 	%r172, %r170, %r12;
	mov.f32 	%f2184, 0f00000000;
	@%p166 bra 	$L__BB0_516;
	add.s32 	%r743, %r168, %r167;
	add.s32 	%r744, %r743, %r172;
	mul.wide.u32 	%rd180, %r744, 4;
	add.s64 	%rd181, %rd2, %rd180;
	ld.global.nc.f32 	%f2184, [%rd181+-480];
$L__BB0_516:
	add.s32 	%r173, %r171, %r742;
	st.shared.f32 	[%r173], %f2184;
	add.s32 	%r174, %r172, %r12;
	setp.gt.u32 	%p167, %r174, 23;
	@%p167 bra 	$L__BB0_520;
	setp.eq.s16 	%p168, %rs73, 5;
	mov.f32 	%f2185, 0f00000000;
	@%p168 bra 	$L__BB0_519;
	add.s32 	%r746, %r168, %r167;
	add.s32 	%r747, %r746, %r174;
	mul.wide.u32 	%rd182, %r747, 4;
	add.s64 	%rd183, %rd2, %rd182;
	ld.global.nc.f32 	%f2185, [%rd183+-480];
$L__BB0_519:
	add.s32 	%r749, %r173, %r742;
	st.shared.f32 	[%r749], %f2185;
$L__BB0_520:
	setp.gt.u32 	%p169, %r1, 251;
	@%p169 bra 	$L__BB0_858;
	add.s32 	%r175, %r174, %r12;
	setp.gt.u32 	%p170, %r175, 23;
	@%p170 bra 	$L__BB0_525;
	setp.eq.s16 	%p171, %rs73, 5;
	mov.f32 	%f2186, 0f00000000;
	@%p171 bra 	$L__BB0_524;
	add.s32 	%r750, %r168, %r167;
	add.s32 	%r751, %r750, %r175;
	mul.wide.u32 	%rd184, %r751, 4;
	add.s64 	%rd185, %rd2, %rd184;
	ld.global.nc.f32 	%f2186, [%rd185+-480];
$L__BB0_524:
	mad.lo.s32 	%r752, %r175, 36, %r166;
	shl.b32 	%r753, %r752, 2;
	add.s32 	%r755, %r739, %r753;
	st.shared.f32 	[%r755], %f2186;
$L__BB0_525:
	setp.gt.u32 	%p172, %r1, 179;
	@%p172 bra 	$L__BB0_858;
	add.s32 	%r176, %r175, %r12;
	setp.gt.u32 	%p173, %r176, 23;
	@%p173 bra 	$L__BB0_530;
	setp.eq.s16 	%p174, %rs73, 5;
	mov.f32 	%f2187, 0f00000000;
	@%p174 bra 	$L__BB0_529;
	add.s32 	%r756, %r168, %r167;
	add.s32 	%r757, %r756, %r176;
	mul.wide.u32 	%rd186, %r757, 4;
	add.s64 	%rd187, %rd2, %rd186;
	ld.global.nc.f32 	%f2187, [%rd187+-480];
$L__BB0_529:
	mad.lo.s32 	%r758, %r176, 36, %r166;
	shl.b32 	%r759, %r758, 2;
	add.s32 	%r761, %r739, %r759;
	st.shared.f32 	[%r761], %f2187;
$L__BB0_530:
	add.s32 	%r177, %r176, %r12;
	setp.gt.u32 	%p175, %r177, 23;
	@%p175 bra 	$L__BB0_534;
	setp.eq.s16 	%p176, %rs73, 5;
	mov.f32 	%f2188, 0f00000000;
	@%p176 bra 	$L__BB0_533;
	add.s32 	%r762, %r168, %r167;
	add.s32 	%r763, %r762, %r177;
	mul.wide.u32 	%rd188, %r763, 4;
	add.s64 	%rd189, %rd2, %rd188;
	ld.global.nc.f32 	%f2188, [%rd189+-480];
$L__BB0_533:
	mad.lo.s32 	%r764, %r177, 36, %r166;
	shl.b32 	%r765, %r764, 2;
	add.s32 	%r767, %r739, %r765;
	st.shared.f32 	[%r767], %f2188;
$L__BB0_534:
	setp.gt.u32 	%p177, %r1, 143;
	@%p177 bra 	$L__BB0_858;
	add.s32 	%r178, %r177, %r12;
	setp.gt.u32 	%p178, %r178, 23;
	@%p178 bra 	$L__BB0_539;
	setp.eq.s16 	%p179, %rs73, 5;
	mov.f32 	%f2189, 0f00000000;
	@%p179 bra 	$L__BB0_538;
	add.s32 	%r768, %r168, %r167;
	add.s32 	%r769, %r768, %r178;
	mul.wide.u32 	%rd190, %r769, 4;
	add.s64 	%rd191, %rd2, %rd190;
	ld.global.nc.f32 	%f2189, [%rd191+-480];
$L__BB0_538:
	mad.lo.s32 	%r770, %r178, 36, %r166;
	shl.b32 	%r771, %r770, 2;
	add.s32 	%r773, %r739, %r771;
	st.shared.f32 	[%r773], %f2189;
$L__BB0_539:
	add.s32 	%r179, %r178, %r12;
	setp.gt.u32 	%p180, %r179, 23;
	@%p180 bra 	$L__BB0_543;
	setp.eq.s16 	%p181, %rs73, 5;
	mov.f32 	%f2190, 0f00000000;
	@%p181 bra 	$L__BB0_542;
	add.s32 	%r774, %r168, %r167;
	add.s32 	%r775, %r774, %r179;
	mul.wide.u32 	%rd192, %r775, 4;
	add.s64 	%rd193, %rd2, %rd192;
	ld.global.nc.f32 	%f2190, [%rd193+-480];
$L__BB0_542:
	mad.lo.s32 	%r776, %r179, 36, %r166;
	shl.b32 	%r777, %r776, 2;
	add.s32 	%r779, %r739, %r777;
	st.shared.f32 	[%r779], %f2190;
$L__BB0_543:
	setp.gt.u32 	%p182, %r1, 107;
	@%p182 bra 	$L__BB0_858;
	add.s32 	%r180, %r179, %r12;
	setp.gt.u32 	%p183, %r180, 23;
	@%p183 bra 	$L__BB0_548;
	setp.eq.s16 	%p184, %rs73, 5;
	mov.f32 	%f2191, 0f00000000;
	@%p184 bra 	$L__BB0_547;
	add.s32 	%r780, %r168, %r167;
	add.s32 	%r781, %r780, %r180;
	mul.wide.u32 	%rd194, %r781, 4;
	add.s64 	%rd195, %rd2, %rd194;
	ld.global.nc.f32 	%f2191, [%rd195+-480];
$L__BB0_547:
	mad.lo.s32 	%r782, %r180, 36, %r166;
	shl.b32 	%r783, %r782, 2;
	add.s32 	%r785, %r739, %r783;
	st.shared.f32 	[%r785], %f2191;
$L__BB0_548:
	add.s32 	%r181, %r180, %r12;
	setp.gt.u32 	%p185, %r181, 23;
	@%p185 bra 	$L__BB0_552;
	setp.eq.s16 	%p186, %rs73, 5;
	mov.f32 	%f2192, 0f00000000;
	@%p186 bra 	$L__BB0_551;
	add.s32 	%r786, %r168, %r167;
	add.s32 	%r787, %r786, %r181;
	mul.wide.u32 	%rd196, %r787, 4;
	add.s64 	%rd197, %rd2, %rd196;
	ld.global.nc.f32 	%f2192, [%rd197+-480];
$L__BB0_551:
	mad.lo.s32 	%r788, %r181, 36, %r166;
	shl.b32 	%r789, %r788, 2;
	add.s32 	%r791, %r739, %r789;
	st.shared.f32 	[%r791], %f2192;
$L__BB0_552:
	add.s32 	%r182, %r181, %r12;
	setp.gt.u32 	%p187, %r182, 23;
	@%p187 bra 	$L__BB0_556;
	setp.eq.s16 	%p188, %rs73, 5;
	mov.f32 	%f2193, 0f00000000;
	@%p188 bra 	$L__BB0_555;
	add.s32 	%r792, %r168, %r167;
	add.s32 	%r793, %r792, %r182;
	mul.wide.u32 	%rd198, %r793, 4;
	add.s64 	%rd199, %rd2, %rd198;
	ld.global.nc.f32 	%f2193, [%rd199+-480];
$L__BB0_555:
	mad.lo.s32 	%r794, %r182, 36, %r166;
	shl.b32 	%r795, %r794, 2;
	add.s32 	%r797, %r739, %r795;
	st.shared.f32 	[%r797], %f2193;
$L__BB0_556:
	add.s32 	%r183, %r182, %r12;
	setp.gt.u32 	%p189, %r183, 23;
	@%p189 bra 	$L__BB0_560;
	setp.eq.s16 	%p190, %rs73, 5;
	mov.f32 	%f2194, 0f00000000;
	@%p190 bra 	$L__BB0_559;
	add.s32 	%r798, %r168, %r167;
	add.s32 	%r799, %r798, %r183;
	mul.wide.u32 	%rd200, %r799, 4;
	add.s64 	%rd201, %rd2, %rd200;
	ld.global.nc.f32 	%f2194, [%rd201+-480];
$L__BB0_559:
	mad.lo.s32 	%r800, %r183, 36, %r166;
	shl.b32 	%r801, %r800, 2;
	add.s32 	%r803, %r739, %r801;
	st.shared.f32 	[%r803], %f2194;
$L__BB0_560:
	setp.gt.u32 	%p191, %r1, 71;
	@%p191 bra 	$L__BB0_858;
	add.s32 	%r184, %r183, %r12;
	setp.gt.u32 	%p192, %r184, 23;
	@%p192 bra 	$L__BB0_565;
	setp.eq.s16 	%p193, %rs73, 5;
	mov.f32 	%f2195, 0f00000000;
	@%p193 bra 	$L__BB0_564;
	add.s32 	%r804, %r168, %r167;
	add.s32 	%r805, %r804, %r184;
	mul.wide.u32 	%rd202, %r805, 4;
	add.s64 	%rd203, %rd2, %rd202;
	ld.global.nc.f32 	%f2195, [%rd203+-480];
$L__BB0_564:
	mad.lo.s32 	%r806, %r184, 36, %r166;
	shl.b32 	%r807, %r806, 2;
	add.s32 	%r809, %r739, %r807;
	st.shared.f32 	[%r809], %f2195;
$L__BB0_565:
	add.s32 	%r185, %r184, %r12;
	setp.gt.u32 	%p194, %r185, 23;
	@%p194 bra 	$L__BB0_569;
	setp.eq.s16 	%p195, %rs73, 5;
	mov.f32 	%f2196, 0f00000000;
	@%p195 bra 	$L__BB0_568;
	add.s32 	%r810, %r168, %r167;
	add.s32 	%r811, %r810, %r185;
	mul.wide.u32 	%rd204, %r811, 4;
	add.s64 	%rd205, %rd2, %rd204;
	ld.global.nc.f32 	%f2196, [%rd205+-480];
$L__BB0_568:
	mad.lo.s32 	%r812, %r185, 36, %r166;
	shl.b32 	%r813, %r812, 2;
	add.s32 	%r815, %r739, %r813;
	st.shared.f32 	[%r815], %f2196;
$L__BB0_569:
	add.s32 	%r186, %r185, %r12;
	setp.gt.u32 	%p196, %r186, 23;
	@%p196 bra 	$L__BB0_573;
	setp.eq.s16 	%p197, %rs73, 5;
	mov.f32 	%f2197, 0f00000000;
	@%p197 bra 	$L__BB0_572;
	add.s32 	%r816, %r168, %r167;
	add.s32 	%r817, %r816, %r186;
	mul.wide.u32 	%rd206, %r817, 4;
	add.s64 	%rd207, %rd2, %rd206;
	ld.global.nc.f32 	%f2197, [%rd207+-480];
$L__BB0_572:
	mad.lo.s32 	%r818, %r186, 36, %r166;
	shl.b32 	%r819, %r818, 2;
	add.s32 	%r821, %r739, %r819;
	st.shared.f32 	[%r821], %f2197;
$L__BB0_573:
	add.s32 	%r187, %r186, %r12;
	setp.gt.u32 	%p198, %r187, 23;
	@%p198 bra 	$L__BB0_577;
	setp.eq.s16 	%p199, %rs73, 5;
	mov.f32 	%f2198, 0f00000000;
	@%p199 bra 	$L__BB0_576;
	add.s32 	%r822, %r168, %r167;
	add.s32 	%r823, %r822, %r187;
	mul.wide.u32 	%rd208, %r823, 4;
	add.s64 	%rd209, %rd2, %rd208;
	ld.global.nc.f32 	%f2198, [%rd209+-480];
$L__BB0_576:
	mad.lo.s32 	%r824, %r187, 36, %r166;
	shl.b32 	%r825, %r824, 2;
	add.s32 	%r827, %r739, %r825;
	st.shared.f32 	[%r827], %f2198;
$L__BB0_577:
	add.s32 	%r188, %r187, %r12;
	setp.gt.u32 	%p200, %r188, 23;
	@%p200 bra 	$L__BB0_581;
	setp.eq.s16 	%p201, %rs73, 5;
	mov.f32 	%f2199, 0f00000000;
	@%p201 bra 	$L__BB0_580;
	add.s32 	%r828, %r168, %r167;
	add.s32 	%r829, %r828, %r188;
	mul.wide.u32 	%rd210, %r829, 4;
	add.s64 	%rd211, %rd2, %rd210;
	ld.global.nc.f32 	%f2199, [%rd211+-480];
$L__BB0_580:
	mad.lo.s32 	%r830, %r188, 36, %r166;
	shl.b32 	%r831, %r830, 2;
	add.s32 	%r833, %r739, %r831;
	st.shared.f32 	[%r833], %f2199;
$L__BB0_581:
	add.s32 	%r189, %r188, %r12;
	setp.gt.u32 	%p202, %r189, 23;
	@%p202 bra 	$L__BB0_585;
	setp.eq.s16 	%p203, %rs73, 5;
	mov.f32 	%f2200, 0f00000000;
	@%p203 bra 	$L__BB0_584;
	add.s32 	%r834, %r168, %r167;
	add.s32 	%r835, %r834, %r189;
	mul.wide.u32 	%rd212, %r835, 4;
	add.s64 	%rd213, %rd2, %rd212;
	ld.global.nc.f32 	%f2200, [%rd213+-480];
$L__BB0_584:
	mad.lo.s32 	%r836, %r189, 36, %r166;
	shl.b32 	%r837, %r836, 2;
	add.s32 	%r839, %r739, %r837;
	st.shared.f32 	[%r839], %f2200;
$L__BB0_585:
	add.s32 	%r190, %r189, %r12;
	setp.gt.u32 	%p204, %r190, 23;
	@%p204 bra 	$L__BB0_589;
	setp.eq.s16 	%p205, %rs73, 5;
	mov.f32 	%f2201, 0f00000000;
	@%p205 bra 	$L__BB0_588;
	add.s32 	%r840, %r168, %r167;
	add.s32 	%r841, %r840, %r190;
	mul.wide.u32 	%rd214, %r841, 4;
	add.s64 	%rd215, %rd2, %rd214;
	ld.global.nc.f32 	%f2201, [%rd215+-480];
$L__BB0_588:
	mad.lo.s32 	%r842, %r190, 36, %r166;
	shl.b32 	%r843, %r842, 2;
	add.s32 	%r845, %r739, %r843;
	st.shared.f32 	[%r845], %f2201;
$L__BB0_589:
	add.s32 	%r191, %r190, %r12;
	setp.gt.u32 	%p206, %r191, 23;
	@%p206 bra 	$L__BB0_593;
	setp.eq.s16 	%p207, %rs73, 5;
	mov.f32 	%f2202, 0f00000000;
	@%p207 bra 	$L__BB0_592;
	add.s32 	%r846, %r168, %r167;
	add.s32 	%r847, %r846, %r191;
	mul.wide.u32 	%rd216, %r847, 4;
	add.s64 	%rd217, %rd2, %rd216;
	ld.global.nc.f32 	%f2202, [%rd217+-480];
$L__BB0_592:
	mad.lo.s32 	%r848, %r191, 36, %r166;
	shl.b32 	%r849, %r848, 2;
	add.s32 	%r851, %r739, %r849;
	st.shared.f32 	[%r851], %f2202;
$L__BB0_593:
	add.s32 	%r192, %r191, %r12;
	setp.gt.u32 	%p208, %r192, 23;
	@%p208 bra 	$L__BB0_597;
	setp.eq.s16 	%p209, %rs73, 5;
	mov.f32 	%f2203, 0f00000000;
	@%p209 bra 	$L__BB0_596;
	add.s32 	%r852, %r168, %r167;
	add.s32 	%r853, %r852, %r192;
	mul.wide.u32 	%rd218, %r853, 4;
	add.s64 	%rd219, %rd2, %rd218;
	ld.global.nc.f32 	%f2203, [%rd219+-480];
$L__BB0_596:
	mad.lo.s32 	%r854, %r192, 36, %r166;
	shl.b32 	%r855, %r854, 2;
	add.s32 	%r857, %r739, %r855;
	st.shared.f32 	[%r857], %f2203;
$L__BB0_597:
	add.s32 	%r193, %r192, %r12;
	setp.gt.u32 	%p210, %r193, 23;
	@%p210 bra 	$L__BB0_601;
	setp.eq.s16 	%p211, %rs73, 5;
	mov.f32 	%f2204, 0f00000000;
	@%p211 bra 	$L__BB0_600;
	add.s32 	%r858, %r168, %r167;
	add.s32 	%r859, %r858, %r193;
	mul.wide.u32 	%rd220, %r859, 4;
	add.s64 	%rd221, %rd2, %rd220;
	ld.global.nc.f32 	%f2204, [%rd221+-480];
$L__BB0_600:
	mad.lo.s32 	%r860, %r193, 36, %r166;
	shl.b32 	%r861, %r860, 2;
	add.s32 	%r863, %r739, %r861;
	st.shared.f32 	[%r863], %f2204;
$L__BB0_601:
	add.s32 	%r194, %r193, %r12;
	setp.gt.u32 	%p212, %r194, 23;
	@%p212 bra 	$L__BB0_605;
	setp.eq.s16 	%p213, %rs73, 5;
	mov.f32 	%f2205, 0f00000000;
	@%p213 bra 	$L__BB0_604;
	add.s32 	%r864, %r168, %r167;
	add.s32 	%r865, %r864, %r194;
	mul.wide.u32 	%rd222, %r865, 4;
	add.s64 	%rd223, %rd2, %rd222;
	ld.global.nc.f32 	%f2205, [%rd223+-480];
$L__BB0_604:
	mad.lo.s32 	%r866, %r194, 36, %r166;
	shl.b32 	%r867, %r866, 2;
	add.s32 	%r869, %r739, %r867;
	st.shared.f32 	[%r869], %f2205;
$L__BB0_605:
	add.s32 	%r195, %r194, %r12;
	setp.gt.u32 	%p214, %r195, 23;
	@%p214 bra 	$L__BB0_858;
	setp.eq.s16 	%p215, %rs73, 5;
	mov.f32 	%f2206, 0f00000000;
	@%p215 bra 	$L__BB0_608;
	add.s32 	%r870, %r168, %r167;
	add.s32 	%r871, %r870, %r195;
	mul.wide.u32 	%rd224, %r871, 4;
	add.s64 	%rd225, %rd2, %rd224;
	ld.global.nc.f32 	%f2206, [%rd225+-480];
$L__BB0_608:
	mad.lo.s32 	%r872, %r195, 36, %r166;
	shl.b32 	%r873, %r872, 2;
	add.s32 	%r875, %r739, %r873;
	st.shared.f32 	[%r875], %f2206;
	bra.uni 	$L__BB0_858;
$L__BB0_609:
	setp.gt.u32 	%p27, %r6, 13;
	add.s32 	%r196, %r8, -1;
	setp.gt.u32 	%p28, %r196, 11;
	or.pred  	%p29, %p27, %p28;
	@%p29 bra 	$L__BB0_709;
	mad.lo.s32 	%r197, %r10, 6, %r11;
	shl.b32 	%r590, %r7, 2;
	add.s32 	%r591, %r590, %r10;
	mul.lo.s32 	%r198, %r591, 1344;
	shl.b32 	%r592, %r8, 2;
	add.s32 	%r593, %r592, %r11;
	mul.lo.s32 	%r199, %r593, 24;
	setp.lt.u16 	%p112, %rs15, 6;
	mov.f32 	%f2207, 0f00000000;
	@%p112 bra 	$L__BB0_612;
	cvt.u64.u16 	%rd120, %rs6;
	add.s32 	%r594, %r199, %r198;
	cvt.u64.u32 	%rd121, %r594;
	add.s64 	%rd122, %rd121, %rd120;
	shl.b64 	%rd123, %rd122, 2;
	add.s64 	%rd124, %rd2, %rd123;
	ld.global.nc.f32 	%f2207, [%rd124+-5472];
$L__BB0_612:
	setp.lt.u16 	%p113, %rs15, 6;
	mad.lo.s32 	%r595, %r9, 36, %r197;
	shl.b32 	%r596, %r595, 2;
	mov.u32 	%r597, _ZZ25fused_pointwise_depthwiseE12shared_input;
	add.s32 	%r200, %r597, %r596;
	st.shared.f32 	[%r200], %f2207;
	add.s32 	%r201, %r12, %r9;
	mov.f32 	%f2208, 0f00000000;
	@%p113 bra 	$L__BB0_614;
	add.s32 	%r598, %r199, %r198;
	add.s32 	%r599, %r598, %r201;
	mul.wide.u32 	%rd125, %r599, 4;
	add.s64 	%rd126, %rd2, %rd125;
	ld.global.nc.f32 	%f2208, [%rd126+-5472];
$L__BB0_614:
	setp.lt.u16 	%p114, %rs15, 6;
	shl.b32 	%r600, %r13, 2;
	add.s32 	%r202, %r200, %r600;
	st.shared.f32 	[%r202], %f2208;
	add.s32 	%r203, %r201, %r12;
	mov.f32 	%f2209, 0f00000000;
	@%p114 bra 	$L__BB0_616;
	add.s32 	%r601, %r199, %r198;
	add.s32 	%r602, %r601, %r203;
	mul.wide.u32 	%rd127, %r602, 4;
	add.s64 	%rd128, %rd2, %rd127;
	ld.global.nc.f32 	%f2209, [%rd128+-5472];
$L__BB0_616:
	add.s32 	%r204, %r202, %r600;
	st.shared.f32 	[%r204], %f2209;
	add.s32 	%r205, %r203, %r12;
	setp.gt.u32 	%p115, %r205, 23;
	@%p115 bra 	$L__BB0_620;
	setp.lt.u16 	%p116, %rs15, 6;
	mov.f32 	%f2210, 0f00000000;
	@%p116 bra 	$L__BB0_619;
	add.s32 	%r604, %r199, %r198;
	add.s32 	%r605, %r604, %r205;
	mul.wide.u32 	%rd129, %r605, 4;
	add.s64 	%rd130, %rd2, %rd129;
	ld.global.nc.f32 	%f2210, [%rd130+-5472];
$L__BB0_619:
	add.s32 	%r607, %r204, %r600;
	st.shared.f32 	[%r607], %f2210;
$L__BB0_620:
	setp.gt.u32 	%p117, %r1, 251;
	@%p117 bra 	$L__BB0_858;
	add.s32 	%r206, %r205, %r12;
	setp.gt.u32 	%p118, %r206, 23;
	@%p118 bra 	$L__BB0_625;
	setp.lt.u16 	%p119, %rs15, 6;
	mov.f32 	%f2211, 0f00000000;
	@%p119 bra 	$L__BB0_624;
	add.s32 	%r608, %r199, %r198;
	add.s32 	%r609, %r608, %r206;
	mul.wide.u32 	%rd131, %r609, 4;
	add.s64 	%rd132, %rd2, %rd131;
	ld.global.nc.f32 	%f2211, [%rd132+-5472];
$L__BB0_624:
	mad.lo.s32 	%r610, %r206, 36, %r197;
	shl.b32 	%r611, %r610, 2;
	add.s32 	%r613, %r597, %r611;
	st.shared.f32 	[%r613], %f2211;
$L__BB0_625:
	setp.gt.u32 	%p120, %r1, 179;
	@%p120 bra 	$L__BB0_858;
	add.s32 	%r207, %r206, %r12;
	setp.gt.u32 	%p121, %r207, 23;
	@%p121 bra 	$L__BB0_630;
	setp.lt.u16 	%p122, %rs15, 6;
	mov.f32 	%f2212, 0f00000000;
	@%p122 bra 	$L__BB0_629;
	add.s32 	%r614, %r199, %r198;
	add.s32 	%r615, %r614, %r207;
	mul.wide.u32 	%rd133, %r615, 4;
	add.s64 	%rd134, %rd2, %rd133;
	ld.global.nc.f32 	%f2212, [%rd134+-5472];
$L__BB0_629:
	mad.lo.s32 	%r616, %r207, 36, %r197;
	shl.b32 	%r617, %r616, 2;
	add.s32 	%r619, %r597, %r617;
	st.shared.f32 	[%r619], %f2212;
$L__BB0_630:
	add.s32 	%r208, %r207, %r12;
	setp.gt.u32 	%p123, %r208, 23;
	@%p123 bra 	$L__BB0_634;
	setp.lt.u16 	%p124, %rs15, 6;
	mov.f32 	%f2213, 0f00000000;
	@%p124 bra 	$L__BB0_633;
	add.s32 	%r620, %r199, %r198;
	add.s32 	%r621, %r620, %r208;
	mul.wide.u32 	%rd135, %r621, 4;
	add.s64 	%rd136, %rd2, %rd135;
	ld.global.nc.f32 	%f2213, [%rd136+-5472];
$L__BB0_633:
	mad.lo.s32 	%r622, %r208, 36, %r197;
	shl.b32 	%r623, %r622, 2;
	add.s32 	%r625, %r597, %r623;
	st.shared.f32 	[%r625], %f2213;
$L__BB0_634:
	setp.gt.u32 	%p125, %r1, 143;
	@%p125 bra 	$L__BB0_858;
	add.s32 	%r209, %r208, %r12;
	setp.gt.u32 	%p126, %r209, 23;
	@%p126 bra 	$L__BB0_639;
	setp.lt.u16 	%p127, %rs15, 6;
	mov.f32 	%f2214, 0f00000000;
	@%p127 bra 	$L__BB0_638;
	add.s32 	%r626, %r199, %r198;
	add.s32 	%r627, %r626, %r209;
	mul.wide.u32 	%rd137, %r627, 4;
	add.s64 	%rd138, %rd2, %rd137;
	ld.global.nc.f32 	%f2214, [%rd138+-5472];
$L__BB0_638:
	mad.lo.s32 	%r628, %r209, 36, %r197;
	shl.b32 	%r629, %r628, 2;
	add.s32 	%r631, %r597, %r629;
	st.shared.f32 	[%r631], %f2214;
$L__BB0_639:
	add.s32 	%r210, %r209, %r12;
	setp.gt.u32 	%p128, %r210, 23;
	@%p128 bra 	$L__BB0_643;
	setp.lt.u16 	%p129, %rs15, 6;
	mov.f32 	%f2215, 0f00000000;
	@%p129 bra 	$L__BB0_642;
	add.s32 	%r632, %r199, %r198;
	add.s32 	%r633, %r632, %r210;
	mul.wide.u32 	%rd139, %r633, 4;
	add.s64 	%rd140, %rd2, %rd139;
	ld.global.nc.f32 	%f2215, [%rd140+-5472];
$L__BB0_642:
	mad.lo.s32 	%r634, %r210, 36, %r197;
	shl.b32 	%r635, %r634, 2;
	add.s32 	%r637, %r597, %r635;
	st.shared.f32 	[%r637], %f2215;
$L__BB0_643:
	setp.gt.u32 	%p130, %r1, 107;
	@%p130 bra 	$L__BB0_858;
	add.s32 	%r211, %r210, %r12;
	setp.gt.u32 	%p131, %r211, 23;
	@%p131 bra 	$L__BB0_648;
	setp.lt.u16 	%p132, %rs15, 6;
	mov.f32 	%f2216, 0f00000000;
	@%p132 bra 	$L__BB0_647;
	add.s32 	%r638, %r199, %r198;
	add.s32 	%r639, %r638, %r211;
	mul.wide.u32 	%rd141, %r639, 4;
	add.s64 	%rd142, %rd2, %rd141;
	ld.global.nc.f32 	%f2216, [%rd142+-5472];
$L__BB0_647:
	mad.lo.s32 	%r640, %r211, 36, %r197;
	shl.b32 	%r641, %r640, 2;
	add.s32 	%r643, %r597, %r641;
	st.shared.f32 	[%r643], %f2216;
$L__BB0_648:
	add.s32 	%r212, %r211, %r12;
	setp.gt.u32 	%p133, %r212, 23;
	@%p133 bra 	$L__BB0_652;
	setp.lt.u16 	%p134, %rs15, 6;
	mov.f32 	%f2217, 0f00000000;
	@%p134 bra 	$L__BB0_651;
	add.s32 	%r644, %r199, %r198;
	add.s32 	%r645, %r644, %r212;
	mul.wide.u32 	%rd143, %r645, 4;
	add.s64 	%rd144, %rd2, %rd143;
	ld.global.nc.f32 	%f2217, [%rd144+-5472];
$L__BB0_651:
	mad.lo.s32 	%r646, %r212, 36, %r197;
	shl.b32 	%r647, %r646, 2;
	add.s32 	%r649, %r597, %r647;
	st.shared.f32 	[%r649], %f2217;
$L__BB0_652:
	add.s32 	%r213, %r212, %r12;
	setp.gt.u32 	%p135, %r213, 23;
	@%p135 bra 	$L__BB0_656;
	setp.lt.u16 	%p136, %rs15, 6;
	mov.f32 	%f2218, 0f00000000;
	@%p136 bra 	$L__BB0_655;
	add.s32 	%r650, %r199, %r198;
	add.s32 	%r651, %r650, %r213;
	mul.wide.u32 	%rd145, %r651, 4;
	add.s64 	%rd146, %rd2, %rd145;
	ld.global.nc.f32 	%f2218, [%rd146+-5472];
$L__BB0_655:
	mad.lo.s32 	%r652, %r213, 36, %r197;
	shl.b32 	%r653, %r652, 2;
	add.s32 	%r655, %r597, %r653;
	st.shared.f32 	[%r655], %f2218;
$L__BB0_656:
	add.s32 	%r214, %r213, %r12;
	setp.gt.u32 	%p137, %r214, 23;
	@%p137 bra 	$L__BB0_660;
	setp.lt.u16 	%p138, %rs15, 6;
	mov.f32 	%f2219, 0f00000000;
	@%p138 bra 	$L__BB0_659;
	add.s32 	%r656, %r199, %r198;
	add.s32 	%r657, %r656, %r214;
	mul.wide.u32 	%rd147, %r657, 4;
	add.s64 	%rd148, %rd2, %rd147;
	ld.global.nc.f32 	%f2219, [%rd148+-5472];
$L__BB0_659:
	mad.lo.s32 	%r658, %r214, 36, %r197;
	shl.b32 	%r659, %r658, 2;
	add.s32 	%r661, %r597, %r659;
	st.shared.f32 	[%r661], %f2219;
$L__BB0_660:
	setp.gt.u32 	%p139, %r1, 71;
	@%p139 bra 	$L__BB0_858;
	add.s32 	%r215, %r214, %r12;
	setp.gt.u32 	%p140, %r215, 23;
	@%p140 bra 	$L__BB0_665;
	setp.lt.u16 	%p141, %rs15, 6;
	mov.f32 	%f2220, 0f00000000;
	@%p141 bra 	$L__BB0_664;
	add.s32 	%r662, %r199, %r198;
	add.s32 	%r663, %r662, %r215;
	mul.wide.u32 	%rd149, %r663, 4;
	add.s64 	%rd150, %rd2, %rd149;
	ld.global.nc.f32 	%f2220, [%rd150+-5472];
$L__BB0_664:
	mad.lo.s32 	%r664, %r215, 36, %r197;
	shl.b32 	%r665, %r664, 2;
	add.s32 	%r667, %r597, %r665;
	st.shared.f32 	[%r667], %f2220;
$L__BB0_665:
	add.s32 	%r216, %r215, %r12;
	setp.gt.u32 	%p142, %r216, 23;
	@%p142 bra 	$L__BB0_669;
	setp.lt.u16 	%p143, %rs15, 6;
	mov.f32 	%f2221, 0f00000000;
	@%p143 bra 	$L__BB0_668;
	add.s32 	%r668, %r199, %r198;
	add.s32 	%r669, %r668, %r216;
	mul.wide.u32 	%rd151, %r669, 4;
	add.s64 	%rd152, %rd2, %rd151;
	ld.global.nc.f32 	%f2221, [%rd152+-5472];
$L__BB0_668:
	mad.lo.s32 	%r670, %r216, 36, %r197;
	shl.b32 	%r671, %r670, 2;
	add.s32 	%r673, %r597, %r671;
	st.shared.f32 	[%r673], %f2221;
$L__BB0_669:
	add.s32 	%r217, %r216, %r12;
	setp.gt.u32 	%p144, %r217, 23;
	@%p144 bra 	$L__BB0_673;
	setp.lt.u16 	%p145, %rs15, 6;
	mov.f32 	%f2222, 0f00000000;
	@%p145 bra 	$L__BB0_672;
	add.s32 	%r674, %r199, %r198;
	add.s32 	%r675, %r674, %r217;
	mul.wide.u32 	%rd153, %r675, 4;
	add.s64 	%rd154, %rd2, %rd153;
	ld.global.nc.f32 	%f2222, [%rd154+-5472];
$L__BB0_672:
	mad.lo.s32 	%r676, %r217, 36, %r197;
	shl.b32 	%r677, %r676, 2;
	add.s32 	%r679, %r597, %r677;
	st.shared.f32 	[%r679], %f2222;
$L__BB0_673:
	add.s32 	%r218, %r217, %r12;
	setp.gt.u32 	%p146, %r218, 23;
	@%p146 bra 	$L__BB0_677;
	setp.lt.u16 	%p147, %rs15, 6;
	mov.f32 	%f2223, 0f00000000;
	@%p147 bra 	$L__BB0_676;
	add.s32 	%r680, %r199, %r198;
	add.s32 	%r681, %r680, %r218;
	mul.wide.u32 	%rd155, %r681, 4;
	add.s64 	%rd156, %rd2, %rd155;
	ld.global.nc.f32 	%f2223, [%rd156+-5472];
$L__BB0_676:
	mad.lo.s32 	%r682, %r218, 36, %r197;
	shl.b32 	%r683, %r682, 2;
	add.s32 	%r685, %r597, %r683;
	st.shared.f32 	[%r685], %f2223;
$L__BB0_677:
	add.s32 	%r219, %r218, %r12;
	setp.gt.u32 	%p148, %r219, 23;
	@%p148 bra 	$L__BB0_681;
	setp.lt.u16 	%p149, %rs15, 6;
	mov.f32 	%f2224, 0f00000000;
	@%p149 bra 	$L__BB0_680;
	add.s32 	%r686, %r199, %r198;
	add.s32 	%r687, %r686, %r219;
	mul.wide.u32 	%rd157, %r687, 4;
	add.s64 	%rd158, %rd2, %rd157;
	ld.global.nc.f32 	%f2224, [%rd158+-5472];
$L__BB0_680:
	mad.lo.s32 	%r688, %r219, 36, %r197;
	shl.b32 	%r689, %r688, 2;
	add.s32 	%r691, %r597, %r689;
	st.shared.f32 	[%r691], %f2224;
$L__BB0_681:
	add.s32 	%r220, %r219, %r12;
	setp.gt.u32 	%p150, %r220, 23;
	@%p150 bra 	$L__BB0_685;
	setp.lt.u16 	%p151, %rs15, 6;
	mov.f32 	%f2225, 0f00000000;
	@%p151 bra 	$L__BB0_684;
	add.s32 	%r692, %r199, %r198;
	add.s32 	%r693, %r692, %r220;
	mul.wide.u32 	%rd159, %r693, 4;
	add.s64 	%rd160, %rd2, %rd159;
	ld.global.nc.f32 	%f2225, [%rd160+-5472];
$L__BB0_684:
	mad.lo.s32 	%r694, %r220, 36, %r197;
	shl.b32 	%r695, %r694, 2;
	add.s32 	%r697, %r597, %r695;
	st.shared.f32 	[%r697], %f2225;
$L__BB0_685:
	add.s32 	%r221, %r220, %r12;
	setp.gt.u32 	%p152, %r221, 23;
	@%p152 bra 	$L__BB0_689;
	setp.lt.u16 	%p153, %rs15, 6;
	mov.f32 	%f2226, 0f00000000;
	@%p153 bra 	$L__BB0_688;
	add.s32 	%r698, %r199, %r198;
	add.s32 	%r699, %r698, %r221;
	mul.wide.u32 	%rd161, %r699, 4;
	add.s64 	%rd162, %rd2, %rd161;
	ld.global.nc.f32 	%f2226, [%rd162+-5472];
$L__BB0_688:
	mad.lo.s32 	%r700, %r221, 36, %r197;
	shl.b32 	%r701, %r700, 2;
	add.s32 	%r703, %r597, %r701;
	st.shared.f32 	[%r703], %f2226;
$L__BB0_689:
	add.s32 	%r222, %r221, %r12;
	setp.gt.u32 	%p154, %r222, 23;
	@%p154 bra 	$L__BB0_693;
	setp.lt.u16 	%p155, %rs15, 6;
	mov.f32 	%f2227, 0f00000000;
	@%p155 bra 	$L__BB0_692;
	add.s32 	%r704, %r199, %r198;
	add.s32 	%r705, %r704, %r222;
	mul.wide.u32 	%rd163, %r705, 4;
	add.s64 	%rd164, %rd2, %rd163;
	ld.global.nc.f32 	%f2227, [%rd164+-5472];
$L__BB0_692:
	mad.lo.s32 	%r706, %r222, 36, %r197;
	shl.b32 	%r707, %r706, 2;
	add.s32 	%r709, %r597, %r707;
	st.shared.f32 	[%r709], %f2227;
$L__BB0_693:
	add.s32 	%r223, %r222, %r12;
	setp.gt.u32 	%p156, %r223, 23;
	@%p156 bra 	$L__BB0_697;
	setp.lt.u16 	%p157, %rs15, 6;
	mov.f32 	%f2228, 0f00000000;
	@%p157 bra 	$L__BB0_696;
	add.s32 	%r710, %r199, %r198;
	add.s32 	%r711, %r710, %r223;
	mul.wide.u32 	%rd165, %r711, 4;
	add.s64 	%rd166, %rd2, %rd165;
	ld.global.nc.f32 	%f2228, [%rd166+-5472];
$L__BB0_696:
	mad.lo.s32 	%r712, %r223, 36, %r197;
	shl.b32 	%r713, %r712, 2;
	add.s32 	%r715, %r597, %r713;
	st.shared.f32 	[%r715], %f2228;
$L__BB0_697:
	add.s32 	%r224, %r223, %r12;
	setp.gt.u32 	%p158, %r224, 23;
	@%p158 bra 	$L__BB0_701;
	setp.lt.u16 	%p159, %rs15, 6;
	mov.f32 	%f2229, 0f00000000;
	@%p159 bra 	$L__BB0_700;
	add.s32 	%r716, %r199, %r198;
	add.s32 	%r717, %r716, %r224;
	mul.wide.u32 	%rd167, %r717, 4;
	add.s64 	%rd168, %rd2, %rd167;
	ld.global.nc.f32 	%f2229, [%rd168+-5472];
$L__BB0_700:
	mad.lo.s32 	%r718, %r224, 36, %r197;
	shl.b32 	%r719, %r718, 2;
	add.s32 	%r721, %r597, %r719;
	st.shared.f32 	[%r721], %f2229;
$L__BB0_701:
	add.s32 	%r225, %r224, %r12;
	setp.gt.u32 	%p160, %r225, 23;
	@%p160 bra 	$L__BB0_705;
	setp.lt.u16 	%p161, %rs15, 6;
	mov.f32 	%f2230, 0f00000000;
	@%p161 bra 	$L__BB0_704;
	add.s32 	%r722, %r199, %r198;
	add.s32 	%r723, %r722, %r225;
	mul.wide.u32 	%rd169, %r723, 4;
	add.s64 	%rd170, %rd2, %rd169;
	ld.global.nc.f32 	%f2230, [%rd170+-5472];
$L__BB0_704:
	mad.lo.s32 	%r724, %r225, 36, %r197;
	shl.b32 	%r725, %r724, 2;
	add.s32 	%r727, %r597, %r725;
	st.shared.f32 	[%r727], %f2230;
$L__BB0_705:
	add.s32 	%r226, %r225, %r12;
	setp.gt.u32 	%p162, %r226, 23;
	@%p162 bra 	$L__BB0_858;
	setp.lt.u16 	%p163, %rs15, 6;
	mov.f32 	%f2231, 0f00000000;
	@%p163 bra 	$L__BB0_708;
	add.s32 	%r728, %r199, %r198;
	add.s32 	%r729, %r728, %r226;
	mul.wide.u32 	%rd171, %r729, 4;
	add.s64 	%rd172, %rd2, %rd171;
	ld.global.nc.f32 	%f2231, [%rd172+-5472];
$L__BB0_708:
	mad.lo.s32 	%r730, %r226, 36, %r197;
	shl.b32 	%r731, %r730, 2;
	add.s32 	%r733, %r597, %r731;
	st.shared.f32 	[%r733], %f2231;
	bra.uni 	$L__BB0_858;
$L__BB0_709:
	setp.lt.u32 	%p30, %r196, 12;
	setp.lt.u32 	%p31, %r74, 14;
	and.pred  	%p32, %p31, %p30;
	@%p32 bra 	$L__BB0_759;
	mad.lo.s32 	%r227, %r10, 6, %r11;
	shl.b32 	%r324, %r7, 2;
	add.s32 	%r325, %r324, %r10;
	mul.lo.s32 	%r326, %r325, 1344;
	shl.b32 	%r327, %r8, 2;
	add.s32 	%r328, %r327, %r11;
	mad.lo.s32 	%r329, %r328, 24, %r326;
	add.s32 	%r228, %r329, -1368;
	mad.lo.s32 	%r330, %r9, 36, %r227;
	or.b32  	%r331, %r228, %r9;
	mul.wide.s32 	%rd21, %r331, 4;
	add.s64 	%rd22, %rd2, %rd21;
	ld.global.nc.f32 	%f1409, [%rd22];
	shl.b32 	%r332, %r330, 2;
	mov.u32 	%r333, _ZZ25fused_pointwise_depthwiseE12shared_input;
	add.s32 	%r334, %r333, %r332;
	st.shared.f32 	[%r334], %f1409;
	shl.b16 	%rs22, %rs9, 2;
	cvt.u64.u16 	%rd3, %rs22;
	add.s64 	%rd23, %rd22, %rd3;
	ld.global.nc.f32 	%f1410, [%rd23];
	shl.b32 	%r335, %r13, 2;
	add.s32 	%r336, %r334, %r335;
	st.shared.f32 	[%r336], %f1410;
	shl.b32 	%r337, %r12, 1;
	add.s32 	%r338, %r337, %r9;
	add.s64 	%rd4, %rd23, %rd3;
	ld.global.nc.f32 	%f1411, [%rd4];
	add.s32 	%r229, %r336, %r335;
	st.shared.f32 	[%r229], %f1411;
	add.s32 	%r230, %r338, %r12;
	setp.gt.u32 	%p33, %r230, 23;
	@%p33 bra 	$L__BB0_712;
	add.s64 	%rd24, %rd4, %rd3;
	ld.global.nc.f32 	%f1412, [%rd24];
	add.s32 	%r340, %r229, %r335;
	st.shared.f32 	[%r340], %f1412;
$L__BB0_712:
	setp.gt.u32 	%p34, %r1, 251;
	@%p34 bra 	$L__BB0_858;
	add.s32 	%r261, %r230, %r12;
	setp.gt.u32 	%p35, %r261, 23;
	@%p35 bra 	$L__BB0_715;
	mad.lo.s32 	%r341, %r261, 36, %r227;
	add.s32 	%r342, %r228, %r261;
	mul.wide.s32 	%rd25, %r342, 4;
	add.s64 	%rd26, %rd2, %rd25;
	ld.global.nc.f32 	%f1413, [%rd26];
	shl.b32 	%r343, %r341, 2;
	add.s32 	%r345, %r333, %r343;
	st.shared.f32 	[%r345], %f1413;
$L__BB0_715:
	setp.gt.u32 	%p36, %r1, 179;
	@%p36 bra 	$L__BB0_858;
	add.s32 	%r262, %r261, %r12;
	setp.gt.u32 	%p37, %r262, 23;
	@%p37 bra 	$L__BB0_718;
	mad.lo.s32 	%r346, %r262, 36, %r227;
	add.s32 	%r347, %r228, %r262;
	mul.wide.s32 	%rd27, %r347, 4;
	add.s64 	%rd28, %rd2, %rd27;
	ld.global.nc.f32 	%f1414, [%rd28];
	shl.b32 	%r348, %r346, 2;
	add.s32 	%r350, %r333, %r348;
	st.shared.f32 	[%r350], %f1414;
$L__BB0_718:
	add.s32 	%r263, %r262, %r12;
	setp.gt.u32 	%p38, %r263, 23;
	@%p38 bra 	$L__BB0_720;
	mad.lo.s32 	%r351, %r263, 36, %r227;
	add.s32 	%r352, %r228, %r263;
	mul.wide.s32 	%rd29, %r352, 4;
	add.s64 	%rd30, %rd2, %rd29;
	ld.global.nc.f32 	%f1415, [%rd30];
	shl.b32 	%r353, %r351, 2;
	add.s32 	%r355, %r333, %r353;
	st.shared.f32 	[%r355], %f1415;
$L__BB0_720:
	setp.gt.u32 	%p39, %r1, 143;
	@%p39 bra 	$L__BB0_858;
	add.s32 	%r264, %r263, %r12;
	setp.gt.u32 	%p40, %r264, 23;
	@%p40 bra 	$L__BB0_723;
	mad.lo.s32 	%r356, %r264, 36, %r227;
	add.s32 	%r357, %r228, %r264;
	mul.wide.s32 	%rd31, %r357, 4;
	add.s64 	%rd32, %rd2, %rd31;
	ld.global.nc.f32 	%f1416, [%rd32];
	shl.b32 	%r358, %r356, 2;
	add.s32 	%r360, %r333, %r358;
	st.shared.f32 	[%r360], %f1416;
$L__BB0_723:
	add.s32 	%r265, %r264, %r12;
	setp.gt.u32 	%p41, %r265, 23;
	@%p41 bra 	$L__BB0_725;
	mad.lo.s32 	%r361, %r265, 36, %r227;
	add.s32 	%r362, %r228, %r265;
	mul.wide.s32 	%rd33, %r362, 4;
	add.s64 	%rd34, %rd2, %rd33;
	ld.global.nc.f32 	%f1417, [%rd34];
	shl.b32 	%r363, %r361, 2;
	add.s32 	%r365, %r333, %r363;
	st.shared.f32 	[%r365], %f1417;
$L__BB0_725:
	setp.gt.u32 	%p42, %r1, 107;
	@%p42 bra 	$L__BB0_858;
	add.s32 	%r266, %r265, %r12;
	setp.gt.u32 	%p43, %r266, 23;
	@%p43 bra 	$L__BB0_728;
	mad.lo.s32 	%r366, %r266, 36, %r227;
	add.s32 	%r367, %r228, %r266;
	mul.wide.s32 	%rd35, %r367, 4;
	add.s64 	%rd36, %rd2, %rd35;
	ld.global.nc.f32 	%f1418, [%rd36];
	shl.b32 	%r368, %r366, 2;
	add.s32 	%r370, %r333, %r368;
	st.shared.f32 	[%r370], %f1418;
$L__BB0_728:
	add.s32 	%r267, %r266, %r12;
	setp.gt.u32 	%p44, %r267, 23;
	@%p44 bra 	$L__BB0_730;
	mad.lo.s32 	%r371, %r267, 36, %r227;
	add.s32 	%r372, %r228, %r267;
	mul.wide.s32 	%rd37, %r372, 4;
	add.s64 	%rd38, %rd2, %rd37;
	ld.global.nc.f32 	%f1419, [%rd38];
	shl.b32 	%r373, %r371, 2;
	add.s32 	%r375, %r333, %r373;
	st.shared.f32 	[%r375], %f1419;
$L__BB0_730:
	add.s32 	%r268, %r267, %r12;
	setp.gt.u32 	%p45, %r268, 23;
	@%p45 bra 	$L__BB0_732;
	mad.lo.s32 	%r376, %r268, 36, %r227;
	add.s32 	%r377, %r228, %r268;
	mul.wide.s32 	%rd39, %r377, 4;
	add.s64 	%rd40, %rd2, %rd39;
	ld.global.nc.f32 	%f1420, [%rd40];
	shl.b32 	%r378, %r376, 2;
	add.s32 	%r380, %r333, %r378;
	st.shared.f32 	[%r380], %f1420;
$L__BB0_732:
	add.s32 	%r269, %r268, %r12;
	setp.gt.u32 	%p46, %r269, 23;
	@%p46 bra 	$L__BB0_734;
	mad.lo.s32 	%r381, %r269, 36, %r227;
	add.s32 	%r382, %r228, %r269;
	mul.wide.s32 	%rd41, %r382, 4;
	add.s64 	%rd42, %rd2, %rd41;
	ld.global.nc.f32 	%f1421, [%rd42];
	shl.b32 	%r383, %r381, 2;
	add.s32 	%r385, %r333, %r383;
	st.shared.f32 	[%r385], %f1421;
$L__BB0_734:
	setp.gt.u32 	%p47, %r1, 71;
	@%p47 bra 	$L__BB0_858;
	add.s32 	%r270, %r269, %r12;
	setp.gt.u32 	%p48, %r270, 23;
	@%p48 bra 	$L__BB0_737;
	mad.lo.s32 	%r386, %r270, 36, %r227;
	add.s32 	%r387, %r228, %r270;
	mul.wide.s32 	%rd43, %r387, 4;
	add.s64 	%rd44, %rd2, %rd43;
	ld.global.nc.f32 	%f1422, [%rd44];
	shl.b32 	%r388, %r386, 2;
	add.s32 	%r390, %r333, %r388;
	st.shared.f32 	[%r390], %f1422;
$L__BB0_737:
	add.s32 	%r271, %r270, %r12;
	setp.gt.u32 	%p49, %r271, 23;
	@%p49 bra 	$L__BB0_739;
	mad.lo.s32 	%r391, %r271, 36, %r227;
	add.s32 	%r392, %r228, %r271;
	mul.wide.s32 	%rd45, %r392, 4;
	add.s64 	%rd46, %rd2, %rd45;
	ld.global.nc.f32 	%f1423, [%rd46];
	shl.b32 	%r393, %r391, 2;
	add.s32 	%r395, %r333, %r393;
	st.shared.f32 	[%r395], %f1423;
$L__BB0_739:
	add.s32 	%r272, %r271, %r12;
	setp.gt.u32 	%p50, %r272, 23;
	@%p50 bra 	$L__BB0_741;
	mad.lo.s32 	%r396, %r272, 36, %r227;
	add.s32 	%r397, %r228, %r272;
	mul.wide.s32 	%rd47, %r397, 4;
	add.s64 	%rd48, %rd2, %rd47;
	ld.global.nc.f32 	%f1424, [%rd48];
	shl.b32 	%r398, %r396, 2;
	add.s32 	%r400, %r333, %r398;
	st.shared.f32 	[%r400], %f1424;
$L__BB0_741:
	add.s32 	%r273, %r272, %r12;
	setp.gt.u32 	%p51, %r273, 23;
	@%p51 bra 	$L__BB0_743;
	mad.lo.s32 	%r401, %r273, 36, %r227;
	add.s32 	%r402, %r228, %r273;
	mul.wide.s32 	%rd49, %r402, 4;
	add.s64 	%rd50, %rd2, %rd49;
	ld.global.nc.f32 	%f1425, [%rd50];
	shl.b32 	%r403, %r401, 2;
	add.s32 	%r405, %r333, %r403;
	st.shared.f32 	[%r405], %f1425;
$L__BB0_743:
	add.s32 	%r274, %r273, %r12;
	setp.gt.u32 	%p52, %r274, 23;
	@%p52 bra 	$L__BB0_745;
	mad.lo.s32 	%r406, %r274, 36, %r227;
	add.s32 	%r407, %r228, %r274;
	mul.wide.s32 	%rd51, %r407, 4;
	add.s64 	%rd52, %rd2, %rd51;
	ld.global.nc.f32 	%f1426, [%rd52];
	shl.b32 	%r408, %r406, 2;
	add.s32 	%r410, %r333, %r408;
	st.shared.f32 	[%r410], %f1426;
$L__BB0_745:
	add.s32 	%r275, %r274, %r12;
	setp.gt.u32 	%p53, %r275, 23;
	@%p53 bra 	$L__BB0_747;
	mad.lo.s32 	%r411, %r275, 36, %r227;
	add.s32 	%r412, %r228, %r275;
	mul.wide.s32 	%rd53, %r412, 4;
	add.s64 	%rd54, %rd2, %rd53;
	ld.global.nc.f32 	%f1427, [%rd54];
	shl.b32 	%r413, %r411, 2;
	add.s32 	%r415, %r333, %r413;
	st.shared.f32 	[%r415], %f1427;
$L__BB0_747:
	add.s32 	%r276, %r275, %r12;
	setp.gt.u32 	%p54, %r276, 23;
	@%p54 bra 	$L__BB0_749;
	mad.lo.s32 	%r416, %r276, 36, %r227;
	add.s32 	%r417, %r228, %r276;
	mul.wide.s32 	%rd55, %r417, 4;
	add.s64 	%rd56, %rd2, %rd55;
	ld.global.nc.f32 	%f1428, [%rd56];
	shl.b32 	%r418, %r416, 2;
	add.s32 	%r420, %r333, %r418;
	st.shared.f32 	[%r420], %f1428;
$L__BB0_749:
	add.s32 	%r277, %r276, %r12;
	setp.gt.u32 	%p55, %r277, 23;
	@%p55 bra 	$L__BB0_751;
	mad.lo.s32 	%r421, %r277, 36, %r227;
	add.s32 	%r422, %r228, %r277;
	mul.wide.s32 	%rd57, %r422, 4;
	add.s64 	%rd58, %rd2, %rd57;
	ld.global.nc.f32 	%f1429, [%rd58];
	shl.b32 	%r423, %r421, 2;
	add.s32 	%r425, %r333, %r423;
	st.shared.f32 	[%r425], %f1429;
$L__BB0_751:
	add.s32 	%r278, %r277, %r12;
	setp.gt.u32 	%p56, %r278, 23;
	@%p56 bra 	$L__BB0_753;
	mad.lo.s32 	%r426, %r278, 36, %r227;
	add.s32 	%r427, %r228, %r278;
	mul.wide.s32 	%rd59, %r427, 4;
	add.s64 	%rd60, %rd2, %rd59;
	ld.global.nc.f32 	%f1430, [%rd60];
	shl.b32 	%r428, %r426, 2;
	add.s32 	%r430, %r333, %r428;
	st.shared.f32 	[%r430], %f1430;
$L__BB0_753:
	add.s32 	%r279, %r278, %r12;
	setp.gt.u32 	%p57, %r279, 23;
	@%p57 bra 	$L__BB0_755;
	mad.lo.s32 	%r431, %r279, 36, %r227;
	add.s32 	%r432, %r228, %r279;
	mul.wide.s32 	%rd61, %r432, 4;
	add.s64 	%rd62, %rd2, %rd61;
	ld.global.nc.f32 	%f1431, [%rd62];
	shl.b32 	%r433, %r431, 2;
	add.s32 	%r435, %r333, %r433;
	st.shared.f32 	[%r435], %f1431;
$L__BB0_755:
	add.s32 	%r280, %r279, %r12;
	setp.gt.u32 	%p58, %r280, 23;
	@%p58 bra 	$L__BB0_757;
	mad.lo.s32 	%r436, %r280, 36, %r227;
	add.s32 	%r437, %r228, %r280;
	mul.wide.s32 	%rd63, %r437, 4;
	add.s64 	%rd64, %rd2, %rd63;
	ld.global.nc.f32 	%f1432, [%rd64];
	shl.b32 	%r438, %r436, 2;
	add.s32 	%r440, %r333, %r438;
	st.shared.f32 	[%r440], %f1432;
$L__BB0_757:
	add.s32 	%r281, %r280, %r12;
	setp.gt.u32 	%p59, %r281, 23;
	@%p59 bra 	$L__BB0_858;
	mad.lo.s32 	%r441, %r281, 36, %r227;
	add.s32 	%r442, %r228, %r281;
	mul.wide.s32 	%rd65, %r442, 4;
	add.s64 	%rd66, %rd2, %rd65;
	ld.global.nc.f32 	%f1433, [%rd66];
	shl.b32 	%r443, %r441, 2;
	add.s32 	%r445, %r333, %r443;
	st.shared.f32 	[%r445], %f1433;
	bra.uni 	$L__BB0_858;
$L__BB0_759:
	mad.lo.s32 	%r231, %r10, 6, %r11;
	shl.b32 	%r446, %r7, 2;
	add.s32 	%r447, %r446, %r10;
	mul.lo.s32 	%r232, %r447, 1344;
	shl.b32 	%r448, %r8, 2;
	add.s32 	%r449, %r448, %r11;
	mul.lo.s32 	%r233, %r449, 24;
	add.s16 	%rs10, %rs7, -30;
	and.b16  	%rs23, %rs10, 255;
	setp.lt.u16 	%p60, %rs23, 6;
	mov.f32 	%f2232, 0f00000000;
	@%p60 bra 	$L__BB0_761;
	cvt.u64.u16 	%rd67, %rs6;
	add.s32 	%r450, %r233, %r232;
	cvt.u64.u32 	%rd68, %r450;
	add.s64 	%rd69, %rd68, %rd67;
	shl.b64 	%rd70, %rd69, 2;
	add.s64 	%rd71, %rd2, %rd70;
	ld.global.nc.f32 	%f2232, [%rd71+-5472];
$L__BB0_761:
	setp.lt.u16 	%p61, %rs23, 6;
	mad.lo.s32 	%r451, %r9, 36, %r231;
	shl.b32 	%r452, %r451, 2;
	mov.u32 	%r453, _ZZ25fused_pointwise_depthwiseE12shared_input;
	add.s32 	%r234, %r453, %r452;
	st.shared.f32 	[%r234], %f2232;
	add.s32 	%r235, %r12, %r9;
	mov.f32 	%f2233, 0f00000000;
	@%p61 bra 	$L__BB0_763;
	add.s32 	%r454, %r233, %r232;
	add.s32 	%r455, %r454, %r235;
	mul.wide.u32 	%rd72, %r455, 4;
	add.s64 	%rd73, %rd2, %rd72;
	ld.global.nc.f32 	%f2233, [%rd73+-5472];
$L__BB0_763:
	setp.lt.u16 	%p62, %rs23, 6;
	shl.b32 	%r456, %r13, 2;
	add.s32 	%r236, %r234, %r456;
	st.shared.f32 	[%r236], %f2233;
	add.s32 	%r237, %r235, %r12;
	mov.f32 	%f2234, 0f00000000;
	@%p62 bra 	$L__BB0_765;
	add.s32 	%r457, %r233, %r232;
	add.s32 	%r458, %r457, %r237;
	mul.wide.u32 	%rd74, %r458, 4;
	add.s64 	%rd75, %rd2, %rd74;
	ld.global.nc.f32 	%f2234, [%rd75+-5472];
$L__BB0_765:
	add.s32 	%r238, %r236, %r456;
	st.shared.f32 	[%r238], %f2234;
	add.s32 	%r239, %r237, %r12;
	setp.gt.u32 	%p63, %r239, 23;
	@%p63 bra 	$L__BB0_769;
	setp.lt.u16 	%p64, %rs23, 6;
	mov.f32 	%f2235, 0f00000000;
	@%p64 bra 	$L__BB0_768;
	add.s32 	%r460, %r233, %r232;
	add.s32 	%r461, %r460, %r239;
	mul.wide.u32 	%rd76, %r461, 4;
	add.s64 	%rd77, %rd2, %rd76;
	ld.global.nc.f32 	%f2235, [%rd77+-5472];
$L__BB0_768:
	add.s32 	%r463, %r238, %r456;
	st.shared.f32 	[%r463], %f2235;
$L__BB0_769:
	setp.gt.u32 	%p65, %r1, 251;
	@%p65 bra 	$L__BB0_858;
	add.s32 	%r240, %r239, %r12;
	setp.gt.u32 	%p66, %r240, 23;
	@%p66 bra 	$L__BB0_774;
	setp.lt.u16 	%p67, %rs23, 6;
	mov.f32 	%f2236, 0f00000000;
	@%p67 bra 	$L__BB0_773;
	add.s32 	%r464, %r233, %r232;
	add.s32 	%r465, %r464, %r240;
	mul.wide.u32 	%rd78, %r465, 4;
	add.s64 	%rd79, %rd2, %rd78;
	ld.global.nc.f32 	%f2236, [%rd79+-5472];
$L__BB0_773:
	mad.lo.s32 	%r466, %r240, 36, %r231;
	shl.b32 	%r467, %r466, 2;
	add.s32 	%r469, %r453, %r467;
	st.shared.f32 	[%r469], %f2236;
$L__BB0_774:
	setp.gt.u32 	%p68, %r1, 179;
	@%p68 bra 	$L__BB0_858;
	add.s32 	%r241, %r240, %r12;
	setp.gt.u32 	%p69, %r241, 23;
	@%p69 bra 	$L__BB0_779;
	setp.lt.u16 	%p70, %rs23, 6;
	mov.f32 	%f2237, 0f00000000;
	@%p70 bra 	$L__BB0_778;
	add.s32 	%r470, %r233, %r232;
	add.s32 	%r471, %r470, %r241;
	mul.wide.u32 	%rd80, %r471, 4;
	add.s64 	%rd81, %rd2, %rd80;
	ld.global.nc.f32 	%f2237, [%rd81+-5472];
$L__BB0_778:
	mad.lo.s32 	%r472, %r241, 36, %r231;
	shl.b32 	%r473, %r472, 2;
	add.s32 	%r475, %r453, %r473;
	st.shared.f32 	[%r475], %f2237;
$L__BB0_779:
	add.s32 	%r242, %r241, %r12;
	setp.gt.u32 	%p71, %r242, 23;
	@%p71 bra 	$L__BB0_783;
	setp.lt.u16 	%p72, %rs23, 6;
	mov.f32 	%f2238, 0f00000000;
	@%p72 bra 	$L__BB0_782;
	add.s32 	%r476, %r233, %r232;
	add.s32 	%r477, %r476, %r242;
	mul.wide.u32 	%rd82, %r477, 4;
	add.s64 	%rd83, %rd2, %rd82;
	ld.global.nc.f32 	%f2238, [%rd83+-5472];
$L__BB0_782:
	mad.lo.s32 	%r478, %r242, 36, %r231;
	shl.b32 	%r479, %r478, 2;
	add.s32 	%r481, %r453, %r479;
	st.shared.f32 	[%r481], %f2238;
$L__BB0_783:
	setp.gt.u32 	%p73, %r1, 143;
	@%p73 bra 	$L__BB0_858;
	add.s32 	%r243, %r242, %r12;
	setp.gt.u32 	%p74, %r243, 23;
	@%p74 bra 	$L__BB0_788;
	setp.lt.u16 	%p75, %rs23, 6;
	mov.f32 	%f2239, 0f00000000;
	@%p75 bra 	$L__BB0_787;
	add.s32 	%r482, %r233, %r232;
	add.s32 	%r483, %r482, %r243;
	mul.wide.u32 	%rd84, %r483, 4;
	add.s64 	%rd85, %rd2, %rd84;
	ld.global.nc.f32 	%f2239, [%rd85+-5472];
$L__BB0_787:
	mad.lo.s32 	%r484, %r243, 36, %r231;
	shl.b32 	%r485, %r484, 2;
	add.s32 	%r487, %r453, %r485;
	st.shared.f32 	[%r487], %f2239;
$L__BB0_788:
	add.s32 	%r244, %r243, %r12;
	setp.gt.u32 	%p76, %r244, 23;
	@%p76 bra 	$L__BB0_792;
	setp.lt.u16 	%p77, %rs23, 6;
	mov.f32 	%f2240, 0f00000000;
	@%p77 bra 	$L__BB0_791;
	add.s32 	%r488, %r233, %r232;
	add.s32 	%r489, %r488, %r244;
	mul.wide.u32 	%rd86, %r489, 4;
	add.s64 	%rd87, %rd2, %rd86;
	ld.global.nc.f32 	%f2240, [%rd87+-5472];
$L__BB0_791:
	mad.lo.s32 	%r490, %r244, 36, %r231;
	shl.b32 	%r491, %r490, 2;
	add.s32 	%r493, %r453, %r491;
	st.shared.f32 	[%r493], %f2240;
$L__BB0_792:
	setp.gt.u32 	%p78, %r1, 107;
	@%p78 bra 	$L__BB0_858;
	add.s32 	%r245, %r244, %r12;
	setp.gt.u32 	%p79, %r245, 23;
	@%p79 bra 	$L__BB0_797;
	setp.lt.u16 	%p80, %rs23, 6;
	mov.f32 	%f2241, 0f00000000;
	@%p80 bra 	$L__BB0_796;
	add.s32 	%r494, %r233, %r232;
	add.s32 	%r495, %r494, %r245;
	mul.wide.u32 	%rd88, %r495, 4;
	add.s64 	%rd89, %rd2, %rd88;
	ld.global.nc.f32 	%f2241, [%rd89+-5472];
$L__BB0_796:
	mad.lo.s32 	%r496, %r245, 36, %r231;
	shl.b32 	%r497, %r496, 2;
	add.s32 	%r499, %r453, %r497;
	st.shared.f32 	[%r499], %f2241;
$L__BB0_797:
	add.s32 	%r246, %r245, %r12;
	setp.gt.u32 	%p81, %r246, 23;
	@%p81 bra 	$L__BB0_801;
	setp.lt.u16 	%p82, %rs23, 6;
	mov.f32 	%f2242, 0f00000000;
	@%p82 bra 	$L__BB0_800;
	add.s32 	%r500, %r233, %r232;
	add.s32 	%r501, %r500, %r246;
	mul.wide.u32 	%rd90, %r501, 4;
	add.s64 	%rd91, %rd2, %rd90;
	ld.global.nc.f32 	%f2242, [%rd91+-5472];
$L__BB0_800:
	mad.lo.s32 	%r502, %r246, 36, %r231;
	shl.b32 	%r503, %r502, 2;
	add.s32 	%r505, %r453, %r503;
	st.shared.f32 	[%r505], %f2242;
$L__BB0_801:
	add.s32 	%r247, %r246, %r12;
	setp.gt.u32 	%p83, %r247, 23;
	@%p83 bra 	$L__BB0_805;
	setp.lt.u16 	%p84, %rs23, 6;
	mov.f32 	%f2243, 0f00000000;
	@%p84 bra 	$L__BB0_804;
	add.s32 	%r506, %r233, %r232;
	add.s32 	%r507, %r506, %r247;
	mul.wide.u32 	%rd92, %r507, 4;
	add.s64 	%rd93, %rd2, %rd92;
	ld.global.nc.f32 	%f2243, [%rd93+-5472];
$L__BB0_804:
	mad.lo.s32 	%r508, %r247, 36, %r231;
	shl.b32 	%r509, %r508, 2;
	add.s32 	%r511, %r453, %r509;
	st.shared.f32 	[%r511], %f2243;
$L__BB0_805:
	add.s32 	%r248, %r247, %r12;
	setp.gt.u32 	%p85, %r248, 23;
	@%p85 bra 	$L__BB0_809;
	setp.lt.u16 	%p86, %rs23, 6;
	mov.f32 	%f2244, 0f00000000;
	@%p86 bra 	$L__BB0_808;
	add.s32 	%r512, %r233, %r232;
	add.s32 	%r513, %r512, %r248;
	mul.wide.u32 	%rd94, %r513, 4;
	add.s64 	%rd95, %rd2, %rd94;
	ld.global.nc.f32 	%f2244, [%rd95+-5472];
$L__BB0_808:
	mad.lo.s32 	%r514, %r248, 36, %r231;
	shl.b32 	%r515, %r514, 2;
	add.s32 	%r517, %r453, %r515;
	st.shared.f32 	[%r517], %f2244;
$L__BB0_809:
	setp.gt.u32 	%p87, %r1, 71;
	@%p87 bra 	$L__BB0_858;
	add.s32 	%r249, %r248, %r12;
	setp.gt.u32 	%p88, %r249, 23;
	@%p88 bra 	$L__BB0_814;
	setp.lt.u16 	%p89, %rs23, 6;
	mov.f32 	%f2245, 0f00000000;
	@%p89 bra 	$L__BB0_813;
	add.s32 	%r518, %r233, %r232;
	add.s32 	%r519, %r518, %r249;
	mul.wide.u32 	%rd96, %r519, 4;
	add.s64 	%rd97, %rd2, %rd96;
	ld.global.nc.f32 	%f2245, [%rd97+-5472];
$L__BB0_813:
	mad.lo.s32 	%r520, %r249, 36, %r231;
	shl.b32 	%r521, %r520, 2;
	add.s32 	%r523, %r453, %r521;
	st.shared.f32 	[%r523], %f2245;
$L__BB0_814:
	add.s32 	%r250, %r249, %r12;
	setp.gt.u32 	%p90, %r250, 23;
	@%p90 bra 	$L__BB0_818;
	setp.lt.u16 	%p91, %rs23, 6;
	mov.f32 	%f2246, 0f00000000;
	@%p91 bra 	$L__BB0_817;
	add.s32 	%r524, %r233, %r232;
	add.s32 	%r525, %r524, %r250;
	mul.wide.u32 	%rd98, %r525, 4;
	add.s64 	%rd99, %rd2, %rd98;
	ld.global.nc.f32 	%f2246, [%rd99+-5472];
$L__BB0_817:
	mad.lo.s32 	%r526, %r250, 36, %r231;
	shl.b32 	%r527, %r526, 2;
	add.s32 	%r529, %r453, %r527;
	st.shared.f32 	[%r529], %f2246;
$L__BB0_818:
	add.s32 	%r251, %r250, %r12;
	setp.gt.u32 	%p92, %r251, 23;
	@%p92 bra 	$L__BB0_822;
	setp.lt.u16 	%p93, %rs23, 6;
	mov.f32 	%f2247, 0f00000000;
	@%p93 bra 	$L__BB0_821;
	add.s32 	%r530, %r233, %r232;
	add.s32 	%r531, %r530, %r251;
	mul.wide.u32 	%rd100, %r531, 4;
	add.s64 	%rd101, %rd2, %rd100;
	ld.global.nc.f32 	%f2247, [%rd101+-5472];
$L__BB0_821:
	mad.lo.s32 	%r532, %r251, 36, %r231;
	shl.b32 	%r533, %r532, 2;
	add.s32 	%r535, %r453, %r533;
	st.shared.f32 	[%r535], %f2247;
$L__BB0_822:
	add.s32 	%r252, %r251, %r12;
	setp.gt.u32 	%p94, %r252, 23;
	@%p94 bra 	$L__BB0_826;
	setp.lt.u16 	%p95, %rs23, 6;
	mov.f32 	%f2248, 0f00000000;
	@%p95 bra 	$L__BB0_825;
	add.s32 	%r536, %r233, %r232;
	add.s32 	%r537, %r536, %r252;
	mul.wide.u32 	%rd102, %r537, 4;
	add.s64 	%rd103, %rd2, %rd102;
	ld.global.nc.f32 	%f2248, [%rd103+-5472];
$L__BB0_825:
	mad.lo.s32 	%r538, %r252, 36, %r231;
	shl.b32 	%r539, %r538, 2;
	add.s32 	%r541, %r453, %r539;
	st.shared.f32 	[%r541], %f2248;
$L__BB0_826:
	add.s32 	%r253, %r252, %r12;
	setp.gt.u32 	%p96, %r253, 23;
	@%p96 bra 	$L__BB0_830;
	setp.lt.u16 	%p97, %rs23, 6;
	mov.f32 	%f2249, 0f00000000;
	@%p97 bra 	$L__BB0_829;
	add.s32 	%r542, %r233, %r232;
	add.s32 	%r543, %r542, %r253;
	mul.wide.u32 	%rd104, %r543, 4;
	add.s64 	%rd105, %rd2, %rd104;
	ld.global.nc.f32 	%f2249, [%rd105+-5472];
$L__BB0_829:
	mad.lo.s32 	%r544, %r253, 36, %r231;
	shl.b32 	%r545, %r544, 2;
	add.s32 	%r547, %r453, %r545;
	st.shared.f32 	[%r547], %f2249;
$L__BB0_830:
	add.s32 	%r254, %r253, %r12;
	setp.gt.u32 	%p98, %r254, 23;
	@%p98 bra 	$L__BB0_834;
	setp.lt.u16 	%p99, %rs23, 6;
	mov.f32 	%f2250, 0f00000000;
	@%p99 bra 	$L__BB0_833;
	add.s32 	%r548, %r233, %r232;
	add.s32 	%r549, %r548, %r254;
	mul.wide.u32 	%rd106, %r549, 4;
	add.s64 	%rd107, %rd2, %rd106;
	ld.global.nc.f32 	%f2250, [%rd107+-5472];
$L__BB0_833:
	mad.lo.s32 	%r550, %r254, 36, %r231;
	shl.b32 	%r551, %r550, 2;
	add.s32 	%r553, %r453, %r551;
	st.shared.f32 	[%r553], %f2250;
$L__BB0_834:
	add.s32 	%r255, %r254, %r12;
	setp.gt.u32 	%p100, %r255, 23;
	@%p100 bra 	$L__BB0_838;
	setp.lt.u16 	%p101, %rs23, 6;
	mov.f32 	%f2251, 0f00000000;
	@%p101 bra 	$L__BB0_837;
	add.s32 	%r554, %r233, %r232;
	add.s32 	%r555, %r554, %r255;
	mul.wide.u32 	%rd108, %r555, 4;
	add.s64 	%rd109, %rd2, %rd108;
	ld.global.nc.f32 	%f2251, [%rd109+-5472];
$L__BB0_837:
	mad.lo.s32 	%r556, %r255, 36, %r231;
	shl.b32 	%r557, %r556, 2;
	add.s32 	%r559, %r453, %r557;
	st.shared.f32 	[%r559], %f2251;
$L__BB0_838:
	add.s32 	%r256, %r255, %r12;
	setp.gt.u32 	%p102, %r256, 23;
	@%p102 bra 	$L__BB0_842;
	setp.lt.u16 	%p103, %rs23, 6;
	mov.f32 	%f2252, 0f00000000;
	@%p103 bra 	$L__BB0_841;
	add.s32 	%r560, %r233, %r232;
	add.s32 	%r561, %r560, %r256;
	mul.wide.u32 	%rd110, %r561, 4;
	add.s64 	%rd111, %rd2, %rd110;
	ld.global.nc.f32 	%f2252, [%rd111+-5472];
$L__BB0_841:
	mad.lo.s32 	%r562, %r256, 36, %r231;
	shl.b32 	%r563, %r562, 2;
	add.s32 	%r565, %r453, %r563;
	st.shared.f32 	[%r565], %f2252;
$L__BB0_842:
	add.s32 	%r257, %r256, %r12;
	setp.gt.u32 	%p104, %r257, 23;
	@%p104 bra 	$L__BB0_846;
	setp.lt.u16 	%p105, %rs23, 6;
	mov.f32 	%f2253, 0f00000000;
	@%p105 bra 	$L__BB0_845;
	add.s32 	%r566, %r233, %r232;
	add.s32 	%r567, %r566, %r257;
	mul.wide.u32 	%rd112, %r567, 4;
	add.s64 	%rd113, %rd2, %rd112;
	ld.global.nc.f32 	%f2253, [%rd113+-5472];
$L__BB0_845:
	mad.lo.s32 	%r568, %r257, 36, %r231;
	shl.b32 	%r569, %r568, 2;
	add.s32 	%r571, %r453, %r569;
	st.shared.f32 	[%r571], %f2253;
$L__BB0_846:
	add.s32 	%r258, %r257, %r12;
	setp.gt.u32 	%p106, %r258, 23;
	@%p106 bra 	$L__BB0_850;
	setp.lt.u16 	%p107, %rs23, 6;
	mov.f32 	%f2254, 0f00000000;
	@%p107 bra 	$L__BB0_849;
	add.s32 	%r572, %r233, %r232;
	add.s32 	%r573, %r572, %r258;
	mul.wide.u32 	%rd114, %r573, 4;
	add.s64 	%rd115, %rd2, %rd114;
	ld.global.nc.f32 	%f2254, [%rd115+-5472];
$L__BB0_849:
	mad.lo.s32 	%r574, %r258, 36, %r231;
	shl.b32 	%r575, %r574, 2;
	add.s32 	%r577, %r453, %r575;
	st.shared.f32 	[%r577], %f2254;
$L__BB0_850:
	add.s32 	%r259, %r258, %r12;
	setp.gt.u32 	%p108, %r259, 23;
	@%p108 bra 	$L__BB0_854;
	setp.lt.u16 	%p109, %rs23, 6;
	mov.f32 	%f2255, 0f00000000;
	@%p109 bra 	$L__BB0_853;
	add.s32 	%r578, %r233, %r232;
	add.s32 	%r579, %r578, %r259;
	mul.wide.u32 	%rd116, %r579, 4;
	add.s64 	%rd117, %rd2, %rd116;
	ld.global.nc.f32 	%f2255, [%rd117+-5472];
$L__BB0_853:
	mad.lo.s32 	%r580, %r259, 36, %r231;
	shl.b32 	%r581, %r580, 2;
	add.s32 	%r583, %r453, %r581;
	st.shared.f32 	[%r583], %f2255;
$L__BB0_854:
	add.s32 	%r260, %r259, %r12;
	setp.gt.u32 	%p110, %r260, 23;
	@%p110 bra 	$L__BB0_858;
	setp.lt.u16 	%p111, %rs23, 6;
	mov.f32 	%f2256, 0f00000000;
	@%p111 bra 	$L__BB0_857;
	add.s32 	%r584, %r233, %r232;
	add.s32 	%r585, %r584, %r260;
	mul.wide.u32 	%rd118, %r585, 4;
	add.s64 	%rd119, %rd2, %rd118;
	ld.global.nc.f32 	%f2256, [%rd119+-5472];
$L__BB0_857:
	mad.lo.s32 	%r586, %r260, 36, %r231;
	shl.b32 	%r587, %r586, 2;
	add.s32 	%r589, %r453, %r587;
	st.shared.f32 	[%r589], %f2256;
$L__BB0_858:
	bar.sync 	0;
	and.b32  	%r282, %r2, 31;
	shr.u32 	%r1586, %r2, 3;
	and.b32  	%r1587, %r1586, 28;
	mov.u32 	%r1588, _ZZ25fused_pointwise_depthwiseE12shared_input;
	add.s32 	%r283, %r1588, %r1587;
	ld.shared.f32 	%f401, [%r283];
	shl.b32 	%r1589, %r2, 2;
	and.b32  	%r1590, %r1589, 124;
	mov.u32 	%r1591, _ZZ25fused_pointwise_depthwiseE23shared_pointwise_weight;
	add.s32 	%r284, %r1591, %r1590;
	ld.shared.f32 	%f402, [%r284];
	fma.rn.f32 	%f403, %f401, %f402, 0f00000000;
	ld.shared.f32 	%f404, [%r284+128];
	fma.rn.f32 	%f405, %f401, %f404, 0f00000000;
	ld.shared.f32 	%f406, [%r284+256];
	fma.rn.f32 	%f407, %f401, %f406, 0f00000000;
	ld.shared.f32 	%f408, [%r284+384];
	fma.rn.f32 	%f409, %f401, %f408, 0f00000000;
	setp.gt.u32 	%p384, %r282, 15;
	mov.f32 	%f2266, 0f00000000;
	@%p384 bra 	$L__BB0_860;
	ld.shared.f32 	%f1635, [%r284+512];
	fma.rn.f32 	%f2266, %f401, %f1635, 0f00000000;
$L__BB0_860:
	setp.gt.u32 	%p385, %r282, 15;
	ld.shared.f32 	%f412, [%r283+32];
	fma.rn.f32 	%f413, %f412, %f402, 0f00000000;
	fma.rn.f32 	%f414, %f412, %f404, 0f00000000;
	fma.rn.f32 	%f415, %f412, %f406, 0f00000000;
	fma.rn.f32 	%f416, %f412, %f408, 0f00000000;
	mov.f32 	%f2267, 0f00000000;
	@%p385 bra 	$L__BB0_862;
	ld.shared.f32 	%f1637, [%r284+512];
	fma.rn.f32 	%f2267, %f412, %f1637, 0f00000000;
$L__BB0_862:
	setp.gt.u32 	%p386, %r282, 15;
	ld.shared.f32 	%f419, [%r283+64];
	fma.rn.f32 	%f420, %f419, %f402, 0f00000000;
	fma.rn.f32 	%f421, %f419, %f404, 0f00000000;
	fma.rn.f32 	%f422, %f419, %f406, 0f00000000;
	fma.rn.f32 	%f423, %f419, %f408, 0f00000000;
	mov.f32 	%f2268, 0f00000000;
	@%p386 bra 	$L__BB0_864;
	ld.shared.f32 	%f1639, [%r284+512];
	fma.rn.f32 	%f2268, %f419, %f1639, 0f00000000;
$L__BB0_864:
	ld.shared.f32 	%f426, [%r283+96];
	fma.rn.f32 	%f427, %f426, %f402, 0f00000000;
	fma.rn.f32 	%f428, %f426, %f404, 0f00000000;
	fma.rn.f32 	%f429, %f426, %f406, 0f00000000;
	fma.rn.f32 	%f430, %f426, %f408, 0f00000000;
	mov.f32 	%f2269, 0f00000000;
	@%p386 bra 	$L__BB0_866;
	ld.shared.f32 	%f1641, [%r284+512];
	fma.rn.f32 	%f2269, %f426, %f1641, 0f00000000;
$L__BB0_866:
	setp.gt.u32 	%p388, %r2, 127;
	mov.f32 	%f2270, 0f00000000;
	mov.f32 	%f2271, %f2270;
	mov.f32 	%f2272, %f2270;
	mov.f32 	%f2273, %f2270;
	@%p388 bra 	$L__BB0_868;
	ld.shared.f32 	%f1643, [%r283+128];
	fma.rn.f32 	%f2270, %f1643, %f402, 0f00000000;
	fma.rn.f32 	%f2271, %f1643, %f404, 0f00000000;
	fma.rn.f32 	%f2272, %f1643, %f406, 0f00000000;
	fma.rn.f32 	%f2273, %f1643, %f408, 0f00000000;
$L__BB0_868:
	or.pred  	%p5, %p388, %p386;
	mov.f32 	%f2274, 0f00000000;
	@%p5 bra 	$L__BB0_870;
	ld.shared.f32 	%f1645, [%r283+128];
	ld.shared.f32 	%f1646, [%r284+512];
	fma.rn.f32 	%f2274, %f1645, %f1646, 0f00000000;
$L__BB0_870:
	ld.shared.f32 	%f443, [%r283+144];
	ld.shared.f32 	%f444, [%r284+576];
	fma.rn.f32 	%f445, %f443, %f444, %f403;
	ld.shared.f32 	%f446, [%r284+704];
	fma.rn.f32 	%f447, %f443, %f446, %f405;
	ld.shared.f32 	%f448, [%r284+832];
	fma.rn.f32 	%f449, %f443, %f448, %f407;
	ld.shared.f32 	%f450, [%r284+960];
	fma.rn.f32 	%f451, %f443, %f450, %f409;
	@%p386 bra 	$L__BB0_872;
	ld.shared.f32 	%f1647, [%r284+1088];
	fma.rn.f32 	%f2266, %f443, %f1647, %f2266;
$L__BB0_872:
	ld.shared.f32 	%f454, [%r283+176];
	fma.rn.f32 	%f455, %f454, %f444, %f413;
	fma.rn.f32 	%f456, %f454, %f446, %f414;
	fma.rn.f32 	%f457, %f454, %f448, %f415;
	fma.rn.f32 	%f458, %f454, %f450, %f416;
	@%p386 bra 	$L__BB0_874;
	ld.shared.f32 	%f1648, [%r284+1088];
	fma.rn.f32 	%f2267, %f454, %f1648, %f2267;
$L__BB0_874:
	ld.shared.f32 	%f461, [%r283+208];
	fma.rn.f32 	%f462, %f461, %f444, %f420;
	fma.rn.f32 	%f463, %f461, %f446, %f421;
	fma.rn.f32 	%f464, %f461, %f448, %f422;
	fma.rn.f32 	%f465, %f461, %f450, %f423;
	@%p386 bra 	$L__BB0_876;
	ld.shared.f32 	%f1649, [%r284+1088];
	fma.rn.f32 	%f2268, %f461, %f1649, %f2268;
$L__BB0_876:
	ld.shared.f32 	%f468, [%r283+240];
	fma.rn.f32 	%f469, %f468, %f444, %f427;
	fma.rn.f32 	%f470, %f468, %f446, %f428;
	fma.rn.f32 	%f471, %f468, %f448, %f429;
	fma.rn.f32 	%f472, %f468, %f450, %f430;
	@%p386 bra 	$L__BB0_878;
	ld.shared.f32 	%f1650, [%r284+1088];
	fma.rn.f32 	%f2269, %f468, %f1650, %f2269;
$L__BB0_878:
	@%p388 bra 	$L__BB0_880;
	ld.shared.f32 	%f1651, [%r283+272];
	fma.rn.f32 	%f2270, %f1651, %f444, %f2270;
	fma.rn.f32 	%f2271, %f1651, %f446, %f2271;
	fma.rn.f32 	%f2272, %f1651, %f448, %f2272;
	fma.rn.f32 	%f2273, %f1651, %f450, %f2273;
$L__BB0_880:
	@%p5 bra 	$L__BB0_882;
	ld.shared.f32 	%f1652, [%r283+272];
	ld.shared.f32 	%f1653, [%r284+1088];
	fma.rn.f32 	%f2274, %f1652, %f1653, %f2274;
$L__BB0_882:
	ld.shared.f32 	%f485, [%r283+288];
	ld.shared.f32 	%f486, [%r284+1152];
	fma.rn.f32 	%f487, %f485, %f486, %f445;
	ld.shared.f32 	%f488, [%r284+1280];
	fma.rn.f32 	%f489, %f485, %f488, %f447;
	ld.shared.f32 	%f490, [%r284+1408];
	fma.rn.f32 	%f491, %f485, %f490, %f449;
	ld.shared.f32 	%f492, [%r284+1536];
	fma.rn.f32 	%f493, %f485, %f492, %f451;
	@%p386 bra 	$L__BB0_884;
	ld.shared.f32 	%f1654, [%r284+1664];
	fma.rn.f32 	%f2266, %f485, %f1654, %f2266;
$L__BB0_884:
	ld.shared.f32 	%f496, [%r283+320];
	fma.rn.f32 	%f497, %f496, %f486, %f455;
	fma.rn.f32 	%f498, %f496, %f488, %f456;
	fma.rn.f32 	%f499, %f496, %f490, %f457;
	fma.rn.f32 	%f500, %f496, %f492, %f458;
	@%p386 bra 	$L__BB0_886;
	ld.shared.f32 	%f1655, [%r284+1664];
	fma.rn.f32 	%f2267, %f496, %f1655, %f2267;
$L__BB0_886:
	ld.shared.f32 	%f503, [%r283+352];
	fma.rn.f32 	%f504, %f503, %f486, %f462;
	fma.rn.f32 	%f505, %f503, %f488, %f463;
	fma.rn.f32 	%f506, %f503, %f490, %f464;
	fma.rn.f32 	%f507, %f503, %f492, %f465;
	@%p386 bra 	$L__BB0_888;
	ld.shared.f32 	%f1656, [%r284+1664];
	fma.rn.f32 	%f2268, %f503, %f1656, %f2268;
$L__BB0_888:
	ld.shared.f32 	%f510, [%r283+384];
	fma.rn.f32 	%f511, %f510, %f486, %f469;
	fma.rn.f32 	%f512, %f510, %f488, %f470;
	fma.rn.f32 	%f513, %f510, %f490, %f471;
	fma.rn.f32 	%f514, %f510, %f492, %f472;
	@%p386 bra 	$L__BB0_890;
	ld.shared.f32 	%f1657, [%r284+1664];
	fma.rn.f32 	%f2269, %f510, %f1657, %f2269;
$L__BB0_890:
	@%p388 bra 	$L__BB0_892;
	ld.shared.f32 	%f1658, [%r283+416];
	fma.rn.f32 	%f2270, %f1658, %f486, %f2270;
	fma.rn.f32 	%f2271, %f1658, %f488, %f2271;
	fma.rn.f32 	%f2272, %f1658, %f490, %f2272;
	fma.rn.f32 	%f2273, %f1658, %f492, %f2273;
$L__BB0_892:
	@%p5 bra 	$L__BB0_894;
	ld.shared.f32 	%f1659, [%r283+416];
	ld.shared.f32 	%f1660, [%r284+1664];
	fma.rn.f32 	%f2274, %f1659, %f1660, %f2274;
$L__BB0_894:
	ld.shared.f32 	%f527, [%r283+432];
	ld.shared.f32 	%f528, [%r284+1728];
	fma.rn.f32 	%f529, %f527, %f528, %f487;
	ld.shared.f32 	%f530, [%r284+1856];
	fma.rn.f32 	%f531, %f527, %f530, %f489;
	ld.shared.f32 	%f532, [%r284+1984];
	fma.rn.f32 	%f533, %f527, %f532, %f491;
	ld.shared.f32 	%f534, [%r284+2112];
	fma.rn.f32 	%f535, %f527, %f534, %f493;
	@%p386 bra 	$L__BB0_896;
	ld.shared.f32 	%f1661, [%r284+2240];
	fma.rn.f32 	%f2266, %f527, %f1661, %f2266;
$L__BB0_896:
	ld.shared.f32 	%f538, [%r283+464];
	fma.rn.f32 	%f539, %f538, %f528, %f497;
	fma.rn.f32 	%f540, %f538, %f530, %f498;
	fma.rn.f32 	%f541, %f538, %f532, %f499;
	fma.rn.f32 	%f542, %f538, %f534, %f500;
	@%p386 bra 	$L__BB0_898;
	ld.shared.f32 	%f1662, [%r284+2240];
	fma.rn.f32 	%f2267, %f538, %f1662, %f2267;
$L__BB0_898:
	ld.shared.f32 	%f545, [%r283+496];
	fma.rn.f32 	%f546, %f545, %f528, %f504;
	fma.rn.f32 	%f547, %f545, %f530, %f505;
	fma.rn.f32 	%f548, %f545, %f532, %f506;
	fma.rn.f32 	%f549, %f545, %f534, %f507;
	@%p386 bra 	$L__BB0_900;
	ld.shared.f32 	%f1663, [%r284+2240];
	fma.rn.f32 	%f2268, %f545, %f1663, %f2268;
$L__BB0_900:
	ld.shared.f32 	%f552, [%r283+528];
	fma.rn.f32 	%f553, %f552, %f528, %f511;
	fma.rn.f32 	%f554, %f552, %f530, %f512;
	fma.rn.f32 	%f555, %f552, %f532, %f513;
	fma.rn.f32 	%f556, %f552, %f534, %f514;
	@%p386 bra 	$L__BB0_902;
	ld.shared.f32 	%f1664, [%r284+2240];
	fma.rn.f32 	%f2269, %f552, %f1664, %f2269;
$L__BB0_902:
	@%p388 bra 	$L__BB0_904;
	ld.shared.f32 	%f1665, [%r283+560];
	fma.rn.f32 	%f2270, %f1665, %f528, %f2270;
	fma.rn.f32 	%f2271, %f1665, %f530, %f2271;
	fma.rn.f32 	%f2272, %f1665, %f532, %f2272;
	fma.rn.f32 	%f2273, %f1665, %f534, %f2273;
$L__BB0_904:
	@%p5 bra 	$L__BB0_906;
	ld.shared.f32 	%f1666, [%r283+560];
	ld.shared.f32 	%f1667, [%r284+2240];
	fma.rn.f32 	%f2274, %f1666, %f1667, %f2274;
$L__BB0_906:
	ld.shared.f32 	%f569, [%r283+576];
	ld.shared.f32 	%f570, [%r284+2304];
	fma.rn.f32 	%f571, %f569, %f570, %f529;
	ld.shared.f32 	%f572, [%r284+2432];
	fma.rn.f32 	%f573, %f569, %f572, %f531;
	ld.shared.f32 	%f574, [%r284+2560];
	fma.rn.f32 	%f575, %f569, %f574, %f533;
	ld.shared.f32 	%f576, [%r284+2688];
	fma.rn.f32 	%f577, %f569, %f576, %f535;
	@%p386 bra 	$L__BB0_908;
	ld.shared.f32 	%f1668, [%r284+2816];
	fma.rn.f32 	%f2266, %f569, %f1668, %f2266;
$L__BB0_908:
	ld.shared.f32 	%f580, [%r283+608];
	fma.rn.f32 	%f581, %f580, %f570, %f539;
	fma.rn.f32 	%f582, %f580, %f572, %f540;
	fma.rn.f32 	%f583, %f580, %f574, %f541;
	fma.rn.f32 	%f584, %f580, %f576, %f542;
	@%p386 bra 	$L__BB0_910;
	ld.shared.f32 	%f1669, [%r284+2816];
	fma.rn.f32 	%f2267, %f580, %f1669, %f2267;
$L__BB0_910:
	ld.shared.f32 	%f587, [%r283+640];
	fma.rn.f32 	%f588, %f587, %f570, %f546;
	fma.rn.f32 	%f589, %f587, %f572, %f547;
	fma.rn.f32 	%f590, %f587, %f574, %f548;
	fma.rn.f32 	%f591, %f587, %f576, %f549;
	@%p386 bra 	$L__BB0_912;
	ld.shared.f32 	%f1670, [%r284+2816];
	fma.rn.f32 	%f2268, %f587, %f1670, %f2268;
$L__BB0_912:
	ld.shared.f32 	%f594, [%r283+672];
	fma.rn.f32 	%f595, %f594, %f570, %f553;
	fma.rn.f32 	%f596, %f594, %f572, %f554;
	fma.rn.f32 	%f597, %f594, %f574, %f555;
	fma.rn.f32 	%f598, %f594, %f576, %f556;
	@%p386 bra 	$L__BB0_914;
	ld.shared.f32 	%f1671, [%r284+2816];
	fma.rn.f32 	%f2269, %f594, %f1671, %f2269;
$L__BB0_914:
	@%p388 bra 	$L__BB0_916;
	ld.shared.f32 	%f1672, [%r283+704];
	fma.rn.f32 	%f2270, %f1672, %f570, %f2270;
	fma.rn.f32 	%f2271, %f1672, %f572, %f2271;
	fma.rn.f32 	%f2272, %f1672, %f574, %f2272;
	fma.rn.f32 	%f2273, %f1672, %f576, %f2273;
$L__BB0_916:
	@%p5 bra 	$L__BB0_918;
	ld.shared.f32 	%f1673, [%r283+704];
	ld.shared.f32 	%f1674, [%r284+2816];
	fma.rn.f32 	%f2274, %f1673, %f1674, %f2274;
$L__BB0_918:
	ld.shared.f32 	%f611, [%r283+720];
	ld.shared.f32 	%f612, [%r284+2880];
	fma.rn.f32 	%f613, %f611, %f612, %f571;
	ld.shared.f32 	%f614, [%r284+3008];
	fma.rn.f32 	%f615, %f611, %f614, %f573;
	ld.shared.f32 	%f616, [%r284+3136];
	fma.rn.f32 	%f617, %f611, %f616, %f575;
	ld.shared.f32 	%f618, [%r284+3264];
	fma.rn.f32 	%f619, %f611, %f618, %f577;
	@%p386 bra 	$L__BB0_920;
	ld.shared.f32 	%f1675, [%r284+3392];
	fma.rn.f32 	%f2266, %f611, %f1675, %f2266;
$L__BB0_920:
	ld.shared.f32 	%f622, [%r283+752];
	fma.rn.f32 	%f623, %f622, %f612, %f581;
	fma.rn.f32 	%f624, %f622, %f614, %f582;
	fma.rn.f32 	%f625, %f622, %f616, %f583;
	fma.rn.f32 	%f626, %f622, %f618, %f584;
	@%p386 bra 	$L__BB0_922;
	ld.shared.f32 	%f1676, [%r284+3392];
	fma.rn.f32 	%f2267, %f622, %f1676, %f2267;
$L__BB0_922:
	ld.shared.f32 	%f629, [%r283+784];
	fma.rn.f32 	%f630, %f629, %f612, %f588;
	fma.rn.f32 	%f631, %f629, %f614, %f589;
	fma.rn.f32 	%f632, %f629, %f616, %f590;
	fma.rn.f32 	%f633, %f629, %f618, %f591;
	@%p386 bra 	$L__BB0_924;
	ld.shared.f32 	%f1677, [%r284+3392];
	fma.rn.f32 	%f2268, %f629, %f1677, %f2268;
$L__BB0_924:
	ld.shared.f32 	%f636, [%r283+816];
	fma.rn.f32 	%f637, %f636, %f612, %f595;
	fma.rn.f32 	%f638, %f636, %f614, %f596;
	fma.rn.f32 	%f639, %f636, %f616, %f597;
	fma.rn.f32 	%f640, %f636, %f618, %f598;
	@%p386 bra 	$L__BB0_926;
	ld.shared.f32 	%f1678, [%r284+3392];
	fma.rn.f32 	%f2269, %f636, %f1678, %f2269;
$L__BB0_926:
	@%p388 bra 	$L__BB0_928;
	ld.shared.f32 	%f1679, [%r283+848];
	fma.rn.f32 	%f2270, %f1679, %f612, %f2270;
	fma.rn.f32 	%f2271, %f1679, %f614, %f2271;
	fma.rn.f32 	%f2272, %f1679, %f616, %f2272;
	fma.rn.f32 	%f2273, %f1679, %f618, %f2273;
$L__BB0_928:
	@%p5 bra 	$L__BB0_930;
	ld.shared.f32 	%f1680, [%r283+848];
	ld.shared.f32 	%f1681, [%r284+3392];
	fma.rn.f32 	%f2274, %f1680, %f1681, %f2274;
$L__BB0_930:
	ld.shared.f32 	%f653, [%r283+864];
	ld.shared.f32 	%f654, [%r284+3456];
	fma.rn.f32 	%f655, %f653, %f654, %f613;
	ld.shared.f32 	%f656, [%r284+3584];
	fma.rn.f32 	%f657, %f653, %f656, %f615;
	ld.shared.f32 	%f658, [%r284+3712];
	fma.rn.f32 	%f659, %f653, %f658, %f617;
	ld.shared.f32 	%f660, [%r284+3840];
	fma.rn.f32 	%f661, %f653, %f660, %f619;
	@%p386 bra 	$L__BB0_932;
	ld.shared.f32 	%f1682, [%r284+3968];
	fma.rn.f32 	%f2266, %f653, %f1682, %f2266;
$L__BB0_932:
	ld.shared.f32 	%f664, [%r283+896];
	fma.rn.f32 	%f665, %f664, %f654, %f623;
	fma.rn.f32 	%f666, %f664, %f656, %f624;
	fma.rn.f32 	%f667, %f664, %f658, %f625;
	fma.rn.f32 	%f668, %f664, %f660, %f626;
	@%p386 bra 	$L__BB0_934;
	ld.shared.f32 	%f1683, [%r284+3968];
	fma.rn.f32 	%f2267, %f664, %f1683, %f2267;
$L__BB0_934:
	ld.shared.f32 	%f671, [%r283+928];
	fma.rn.f32 	%f672, %f671, %f654, %f630;
	fma.rn.f32 	%f673, %f671, %f656, %f631;
	fma.rn.f32 	%f674, %f671, %f658, %f632;
	fma.rn.f32 	%f675, %f671, %f660, %f633;
	@%p386 bra 	$L__BB0_936;
	ld.shared.f32 	%f1684, [%r284+3968];
	fma.rn.f32 	%f2268, %f671, %f1684, %f2268;
$L__BB0_936:
	ld.shared.f32 	%f678, [%r283+960];
	fma.rn.f32 	%f679, %f678, %f654, %f637;
	fma.rn.f32 	%f680, %f678, %f656, %f638;
	fma.rn.f32 	%f681, %f678, %f658, %f639;
	fma.rn.f32 	%f682, %f678, %f660, %f640;
	@%p386 bra 	$L__BB0_938;
	ld.shared.f32 	%f1685, [%r284+3968];
	fma.rn.f32 	%f2269, %f678, %f1685, %f2269;
$L__BB0_938:
	@%p388 bra 	$L__BB0_940;
	ld.shared.f32 	%f1686, [%r283+992];
	fma.rn.f32 	%f2270, %f1686, %f654, %f2270;
	fma.rn.f32 	%f2271, %f1686, %f656, %f2271;
	fma.rn.f32 	%f2272, %f1686, %f658, %f2272;
	fma.rn.f32 	%f2273, %f1686, %f660, %f2273;
$L__BB0_940:
	@%p5 bra 	$L__BB0_942;
	ld.shared.f32 	%f1687, [%r283+992];
	ld.shared.f32 	%f1688, [%r284+3968];
	fma.rn.f32 	%f2274, %f1687, %f1688, %f2274;
$L__BB0_942:
	ld.shared.f32 	%f695, [%r283+1008];
	ld.shared.f32 	%f696, [%r284+4032];
	fma.rn.f32 	%f697, %f695, %f696, %f655;
	ld.shared.f32 	%f698, [%r284+4160];
	fma.rn.f32 	%f699, %f695, %f698, %f657;
	ld.shared.f32 	%f700, [%r284+4288];
	fma.rn.f32 	%f701, %f695, %f700, %f659;
	ld.shared.f32 	%f702, [%r284+4416];
	fma.rn.f32 	%f703, %f695, %f702, %f661;
	@%p386 bra 	$L__BB0_944;
	ld.shared.f32 	%f1689, [%r284+4544];
	fma.rn.f32 	%f2266, %f695, %f1689, %f2266;
$L__BB0_944:
	ld.shared.f32 	%f706, [%r283+1040];
	fma.rn.f32 	%f707, %f706, %f696, %f665;
	fma.rn.f32 	%f708, %f706, %f698, %f666;
	fma.rn.f32 	%f709, %f706, %f700, %f667;
	fma.rn.f32 	%f710, %f706, %f702, %f668;
	@%p386 bra 	$L__BB0_946;
	ld.shared.f32 	%f1690, [%r284+4544];
	fma.rn.f32 	%f2267, %f706, %f1690, %f2267;
$L__BB0_946:
	ld.shared.f32 	%f713, [%r283+1072];
	fma.rn.f32 	%f714, %f713, %f696, %f672;
	fma.rn.f32 	%f715, %f713, %f698, %f673;
	fma.rn.f32 	%f716, %f713, %f700, %f674;
	fma.rn.f32 	%f717, %f713, %f702, %f675;
	@%p386 bra 	$L__BB0_948;
	ld.shared.f32 	%f1691, [%r284+4544];
	fma.rn.f32 	%f2268, %f713, %f1691, %f2268;
$L__BB0_948:
	ld.shared.f32 	%f720, [%r283+1104];
	fma.rn.f32 	%f721, %f720, %f696, %f679;
	fma.rn.f32 	%f722, %f720, %f698, %f680;
	fma.rn.f32 	%f723, %f720, %f700, %f681;
	fma.rn.f32 	%f724, %f720, %f702, %f682;
	@%p386 bra 	$L__BB0_950;
	ld.shared.f32 	%f1692, [%r284+4544];
	fma.rn.f32 	%f2269, %f720, %f1692, %f2269;
$L__BB0_950:
	@%p388 bra 	$L__BB0_952;
	ld.shared.f32 	%f1693, [%r283+1136];
	fma.rn.f32 	%f2270, %f1693, %f696, %f2270;
	fma.rn.f32 	%f2271, %f1693, %f698, %f2271;
	fma.rn.f32 	%f2272, %f1693, %f700, %f2272;
	fma.rn.f32 	%f2273, %f1693, %f702, %f2273;
$L__BB0_952:
	@%p5 bra 	$L__BB0_954;
	ld.shared.f32 	%f1694, [%r283+1136];
	ld.shared.f32 	%f1695, [%r284+4544];
	fma.rn.f32 	%f2274, %f1694, %f1695, %f2274;
$L__BB0_954:
	ld.shared.f32 	%f737, [%r283+1152];
	ld.shared.f32 	%f738, [%r284+4608];
	fma.rn.f32 	%f739, %f737, %f738, %f697;
	ld.shared.f32 	%f740, [%r284+4736];
	fma.rn.f32 	%f741, %f737, %f740, %f699;
	ld.shared.f32 	%f742, [%r284+4864];
	fma.rn.f32 	%f743, %f737, %f742, %f701;
	ld.shared.f32 	%f744, [%r284+4992];
	fma.rn.f32 	%f745, %f737, %f744, %f703;
	@%p386 bra 	$L__BB0_956;
	ld.shared.f32 	%f1696, [%r284+5120];
	fma.rn.f32 	%f2266, %f737, %f1696, %f2266;
$L__BB0_956:
	ld.shared.f32 	%f748, [%r283+1184];
	fma.rn.f32 	%f749, %f748, %f738, %f707;
	fma.rn.f32 	%f750, %f748, %f740, %f708;
	fma.rn.f32 	%f751, %f748, %f742, %f709;
	fma.rn.f32 	%f752, %f748, %f744, %f710;
	@%p386 bra 	$L__BB0_958;
	ld.shared.f32 	%f1697, [%r284+5120];
	fma.rn.f32 	%f2267, %f748, %f1697, %f2267;
$L__BB0_958:
	ld.shared.f32 	%f755, [%r283+1216];
	fma.rn.f32 	%f756, %f755, %f738, %f714;
	fma.rn.f32 	%f757, %f755, %f740, %f715;
	fma.rn.f32 	%f758, %f755, %f742, %f716;
	fma.rn.f32 	%f759, %f755, %f744, %f717;
	@%p386 bra 	$L__BB0_960;
	ld.shared.f32 	%f1698, [%r284+5120];
	fma.rn.f32 	%f2268, %f755, %f1698, %f2268;
$L__BB0_960:
	ld.shared.f32 	%f762, [%r283+1248];
	fma.rn.f32 	%f763, %f762, %f738, %f721;
	fma.rn.f32 	%f764, %f762, %f740, %f722;
	fma.rn.f32 	%f765, %f762, %f742, %f723;
	fma.rn.f32 	%f766, %f762, %f744, %f724;
	@%p386 bra 	$L__BB0_962;
	ld.shared.f32 	%f1699, [%r284+5120];
	fma.rn.f32 	%f2269, %f762, %f1699, %f2269;
$L__BB0_962:
	@%p388 bra 	$L__BB0_964;
	ld.shared.f32 	%f1700, [%r283+1280];
	fma.rn.f32 	%f2270, %f1700, %f738, %f2270;
	fma.rn.f32 	%f2271, %f1700, %f740, %f2271;
	fma.rn.f32 	%f2272, %f1700, %f742, %f2272;
	fma.rn.f32 	%f2273, %f1700, %f744, %f2273;
$L__BB0_964:
	@%p5 bra 	$L__BB0_966;
	ld.shared.f32 	%f1701, [%r283+1280];
	ld.shared.f32 	%f1702, [%r284+5120];
	fma.rn.f32 	%f2274, %f1701, %f1702, %f2274;
$L__BB0_966:
	ld.shared.f32 	%f779, [%r283+1296];
	ld.shared.f32 	%f780, [%r284+5184];
	fma.rn.f32 	%f781, %f779, %f780, %f739;
	ld.shared.f32 	%f782, [%r284+5312];
	fma.rn.f32 	%f783, %f779, %f782, %f741;
	ld.shared.f32 	%f784, [%r284+5440];
	fma.rn.f32 	%f785, %f779, %f784, %f743;
	ld.shared.f32 	%f786, [%r284+5568];
	fma.rn.f32 	%f787, %f779, %f786, %f745;
	@%p386 bra 	$L__BB0_968;
	ld.shared.f32 	%f1703, [%r284+5696];
	fma.rn.f32 	%f2266, %f779, %f1703, %f2266;
$L__BB0_968:
	ld.shared.f32 	%f790, [%r283+1328];
	fma.rn.f32 	%f791, %f790, %f780, %f749;
	fma.rn.f32 	%f792, %f790, %f782, %f750;
	fma.rn.f32 	%f793, %f790, %f784, %f751;
	fma.rn.f32 	%f794, %f790, %f786, %f752;
	@%p386 bra 	$L__BB0_970;
	ld.shared.f32 	%f1704, [%r284+5696];
	fma.rn.f32 	%f2267, %f790, %f1704, %f2267;
$L__BB0_970:
	ld.shared.f32 	%f797, [%r283+1360];
	fma.rn.f32 	%f798, %f797, %f780, %f756;
	fma.rn.f32 	%f799, %f797, %f782, %f757;
	fma.rn.f32 	%f800, %f797, %f784, %f758;
	fma.rn.f32 	%f801, %f797, %f786, %f759;
	@%p386 bra 	$L__BB0_972;
	ld.shared.f32 	%f1705, [%r284+5696];
	fma.rn.f32 	%f2268, %f797, %f1705, %f2268;
$L__BB0_972:
	ld.shared.f32 	%f804, [%r283+1392];
	fma.rn.f32 	%f805, %f804, %f780, %f763;
	fma.rn.f32 	%f806, %f804, %f782, %f764;
	fma.rn.f32 	%f807, %f804, %f784, %f765;
	fma.rn.f32 	%f808, %f804, %f786, %f766;
	@%p386 bra 	$L__BB0_974;
	ld.shared.f32 	%f1706, [%r284+5696];
	fma.rn.f32 	%f2269, %f804, %f1706, %f2269;
$L__BB0_974:
	@%p388 bra 	$L__BB0_976;
	ld.shared.f32 	%f1707, [%r283+1424];
	fma.rn.f32 	%f2270, %f1707, %f780, %f2270;
	fma.rn.f32 	%f2271, %f1707, %f782, %f2271;
	fma.rn.f32 	%f2272, %f1707, %f784, %f2272;
	fma.rn.f32 	%f2273, %f1707, %f786, %f2273;
$L__BB0_976:
	@%p5 bra 	$L__BB0_978;
	ld.shared.f32 	%f1708, [%r283+1424];
	ld.shared.f32 	%f1709, [%r284+5696];
	fma.rn.f32 	%f2274, %f1708, %f1709, %f2274;
$L__BB0_978:
	ld.shared.f32 	%f821, [%r283+1440];
	ld.shared.f32 	%f822, [%r284+5760];
	fma.rn.f32 	%f823, %f821, %f822, %f781;
	ld.shared.f32 	%f824, [%r284+5888];
	fma.rn.f32 	%f825, %f821, %f824, %f783;
	ld.shared.f32 	%f826, [%r284+6016];
	fma.rn.f32 	%f827, %f821, %f826, %f785;
	ld.shared.f32 	%f828, [%r284+6144];
	fma.rn.f32 	%f829, %f821, %f828, %f787;
	@%p386 bra 	$L__BB0_980;
	ld.shared.f32 	%f1710, [%r284+6272];
	fma.rn.f32 	%f2266, %f821, %f1710, %f2266;
$L__BB0_980:
	ld.shared.f32 	%f832, [%r283+1472];
	fma.rn.f32 	%f833, %f832, %f822, %f791;
	fma.rn.f32 	%f834, %f832, %f824, %f792;
	fma.rn.f32 	%f835, %f832, %f826, %f793;
	fma.rn.f32 	%f836, %f832, %f828, %f794;
	@%p386 bra 	$L__BB0_982;
	ld.shared.f32 	%f1711, [%r284+6272];
	fma.rn.f32 	%f2267, %f832, %f1711, %f2267;
$L__BB0_982:
	ld.shared.f32 	%f839, [%r283+1504];
	fma.rn.f32 	%f840, %f839, %f822, %f798;
	fma.rn.f32 	%f841, %f839, %f824, %f799;
	fma.rn.f32 	%f842, %f839, %f826, %f800;
	fma.rn.f32 	%f843, %f839, %f828, %f801;
	@%p386 bra 	$L__BB0_984;
	ld.shared.f32 	%f1712, [%r284+6272];
	fma.rn.f32 	%f2268, %f839, %f1712, %f2268;
$L__BB0_984:
	ld.shared.f32 	%f846, [%r283+1536];
	fma.rn.f32 	%f847, %f846, %f822, %f805;
	fma.rn.f32 	%f848, %f846, %f824, %f806;
	fma.rn.f32 	%f849, %f846, %f826, %f807;
	fma.rn.f32 	%f850, %f846, %f828, %f808;
	@%p386 bra 	$L__BB0_986;
	ld.shared.f32 	%f1713, [%r284+6272];
	fma.rn.f32 	%f2269, %f846, %f1713, %f2269;
$L__BB0_986:
	@%p388 bra 	$L__BB0_988;
	ld.shared.f32 	%f1714, [%r283+1568];
	fma.rn.f32 	%f2270, %f1714, %f822, %f2270;
	fma.rn.f32 	%f2271, %f1714, %f824, %f2271;
	fma.rn.f32 	%f2272, %f1714, %f826, %f2272;
	fma.rn.f32 	%f2273, %f1714, %f828, %f2273;
$L__BB0_988:
	@%p5 bra 	$L__BB0_990;
	ld.shared.f32 	%f1715, [%r283+1568];
	ld.shared.f32 	%f1716, [%r284+6272];
	fma.rn.f32 	%f2274, %f1715, %f1716, %f2274;
$L__BB0_990:
	ld.shared.f32 	%f863, [%r283+1584];
	ld.shared.f32 	%f864, [%r284+6336];
	fma.rn.f32 	%f865, %f863, %f864, %f823;
	ld.shared.f32 	%f866, [%r284+6464];
	fma.rn.f32 	%f867, %f863, %f866, %f825;
	ld.shared.f32 	%f868, [%r284+6592];
	fma.rn.f32 	%f869, %f863, %f868, %f827;
	ld.shared.f32 	%f870, [%r284+6720];
	fma.rn.f32 	%f871, %f863, %f870, %f829;
	@%p386 bra 	$L__BB0_992;
	ld.shared.f32 	%f1717, [%r284+6848];
	fma.rn.f32 	%f2266, %f863, %f1717, %f2266;
$L__BB0_992:
	ld.shared.f32 	%f874, [%r283+1616];
	fma.rn.f32 	%f875, %f874, %f864, %f833;
	fma.rn.f32 	%f876, %f874, %f866, %f834;
	fma.rn.f32 	%f877, %f874, %f868, %f835;
	fma.rn.f32 	%f878, %f874, %f870, %f836;
	@%p386 bra 	$L__BB0_994;
	ld.shared.f32 	%f1718, [%r284+6848];
	fma.rn.f32 	%f2267, %f874, %f1718, %f2267;
$L__BB0_994:
	ld.shared.f32 	%f881, [%r283+1648];
	fma.rn.f32 	%f882, %f881, %f864, %f840;
	fma.rn.f32 	%f883, %f881, %f866, %f841;
	fma.rn.f32 	%f884, %f881, %f868, %f842;
	fma.rn.f32 	%f885, %f881, %f870, %f843;
	@%p386 bra 	$L__BB0_996;
	ld.shared.f32 	%f1719, [%r284+6848];
	fma.rn.f32 	%f2268, %f881, %f1719, %f2268;
$L__BB0_996:
	ld.shared.f32 	%f888, [%r283+1680];
	fma.rn.f32 	%f889, %f888, %f864, %f847;
	fma.rn.f32 	%f890, %f888, %f866, %f848;
	fma.rn.f32 	%f891, %f888, %f868, %f849;
	fma.rn.f32 	%f892, %f888, %f870, %f850;
	@%p386 bra 	$L__BB0_998;
	ld.shared.f32 	%f1720, [%r284+6848];
	fma.rn.f32 	%f2269, %f888, %f1720, %f2269;
$L__BB0_998:
	@%p388 bra 	$L__BB0_1000;
	ld.shared.f32 	%f1721, [%r283+1712];
	fma.rn.f32 	%f2270, %f1721, %f864, %f2270;
	fma.rn.f32 	%f2271, %f1721, %f866, %f2271;
	fma.rn.f32 	%f2272, %f1721, %f868, %f2272;
	fma.rn.f32 	%f2273, %f1721, %f870, %f2273;
$L__BB0_1000:
	@%p5 bra 	$L__BB0_1002;
	ld.shared.f32 	%f1722, [%r283+1712];
	ld.shared.f32 	%f1723, [%r284+6848];
	fma.rn.f32 	%f2274, %f1722, %f1723, %f2274;
$L__BB0_1002:
	ld.shared.f32 	%f905, [%r283+1728];
	ld.shared.f32 	%f906, [%r284+6912];
	fma.rn.f32 	%f907, %f905, %f906, %f865;
	ld.shared.f32 	%f908, [%r284+7040];
	fma.rn.f32 	%f909, %f905, %f908, %f867;
	ld.shared.f32 	%f910, [%r284+7168];
	fma.rn.f32 	%f911, %f905, %f910, %f869;
	ld.shared.f32 	%f912, [%r284+7296];
	fma.rn.f32 	%f913, %f905, %f912, %f871;
	@%p386 bra 	$L__BB0_1004;
	ld.shared.f32 	%f1724, [%r284+7424];
	fma.rn.f32 	%f2266, %f905, %f1724, %f2266;
$L__BB0_1004:
	ld.shared.f32 	%f916, [%r283+1760];
	fma.rn.f32 	%f917, %f916, %f906, %f875;
	fma.rn.f32 	%f918, %f916, %f908, %f876;
	fma.rn.f32 	%f919, %f916, %f910, %f877;
	fma.rn.f32 	%f920, %f916, %f912, %f878;
	@%p386 bra 	$L__BB0_1006;
	ld.shared.f32 	%f1725, [%r284+7424];
	fma.rn.f32 	%f2267, %f916, %f1725, %f2267;
$L__BB0_1006:
	ld.shared.f32 	%f923, [%r283+1792];
	fma.rn.f32 	%f924, %f923, %f906, %f882;
	fma.rn.f32 	%f925, %f923, %f908, %f883;
	fma.rn.f32 	%f926, %f923, %f910, %f884;
	fma.rn.f32 	%f927, %f923, %f912, %f885;
	@%p386 bra 	$L__BB0_1008;
	ld.shared.f32 	%f1726, [%r284+7424];
	fma.rn.f32 	%f2268, %f923, %f1726, %f2268;
$L__BB0_1008:
	ld.shared.f32 	%f930, [%r283+1824];
	fma.rn.f32 	%f931, %f930, %f906, %f889;
	fma.rn.f32 	%f932, %f930, %f908, %f890;
	fma.rn.f32 	%f933, %f930, %f910, %f891;
	fma.rn.f32 	%f934, %f930, %f912, %f892;
	@%p386 bra 	$L__BB0_1010;
	ld.shared.f32 	%f1727, [%r284+7424];
	fma.rn.f32 	%f2269, %f930, %f1727, %f2269;
$L__BB0_1010:
	@%p388 bra 	$L__BB0_1012;
	ld.shared.f32 	%f1728, [%r283+1856];
	fma.rn.f32 	%f2270, %f1728, %f906, %f2270;
	fma.rn.f32 	%f2271, %f1728, %f908, %f2271;
	fma.rn.f32 	%f2272, %f1728, %f910, %f2272;
	fma.rn.f32 	%f2273, %f1728, %f912, %f2273;
$L__BB0_1012:
	@%p5 bra 	$L__BB0_1014;
	ld.shared.f32 	%f1729, [%r283+1856];
	ld.shared.f32 	%f1730, [%r284+7424];
	fma.rn.f32 	%f2274, %f1729, %f1730, %f2274;
$L__BB0_1014:
	ld.shared.f32 	%f947, [%r283+1872];
	ld.shared.f32 	%f948, [%r284+7488];
	fma.rn.f32 	%f949, %f947, %f948, %f907;
	ld.shared.f32 	%f950, [%r284+7616];
	fma.rn.f32 	%f951, %f947, %f950, %f909;
	ld.shared.f32 	%f952, [%r284+7744];
	fma.rn.f32 	%f953, %f947, %f952, %f911;
	ld.shared.f32 	%f954, [%r284+7872];
	fma.rn.f32 	%f955, %f947, %f954, %f913;
	@%p386 bra 	$L__BB0_1016;
	ld.shared.f32 	%f1731, [%r284+8000];
	fma.rn.f32 	%f2266, %f947, %f1731, %f2266;
$L__BB0_1016:
	ld.shared.f32 	%f958, [%r283+1904];
	fma.rn.f32 	%f959, %f958, %f948, %f917;
	fma.rn.f32 	%f960, %f958, %f950, %f918;
	fma.rn.f32 	%f961, %f958, %f952, %f919;
	fma.rn.f32 	%f962, %f958, %f954, %f920;
	@%p386 bra 	$L__BB0_1018;
	ld.shared.f32 	%f1732, [%r284+8000];
	fma.rn.f32 	%f2267, %f958, %f1732, %f2267;
$L__BB0_1018:
	ld.shared.f32 	%f965, [%r283+1936];
	fma.rn.f32 	%f966, %f965, %f948, %f924;
	fma.rn.f32 	%f967, %f965, %f950, %f925;
	fma.rn.f32 	%f968, %f965, %f952, %f926;
	fma.rn.f32 	%f969, %f965, %f954, %f927;
	@%p386 bra 	$L__BB0_1020;
	ld.shared.f32 	%f1733, [%r284+8000];
	fma.rn.f32 	%f2268, %f965, %f1733, %f2268;
$L__BB0_1020:
	ld.shared.f32 	%f972, [%r283+1968];
	fma.rn.f32 	%f973, %f972, %f948, %f931;
	fma.rn.f32 	%f974, %f972, %f950, %f932;
	fma.rn.f32 	%f975, %f972, %f952, %f933;
	fma.rn.f32 	%f976, %f972, %f954, %f934;
	@%p386 bra 	$L__BB0_1022;
	ld.shared.f32 	%f1734, [%r284+8000];
	fma.rn.f32 	%f2269, %f972, %f1734, %f2269;
$L__BB0_1022:
	@%p388 bra 	$L__BB0_1024;
	ld.shared.f32 	%f1735, [%r283+2000];
	fma.rn.f32 	%f2270, %f1735, %f948, %f2270;
	fma.rn.f32 	%f2271, %f1735, %f950, %f2271;
	fma.rn.f32 	%f2272, %f1735, %f952, %f2272;
	fma.rn.f32 	%f2273, %f1735, %f954, %f2273;
$L__BB0_1024:
	@%p5 bra 	$L__BB0_1026;
	ld.shared.f32 	%f1736, [%r283+2000];
	ld.shared.f32 	%f1737, [%r284+8000];
	fma.rn.f32 	%f2274, %f1736, %f1737, %f2274;
$L__BB0_1026:
	ld.shared.f32 	%f989, [%r283+2016];
	ld.shared.f32 	%f990, [%r284+8064];
	fma.rn.f32 	%f991, %f989, %f990, %f949;
	ld.shared.f32 	%f992, [%r284+8192];
	fma.rn.f32 	%f993, %f989, %f992, %f951;
	ld.shared.f32 	%f994, [%r284+8320];
	fma.rn.f32 	%f995, %f989, %f994, %f953;
	ld.shared.f32 	%f996, [%r284+8448];
	fma.rn.f32 	%f997, %f989, %f996, %f955;
	@%p386 bra 	$L__BB0_1028;
	ld.shared.f32 	%f1738, [%r284+8576];
	fma.rn.f32 	%f2266, %f989, %f1738, %f2266;
$L__BB0_1028:
	ld.shared.f32 	%f1000, [%r283+2048];
	fma.rn.f32 	%f1001, %f1000, %f990, %f959;
	fma.rn.f32 	%f1002, %f1000, %f992, %f960;
	fma.rn.f32 	%f1003, %f1000, %f994, %f961;
	fma.rn.f32 	%f1004, %f1000, %f996, %f962;
	@%p386 bra 	$L__BB0_1030;
	ld.shared.f32 	%f1739, [%r284+8576];
	fma.rn.f32 	%f2267, %f1000, %f1739, %f2267;
$L__BB0_1030:
	ld.shared.f32 	%f1007, [%r283+2080];
	fma.rn.f32 	%f1008, %f1007, %f990, %f966;
	fma.rn.f32 	%f1009, %f1007, %f992, %f967;
	fma.rn.f32 	%f1010, %f1007, %f994, %f968;
	fma.rn.f32 	%f1011, %f1007, %f996, %f969;
	@%p386 bra 	$L__BB0_1032;
	ld.shared.f32 	%f1740, [%r284+8576];
	fma.rn.f32 	%f2268, %f1007, %f1740, %f2268;
$L__BB0_1032:
	ld.shared.f32 	%f1014, [%r283+2112];
	fma.rn.f32 	%f1015, %f1014, %f990, %f973;
	fma.rn.f32 	%f1016, %f1014, %f992, %f974;
	fma.rn.f32 	%f1017, %f1014, %f994, %f975;
	fma.rn.f32 	%f1018, %f1014, %f996, %f976;
	@%p386 bra 	$L__BB0_1034;
	ld.shared.f32 	%f1741, [%r284+8576];
	fma.rn.f32 	%f2269, %f1014, %f1741, %f2269;
$L__BB0_1034:
	@%p388 bra 	$L__BB0_1036;
	ld.shared.f32 	%f1742, [%r283+2144];
	fma.rn.f32 	%f2270, %f1742, %f990, %f2270;
	fma.rn.f32 	%f2271, %f1742, %f992, %f2271;
	fma.rn.f32 	%f2272, %f1742, %f994, %f2272;
	fma.rn.f32 	%f2273, %f1742, %f996, %f2273;
$L__BB0_1036:
	@%p5 bra 	$L__BB0_1038;
	ld.shared.f32 	%f1743, [%r283+2144];
	ld.shared.f32 	%f1744, [%r284+8576];
	fma.rn.f32 	%f2274, %f1743, %f1744, %f2274;
$L__BB0_1038:
	ld.shared.f32 	%f1031, [%r283+2160];
	ld.shared.f32 	%f1032, [%r284+8640];
	fma.rn.f32 	%f1033, %f1031, %f1032, %f991;
	ld.shared.f32 	%f1034, [%r284+8768];
	fma.rn.f32 	%f1035, %f1031, %f1034, %f993;
	ld.shared.f32 	%f1036, [%r284+8896];
	fma.rn.f32 	%f1037, %f1031, %f1036, %f995;
	ld.shared.f32 	%f1038, [%r284+9024];
	fma.rn.f32 	%f1039, %f1031, %f1038, %f997;
	@%p386 bra 	$L__BB0_1040;
	ld.shared.f32 	%f1745, [%r284+9152];
	fma.rn.f32 	%f2266, %f1031, %f1745, %f2266;
$L__BB0_1040:
	ld.shared.f32 	%f1042, [%r283+2192];
	fma.rn.f32 	%f1043, %f1042, %f1032, %f1001;
	fma.rn.f32 	%f1044, %f1042, %f1034, %f1002;
	fma.rn.f32 	%f1045, %f1042, %f1036, %f1003;
	fma.rn.f32 	%f1046, %f1042, %f1038, %f1004;
	@%p386 bra 	$L__BB0_1042;
	ld.shared.f32 	%f1746, [%r284+9152];
	fma.rn.f32 	%f2267, %f1042, %f1746, %f2267;
$L__BB0_1042:
	ld.shared.f32 	%f1049, [%r283+2224];
	fma.rn.f32 	%f1050, %f1049, %f1032, %f1008;
	fma.rn.f32 	%f1051, %f1049, %f1034, %f1009;
	fma.rn.f32 	%f1052, %f1049, %f1036, %f1010;
	fma.rn.f32 	%f1053, %f1049, %f1038, %f1011;
	@%p386 bra 	$L__BB0_1044;
	ld.shared.f32 	%f1747, [%r284+9152];
	fma.rn.f32 	%f2268, %f1049, %f1747, %f2268;
$L__BB0_1044:
	ld.shared.f32 	%f1056, [%r283+2256];
	fma.rn.f32 	%f1057, %f1056, %f1032, %f1015;
	fma.rn.f32 	%f1058, %f1056, %f1034, %f1016;
	fma.rn.f32 	%f1059, %f1056, %f1036, %f1017;
	fma.rn.f32 	%f1060, %f1056, %f1038, %f1018;
	@%p386 bra 	$L__BB0_1046;
	ld.shared.f32 	%f1748, [%r284+9152];
	fma.rn.f32 	%f2269, %f1056, %f1748, %f2269;
$L__BB0_1046:
	@%p388 bra 	$L__BB0_1048;
	ld.shared.f32 	%f1749, [%r283+2288];
	fma.rn.f32 	%f2270, %f1749, %f1032, %f2270;
	fma.rn.f32 	%f2271, %f1749, %f1034, %f2271;
	fma.rn.f32 	%f2272, %f1749, %f1036, %f2272;
	fma.rn.f32 	%f2273, %f1749, %f1038, %f2273;
$L__BB0_1048:
	@%p5 bra 	$L__BB0_1050;
	ld.shared.f32 	%f1750, [%r283+2288];
	ld.shared.f32 	%f1751, [%r284+9152];
	fma.rn.f32 	%f2274, %f1750, %f1751, %f2274;
$L__BB0_1050:
	ld.shared.f32 	%f1073, [%r283+2304];
	ld.shared.f32 	%f1074, [%r284+9216];
	fma.rn.f32 	%f1075, %f1073, %f1074, %f1033;
	ld.shared.f32 	%f1076, [%r284+9344];
	fma.rn.f32 	%f1077, %f1073, %f1076, %f1035;
	ld.shared.f32 	%f1078, [%r284+9472];
	fma.rn.f32 	%f1079, %f1073, %f1078, %f1037;
	ld.shared.f32 	%f1080, [%r284+9600];
	fma.rn.f32 	%f1081, %f1073, %f1080, %f1039;
	@%p386 bra 	$L__BB0_1052;
	ld.shared.f32 	%f1752, [%r284+9728];
	fma.rn.f32 	%f2266, %f1073, %f1752, %f2266;
$L__BB0_1052:
	ld.shared.f32 	%f1084, [%r283+2336];
	fma.rn.f32 	%f1085, %f1084, %f1074, %f1043;
	fma.rn.f32 	%f1086, %f1084, %f1076, %f1044;
	fma.rn.f32 	%f1087, %f1084, %f1078, %f1045;
	fma.rn.f32 	%f1088, %f1084, %f1080, %f1046;
	@%p386 bra 	$L__BB0_1054;
	ld.shared.f32 	%f1753, [%r284+9728];
	fma.rn.f32 	%f2267, %f1084, %f1753, %f2267;
$L__BB0_1054:
	ld.shared.f32 	%f1091, [%r283+2368];
	fma.rn.f32 	%f1092, %f1091, %f1074, %f1050;
	fma.rn.f32 	%f1093, %f1091, %f1076, %f1051;
	fma.rn.f32 	%f1094, %f1091, %f1078, %f1052;
	fma.rn.f32 	%f1095, %f1091, %f1080, %f1053;
	@%p386 bra 	$L__BB0_1056;
	ld.shared.f32 	%f1754, [%r284+9728];
	fma.rn.f32 	%f2268, %f1091, %f1754, %f2268;
$L__BB0_1056:
	ld.shared.f32 	%f1098, [%r283+2400];
	fma.rn.f32 	%f1099, %f1098, %f1074, %f1057;
	fma.rn.f32 	%f1100, %f1098, %f1076, %f1058;
	fma.rn.f32 	%f1101, %f1098, %f1078, %f1059;
	fma.rn.f32 	%f1102, %f1098, %f1080, %f1060;
	@%p386 bra 	$L__BB0_1058;
	ld.shared.f32 	%f1755, [%r284+9728];
	fma.rn.f32 	%f2269, %f1098, %f1755, %f2269;
$L__BB0_1058:
	@%p388 bra 	$L__BB0_1060;
	ld.shared.f32 	%f1756, [%r283+2432];
	fma.rn.f32 	%f2270, %f1756, %f1074, %f2270;
	fma.rn.f32 	%f2271, %f1756, %f1076, %f2271;
	fma.rn.f32 	%f2272, %f1756, %f1078, %f2272;
	fma.rn.f32 	%f2273, %f1756, %f1080, %f2273;
$L__BB0_1060:
	@%p5 bra 	$L__BB0_1062;
	ld.shared.f32 	%f1757, [%r283+2432];
	ld.shared.f32 	%f1758, [%r284+9728];
	fma.rn.f32 	%f2274, %f1757, %f1758, %f2274;
$L__BB0_1062:
	ld.shared.f32 	%f1115, [%r283+2448];
	ld.shared.f32 	%f1116, [%r284+9792];
	fma.rn.f32 	%f1117, %f1115, %f1116, %f1075;
	ld.shared.f32 	%f1118, [%r284+9920];
	fma.rn.f32 	%f1119, %f1115, %f1118, %f1077;
	ld.shared.f32 	%f1120, [%r284+10048];
	fma.rn.f32 	%f1121, %f1115, %f1120, %f1079;
	ld.shared.f32 	%f1122, [%r284+10176];
	fma.rn.f32 	%f1123, %f1115, %f1122, %f1081;
	@%p386 bra 	$L__BB0_1064;
	ld.shared.f32 	%f1759, [%r284+10304];
	fma.rn.f32 	%f2266, %f1115, %f1759, %f2266;
$L__BB0_1064:
	ld.shared.f32 	%f1126, [%r283+2480];
	fma.rn.f32 	%f1127, %f1126, %f1116, %f1085;
	fma.rn.f32 	%f1128, %f1126, %f1118, %f1086;
	fma.rn.f32 	%f1129, %f1126, %f1120, %f1087;
	fma.rn.f32 	%f1130, %f1126, %f1122, %f1088;
	@%p386 bra 	$L__BB0_1066;
	ld.shared.f32 	%f1760, [%r284+10304];
	fma.rn.f32 	%f2267, %f1126, %f1760, %f2267;
$L__BB0_1066:
	ld.shared.f32 	%f1133, [%r283+2512];
	fma.rn.f32 	%f1134, %f1133, %f1116, %f1092;
	fma.rn.f32 	%f1135, %f1133, %f1118, %f1093;
	fma.rn.f32 	%f1136, %f1133, %f1120, %f1094;
	fma.rn.f32 	%f1137, %f1133, %f1122, %f1095;
	@%p386 bra 	$L__BB0_1068;
	ld.shared.f32 	%f1761, [%r284+10304];
	fma.rn.f32 	%f2268, %f1133, %f1761, %f2268;
$L__BB0_1068:
	ld.shared.f32 	%f1140, [%r283+2544];
	fma.rn.f32 	%f1141, %f1140, %f1116, %f1099;
	fma.rn.f32 	%f1142, %f1140, %f1118, %f1100;
	fma.rn.f32 	%f1143, %f1140, %f1120, %f1101;
	fma.rn.f32 	%f1144, %f1140, %f1122, %f1102;
	@%p386 bra 	$L__BB0_1070;
	ld.shared.f32 	%f1762, [%r284+10304];
	fma.rn.f32 	%f2269, %f1140, %f1762, %f2269;
$L__BB0_1070:
	@%p388 bra 	$L__BB0_1072;
	ld.shared.f32 	%f1763, [%r283+2576];
	fma.rn.f32 	%f2270, %f1763, %f1116, %f2270;
	fma.rn.f32 	%f2271, %f1763, %f1118, %f2271;
	fma.rn.f32 	%f2272, %f1763, %f1120, %f2272;
	fma.rn.f32 	%f2273, %f1763, %f1122, %f2273;
$L__BB0_1072:
	@%p5 bra 	$L__BB0_1074;
	ld.shared.f32 	%f1764, [%r283+2576];
	ld.shared.f32 	%f1765, [%r284+10304];
	fma.rn.f32 	%f2274, %f1764, %f1765, %f2274;
$L__BB0_1074:
	ld.shared.f32 	%f1157, [%r283+2592];
	ld.shared.f32 	%f1158, [%r284+10368];
	fma.rn.f32 	%f1159, %f1157, %f1158, %f1117;
	ld.shared.f32 	%f1160, [%r284+10496];
	fma.rn.f32 	%f1161, %f1157, %f1160, %f1119;
	ld.shared.f32 	%f1162, [%r284+10624];
	fma.rn.f32 	%f1163, %f1157, %f1162, %f1121;
	ld.shared.f32 	%f1164, [%r284+10752];
	fma.rn.f32 	%f1165, %f1157, %f1164, %f1123;
	@%p386 bra 	$L__BB0_1076;
	ld.shared.f32 	%f1766, [%r284+10880];
	fma.rn.f32 	%f2266, %f1157, %f1766, %f2266;
$L__BB0_1076:
	ld.shared.f32 	%f1168, [%r283+2624];
	fma.rn.f32 	%f1169, %f1168, %f1158, %f1127;
	fma.rn.f32 	%f1170, %f1168, %f1160, %f1128;
	fma.rn.f32 	%f1171, %f1168, %f1162, %f1129;
	fma.rn.f32 	%f1172, %f1168, %f1164, %f1130;
	@%p386 bra 	$L__BB0_1078;
	ld.shared.f32 	%f1767, [%r284+10880];
	fma.rn.f32 	%f2267, %f1168, %f1767, %f2267;
$L__BB0_1078:
	ld.shared.f32 	%f1175, [%r283+2656];
	fma.rn.f32 	%f1176, %f1175, %f1158, %f1134;
	fma.rn.f32 	%f1177, %f1175, %f1160, %f1135;
	fma.rn.f32 	%f1178, %f1175, %f1162, %f1136;
	fma.rn.f32 	%f1179, %f1175, %f1164, %f1137;
	@%p386 bra 	$L__BB0_1080;
	ld.shared.f32 	%f1768, [%r284+10880];
	fma.rn.f32 	%f2268, %f1175, %f1768, %f2268;
$L__BB0_1080:
	ld.shared.f32 	%f1182, [%r283+2688];
	fma.rn.f32 	%f1183, %f1182, %f1158, %f1141;
	fma.rn.f32 	%f1184, %f1182, %f1160, %f1142;
	fma.rn.f32 	%f1185, %f1182, %f1162, %f1143;
	fma.rn.f32 	%f1186, %f1182, %f1164, %f1144;
	@%p386 bra 	$L__BB0_1082;
	ld.shared.f32 	%f1769, [%r284+10880];
	fma.rn.f32 	%f2269, %f1182, %f1769, %f2269;
$L__BB0_1082:
	@%p388 bra 	$L__BB0_1084;
	ld.shared.f32 	%f1770, [%r283+2720];
	fma.rn.f32 	%f2270, %f1770, %f1158, %f2270;
	fma.rn.f32 	%f2271, %f1770, %f1160, %f2271;
	fma.rn.f32 	%f2272, %f1770, %f1162, %f2272;
	fma.rn.f32 	%f2273, %f1770, %f1164, %f2273;
$L__BB0_1084:
	@%p5 bra 	$L__BB0_1086;
	ld.shared.f32 	%f1771, [%r283+2720];
	ld.shared.f32 	%f1772, [%r284+10880];
	fma.rn.f32 	%f2274, %f1771, %f1772, %f2274;
$L__BB0_1086:
	ld.shared.f32 	%f1199, [%r283+2736];
	ld.shared.f32 	%f1200, [%r284+10944];
	fma.rn.f32 	%f1201, %f1199, %f1200, %f1159;
	ld.shared.f32 	%f1202, [%r284+11072];
	fma.rn.f32 	%f1203, %f1199, %f1202, %f1161;
	ld.shared.f32 	%f1204, [%r284+11200];
	fma.rn.f32 	%f1205, %f1199, %f1204, %f1163;
	ld.shared.f32 	%f1206, [%r284+11328];
	fma.rn.f32 	%f1207, %f1199, %f1206, %f1165;
	@%p386 bra 	$L__BB0_1088;
	ld.shared.f32 	%f1773, [%r284+11456];
	fma.rn.f32 	%f2266, %f1199, %f1773, %f2266;
$L__BB0_1088:
	ld.shared.f32 	%f1210, [%r283+2768];
	fma.rn.f32 	%f1211, %f1210, %f1200, %f1169;
	fma.rn.f32 	%f1212, %f1210, %f1202, %f1170;
	fma.rn.f32 	%f1213, %f1210, %f1204, %f1171;
	fma.rn.f32 	%f1214, %f1210, %f1206, %f1172;
	@%p386 bra 	$L__BB0_1090;
	ld.shared.f32 	%f1774, [%r284+11456];
	fma.rn.f32 	%f2267, %f1210, %f1774, %f2267;
$L__BB0_1090:
	ld.shared.f32 	%f1217, [%r283+2800];
	fma.rn.f32 	%f1218, %f1217, %f1200, %f1176;
	fma.rn.f32 	%f1219, %f1217, %f1202, %f1177;
	fma.rn.f32 	%f1220, %f1217, %f1204, %f1178;
	fma.rn.f32 	%f1221, %f1217, %f1206, %f1179;
	@%p386 bra 	$L__BB0_1092;
	ld.shared.f32 	%f1775, [%r284+11456];
	fma.rn.f32 	%f2268, %f1217, %f1775, %f2268;
$L__BB0_1092:
	ld.shared.f32 	%f1224, [%r283+2832];
	fma.rn.f32 	%f1225, %f1224, %f1200, %f1183;
	fma.rn.f32 	%f1226, %f1224, %f1202, %f1184;
	fma.rn.f32 	%f1227, %f1224, %f1204, %f1185;
	fma.rn.f32 	%f1228, %f1224, %f1206, %f1186;
	@%p386 bra 	$L__BB0_1094;
	ld.shared.f32 	%f1776, [%r284+11456];
	fma.rn.f32 	%f2269, %f1224, %f1776, %f2269;
$L__BB0_1094:
	@%p388 bra 	$L__BB0_1096;
	ld.shared.f32 	%f1777, [%r283+2864];
	fma.rn.f32 	%f2270, %f1777, %f1200, %f2270;
	fma.rn.f32 	%f2271, %f1777, %f1202, %f2271;
	fma.rn.f32 	%f2272, %f1777, %f1204, %f2272;
	fma.rn.f32 	%f2273, %f1777, %f1206, %f2273;
$L__BB0_1096:
	@%p5 bra 	$L__BB0_1098;
	ld.shared.f32 	%f1778, [%r283+2864];
	ld.shared.f32 	%f1779, [%r284+11456];
	fma.rn.f32 	%f2274, %f1778, %f1779, %f2274;
$L__BB0_1098:
	ld.shared.f32 	%f1241, [%r283+2880];
	ld.shared.f32 	%f1242, [%r284+11520];
	fma.rn.f32 	%f1243, %f1241, %f1242, %f1201;
	ld.shared.f32 	%f1244, [%r284+11648];
	fma.rn.f32 	%f1245, %f1241, %f1244, %f1203;
	ld.shared.f32 	%f1246, [%r284+11776];
	fma.rn.f32 	%f1247, %f1241, %f1246, %f1205;
	ld.shared.f32 	%f1248, [%r284+11904];
	fma.rn.f32 	%f1249, %f1241, %f1248, %f1207;
	@%p386 bra 	$L__BB0_1100;
	ld.shared.f32 	%f1780, [%r284+12032];
	fma.rn.f32 	%f2266, %f1241, %f1780, %f2266;
$L__BB0_1100:
	ld.shared.f32 	%f1252, [%r283+2912];
	fma.rn.f32 	%f1253, %f1252, %f1242, %f1211;
	fma.rn.f32 	%f1254, %f1252, %f1244, %f1212;
	fma.rn.f32 	%f1255, %f1252, %f1246, %f1213;
	fma.rn.f32 	%f1256, %f1252, %f1248, %f1214;
	@%p386 bra 	$L__BB0_1102;
	ld.shared.f32 	%f1781, [%r284+12032];
	fma.rn.f32 	%f2267, %f1252, %f1781, %f2267;
$L__BB0_1102:
	ld.shared.f32 	%f1259, [%r283+2944];
	fma.rn.f32 	%f1260, %f1259, %f1242, %f1218;
	fma.rn.f32 	%f1261, %f1259, %f1244, %f1219;
	fma.rn.f32 	%f1262, %f1259, %f1246, %f1220;
	fma.rn.f32 	%f1263, %f1259, %f1248, %f1221;
	@%p386 bra 	$L__BB0_1104;
	ld.shared.f32 	%f1782, [%r284+12032];
	fma.rn.f32 	%f2268, %f1259, %f1782, %f2268;
$L__BB0_1104:
	ld.shared.f32 	%f1266, [%r283+2976];
	fma.rn.f32 	%f1267, %f1266, %f1242, %f1225;
	fma.rn.f32 	%f1268, %f1266, %f1244, %f1226;
	fma.rn.f32 	%f1269, %f1266, %f1246, %f1227;
	fma.rn.f32 	%f1270, %f1266, %f1248, %f1228;
	@%p386 bra 	$L__BB0_1106;
	ld.shared.f32 	%f1783, [%r284+12032];
	fma.rn.f32 	%f2269, %f1266, %f1783, %f2269;
$L__BB0_1106:
	@%p388 bra 	$L__BB0_1108;
	ld.shared.f32 	%f1784, [%r283+3008];
	fma.rn.f32 	%f2270, %f1784, %f1242, %f2270;
	fma.rn.f32 	%f2271, %f1784, %f1244, %f2271;
	fma.rn.f32 	%f2272, %f1784, %f1246, %f2272;
	fma.rn.f32 	%f2273, %f1784, %f1248, %f2273;
$L__BB0_1108:
	@%p5 bra 	$L__BB0_1110;
	ld.shared.f32 	%f1785, [%r283+3008];
	ld.shared.f32 	%f1786, [%r284+12032];
	fma.rn.f32 	%f2274, %f1785, %f1786, %f2274;
$L__BB0_1110:
	ld.shared.f32 	%f1283, [%r283+3024];
	ld.shared.f32 	%f1284, [%r284+12096];
	fma.rn.f32 	%f1285, %f1283, %f1284, %f1243;
	ld.shared.f32 	%f1286, [%r284+12224];
	fma.rn.f32 	%f1287, %f1283, %f1286, %f1245;
	ld.shared.f32 	%f1288, [%r284+12352];
	fma.rn.f32 	%f1289, %f1283, %f1288, %f1247;
	ld.shared.f32 	%f1290, [%r284+12480];
	fma.rn.f32 	%f1291, %f1283, %f1290, %f1249;
	@%p386 bra 	$L__BB0_1112;
	ld.shared.f32 	%f1787, [%r284+12608];
	fma.rn.f32 	%f2266, %f1283, %f1787, %f2266;
$L__BB0_1112:
	ld.shared.f32 	%f1294, [%r283+3056];
	fma.rn.f32 	%f1295, %f1294, %f1284, %f1253;
	fma.rn.f32 	%f1296, %f1294, %f1286, %f1254;
	fma.rn.f32 	%f1297, %f1294, %f1288, %f1255;
	fma.rn.f32 	%f1298, %f1294, %f1290, %f1256;
	@%p386 bra 	$L__BB0_1114;
	ld.shared.f32 	%f1788, [%r284+12608];
	fma.rn.f32 	%f2267, %f1294, %f1788, %f2267;
$L__BB0_1114:
	ld.shared.f32 	%f1301, [%r283+3088];
	fma.rn.f32 	%f1302, %f1301, %f1284, %f1260;
	fma.rn.f32 	%f1303, %f1301, %f1286, %f1261;
	fma.rn.f32 	%f1304, %f1301, %f1288, %f1262;
	fma.rn.f32 	%f1305, %f1301, %f1290, %f1263;
	@%p386 bra 	$L__BB0_1116;
	ld.shared.f32 	%f1789, [%r284+12608];
	fma.rn.f32 	%f2268, %f1301, %f1789, %f2268;
$L__BB0_1116:
	ld.shared.f32 	%f1308, [%r283+3120];
	fma.rn.f32 	%f1309, %f1308, %f1284, %f1267;
	fma.rn.f32 	%f1310, %f1308, %f1286, %f1268;
	fma.rn.f32 	%f1311, %f1308, %f1288, %f1269;
	fma.rn.f32 	%f1312, %f1308, %f1290, %f1270;
	@%p386 bra 	$L__BB0_1118;
	ld.shared.f32 	%f1790, [%r284+12608];
	fma.rn.f32 	%f2269, %f1308, %f1790, %f2269;
$L__BB0_1118:
	@%p388 bra 	$L__BB0_1120;
	ld.shared.f32 	%f1791, [%r283+3152];
	fma.rn.f32 	%f2270, %f1791, %f1284, %f2270;
	fma.rn.f32 	%f2271, %f1791, %f1286, %f2271;
	fma.rn.f32 	%f2272, %f1791, %f1288, %f2272;
	fma.rn.f32 	%f2273, %f1791, %f1290, %f2273;
$L__BB0_1120:
	@%p5 bra 	$L__BB0_1122;
	ld.shared.f32 	%f1792, [%r283+3152];
	ld.shared.f32 	%f1793, [%r284+12608];
	fma.rn.f32 	%f2274, %f1792, %f1793, %f2274;
$L__BB0_1122:
	ld.shared.f32 	%f1325, [%r283+3168];
	ld.shared.f32 	%f1326, [%r284+12672];
	fma.rn.f32 	%f1327, %f1325, %f1326, %f1285;
	ld.shared.f32 	%f1328, [%r284+12800];
	fma.rn.f32 	%f1329, %f1325, %f1328, %f1287;
	ld.shared.f32 	%f1330, [%r284+12928];
	fma.rn.f32 	%f1331, %f1325, %f1330, %f1289;
	ld.shared.f32 	%f1332, [%r284+13056];
	fma.rn.f32 	%f1333, %f1325, %f1332, %f1291;
	@%p386 bra 	$L__BB0_1124;
	ld.shared.f32 	%f1794, [%r284+13184];
	fma.rn.f32 	%f2266, %f1325, %f1794, %f2266;
$L__BB0_1124:
	ld.shared.f32 	%f1336, [%r283+3200];
	fma.rn.f32 	%f1337, %f1336, %f1326, %f1295;
	fma.rn.f32 	%f1338, %f1336, %f1328, %f1296;
	fma.rn.f32 	%f1339, %f1336, %f1330, %f1297;
	fma.rn.f32 	%f1340, %f1336, %f1332, %f1298;
	@%p386 bra 	$L__BB0_1126;
	ld.shared.f32 	%f1795, [%r284+13184];
	fma.rn.f32 	%f2267, %f1336, %f1795, %f2267;
$L__BB0_1126:
	ld.shared.f32 	%f1343, [%r283+3232];
	fma.rn.f32 	%f1344, %f1343, %f1326, %f1302;
	fma.rn.f32 	%f1345, %f1343, %f1328, %f1303;
	fma.rn.f32 	%f1346, %f1343, %f1330, %f1304;
	fma.rn.f32 	%f1347, %f1343, %f1332, %f1305;
	@%p386 bra 	$L__BB0_1128;
	ld.shared.f32 	%f1796, [%r284+13184];
	fma.rn.f32 	%f2268, %f1343, %f1796, %f2268;
$L__BB0_1128:
	ld.shared.f32 	%f1350, [%r283+3264];
	fma.rn.f32 	%f1351, %f1350, %f1326, %f1309;
	fma.rn.f32 	%f1352, %f1350, %f1328, %f1310;
	fma.rn.f32 	%f1353, %f1350, %f1330, %f1311;
	fma.rn.f32 	%f1354, %f1350, %f1332, %f1312;
	@%p386 bra 	$L__BB0_1130;
	ld.shared.f32 	%f1797, [%r284+13184];
	fma.rn.f32 	%f2269, %f1350, %f1797, %f2269;
$L__BB0_1130:
	@%p388 bra 	$L__BB0_1132;
	ld.shared.f32 	%f1798, [%r283+3296];
	fma.rn.f32 	%f2270, %f1798, %f1326, %f2270;
	fma.rn.f32 	%f2271, %f1798, %f1328, %f2271;
	fma.rn.f32 	%f2272, %f1798, %f1330, %f2272;
	fma.rn.f32 	%f2273, %f1798, %f1332, %f2273;
$L__BB0_1132:
	@%p5 bra 	$L__BB0_1134;
	ld.shared.f32 	%f1799, [%r283+3296];
	ld.shared.f32 	%f1800, [%r284+13184];
	fma.rn.f32 	%f2274, %f1799, %f1800, %f2274;
$L__BB0_1134:
	ld.shared.f32 	%f1367, [%r283+3312];
	ld.shared.f32 	%f1368, [%r284+13248];
	fma.rn.f32 	%f1369, %f1367, %f1368, %f1327;
	ld.shared.f32 	%f1370, [%r284+13376];
	fma.rn.f32 	%f1371, %f1367, %f1370, %f1329;
	ld.shared.f32 	%f1372, [%r284+13504];
	fma.rn.f32 	%f1373, %f1367, %f1372, %f1331;
	ld.shared.f32 	%f1374, [%r284+13632];
	fma.rn.f32 	%f1375, %f1367, %f1374, %f1333;
	@%p386 bra 	$L__BB0_1136;
	ld.shared.f32 	%f1801, [%r284+13760];
	fma.rn.f32 	%f2266, %f1367, %f1801, %f2266;
$L__BB0_1136:
	ld.shared.f32 	%f1378, [%r283+3344];
	fma.rn.f32 	%f1379, %f1378, %f1368, %f1337;
	fma.rn.f32 	%f1380, %f1378, %f1370, %f1338;
	fma.rn.f32 	%f1381, %f1378, %f1372, %f1339;
	fma.rn.f32 	%f1382, %f1378, %f1374, %f1340;
	@%p386 bra 	$L__BB0_1138;
	ld.shared.f32 	%f1802, [%r284+13760];
	fma.rn.f32 	%f2267, %f1378, %f1802, %f2267;
$L__BB0_1138:
	ld.shared.f32 	%f1385, [%r283+3376];
	fma.rn.f32 	%f1386, %f1385, %f1368, %f1344;
	fma.rn.f32 	%f1387, %f1385, %f1370, %f1345;
	fma.rn.f32 	%f1388, %f1385, %f1372, %f1346;
	fma.rn.f32 	%f1389, %f1385, %f1374, %f1347;
	@%p386 bra 	$L__BB0_1140;
	ld.shared.f32 	%f1803, [%r284+13760];
	fma.rn.f32 	%f2268, %f1385, %f1803, %f2268;
$L__BB0_1140:
	ld.shared.f32 	%f1392, [%r283+3408];
	fma.rn.f32 	%f1393, %f1392, %f1368, %f1351;
	fma.rn.f32 	%f1394, %f1392, %f1370, %f1352;
	fma.rn.f32 	%f1395, %f1392, %f1372, %f1353;
	fma.rn.f32 	%f1396, %f1392, %f1374, %f1354;
	@%p386 bra 	$L__BB0_1142;
	ld.shared.f32 	%f1804, [%r284+13760];
	fma.rn.f32 	%f2269, %f1392, %f1804, %f2269;
$L__BB0_1142:
	@%p388 bra 	$L__BB0_1144;
	ld.shared.f32 	%f1805, [%r283+3440];
	fma.rn.f32 	%f2270, %f1805, %f1368, %f2270;
	fma.rn.f32 	%f2271, %f1805, %f1370, %f2271;
	fma.rn.f32 	%f2272, %f1805, %f1372, %f2272;
	fma.rn.f32 	%f2273, %f1805, %f1374, %f2273;
$L__BB0_1144:
	@%p5 bra 	$L__BB0_1146;
	ld.shared.f32 	%f1806, [%r283+3440];
	ld.shared.f32 	%f1807, [%r284+13760];
	fma.rn.f32 	%f2274, %f1806, %f1807, %f2274;
$L__BB0_1146:
	shr.u32 	%r1592, %r2, 5;
	mad.lo.s32 	%r1593, %r1592, 144, %r282;
	shl.b32 	%r1594, %r1593, 2;
	mov.u32 	%r1595, _ZZ25fused_pointwise_depthwiseE24shared_intermedia_result;
	add.s32 	%r285, %r1595, %r1594;
	st.shared.f32 	[%r285], %f1369;
	st.shared.f32 	[%r285+128], %f1371;
	st.shared.f32 	[%r285+256], %f1373;
	st.shared.f32 	[%r285+384], %f1375;
	@%p386 bra 	$L__BB0_1148;
	st.shared.f32 	[%r285+512], %f2266;
$L__BB0_1148:
	st.shared.f32 	[%r285+4608], %f1379;
	st.shared.f32 	[%r285+4736], %f1380;
	st.shared.f32 	[%r285+4864], %f1381;
	st.shared.f32 	[%r285+4992], %f1382;
	@%p386 bra 	$L__BB0_1150;
	st.shared.f32 	[%r285+5120], %f2267;
$L__BB0_1150:
	setp.gt.u32 	%p508, %r282, 15;
	st.shared.f32 	[%r285+9216], %f1386;
	st.shared.f32 	[%r285+9344], %f1387;
	st.shared.f32 	[%r285+9472], %f1388;
	st.shared.f32 	[%r285+9600], %f1389;
	@%p508 bra 	$L__BB0_1152;
	st.shared.f32 	[%r285+9728], %f2268;
$L__BB0_1152:
	setp.gt.u32 	%p509, %r282, 15;
	st.shared.f32 	[%r285+13824], %f1393;
	st.shared.f32 	[%r285+13952], %f1394;
	st.shared.f32 	[%r285+14080], %f1395;
	st.shared.f32 	[%r285+14208], %f1396;
	@%p509 bra 	$L__BB0_1154;
	st.shared.f32 	[%r285+14336], %f2269;
$L__BB0_1154:
	setp.gt.u32 	%p510, %r2, 127;
	@%p510 bra 	$L__BB0_1156;
	st.shared.f32 	[%r285+18432], %f2270;
	st.shared.f32 	[%r285+18560], %f2271;
	st.shared.f32 	[%r285+18688], %f2272;
	st.shared.f32 	[%r285+18816], %f2273;
$L__BB0_1156:
	@%p5 bra 	$L__BB0_1158;
	st.shared.f32 	[%r285+18944], %f2274;
$L__BB0_1158:
	ld.param.u64 	%rd501, [fused_pointwise_depthwise_param_2];
	cvta.to.global.u64 	%rd5, %rd501;
	div.u32 	%r1596, 1296, %r1;
	add.s32 	%r1597, %r1596, 1;
	and.b32  	%r286, %r1597, 3;
	shr.u32 	%r287, %r1597, 2;
	and.b32  	%r1598, %r1597, 4092;
	neg.s32 	%r1642, %r1598;
	add.s32 	%r1641, %r2, %r1;
	shl.b32 	%r290, %r1, 2;
	mul.wide.u32 	%rd6, %r1641, 4;
	mul.wide.u32 	%rd7, %r1, 16;
	mov.u32 	%r1599, _ZZ25fused_pointwise_depthwiseE23shared_depthwise_weight;
	add.s32 	%r291, %r1599, %r290;
	shl.b32 	%r292, %r2, 2;
	shl.b32 	%r293, %r1, 4;
	shl.b32 	%r1600, %r1, 1;
	add.s32 	%r1639, %r2, %r1600;
	mul.wide.u32 	%rd8, %r1639, 4;
	shl.b32 	%r1601, %r1, 3;
	add.s32 	%r295, %r1599, %r1601;
	mad.lo.s32 	%r1638, %r1, 3, %r2;
	mul.wide.u32 	%rd9, %r1638, 4;
	mad.lo.s32 	%r297, %r1, 12, %r1599;
	mul.wide.u32 	%rd10, %r2, 4;
	mov.u32 	%r1637, %r2;
	mov.u32 	%r1640, %r292;
	mov.u64 	%rd503, %rd5;
$L__BB0_1159:
	.pragma "nounroll";
	setp.gt.u32 	%p511, %r1637, 1295;
	@%p511 bra 	$L__BB0_1161;
	add.s64 	%rd491, %rd503, %rd10;
	ld.global.nc.f32 	%f1808, [%rd491];
	mov.u32 	%r1602, _ZZ25fused_pointwise_depthwiseE23shared_depthwise_weight;
	add.s32 	%r1603, %r1602, %r1640;
	st.shared.f32 	[%r1603], %f1808;
$L__BB0_1161:
	setp.gt.u32 	%p512, %r1641, 1295;
	@%p512 bra 	$L__BB0_1163;
	add.s64 	%rd492, %rd503, %rd6;
	ld.global.nc.f32 	%f1809, [%rd492];
	add.s32 	%r1604, %r291, %r1640;
	st.shared.f32 	[%r1604], %f1809;
$L__BB0_1163:
	setp.gt.u32 	%p513, %r1639, 1295;
	@%p513 bra 	$L__BB0_1165;
	add.s64 	%rd493, %rd503, %rd8;
	ld.global.nc.f32 	%f1810, [%rd493];
	add.s32 	%r1605, %r295, %r1640;
	st.shared.f32 	[%r1605], %f1810;
$L__BB0_1165:
	setp.gt.u32 	%p514, %r1638, 1295;
	@%p514 bra 	$L__BB0_1167;
	add.s64 	%rd494, %rd503, %rd9;
	ld.global.nc.f32 	%f1811, [%rd494];
	add.s32 	%r1606, %r297, %r1640;
	st.shared.f32 	[%r1606], %f1811;
$L__BB0_1167:
	add.s32 	%r1642, %r1642, 4;
	add.s32 	%r1641, %r1641, %r290;
	add.s64 	%rd503, %rd503, %rd7;
	add.s32 	%r1640, %r1640, %r293;
	add.s32 	%r1639, %r1639, %r290;
	add.s32 	%r1638, %r1638, %r290;
	add.s32 	%r1637, %r1637, %r290;
	setp.ne.s32 	%p515, %r1642, 0;
	@%p515 bra 	$L__BB0_1159;
	setp.eq.s32 	%p516, %r286, 0;
	@%p516 bra 	$L__BB0_1173;
	mul.lo.s32 	%r1607, %r1, %r287;
	shl.b32 	%r1608, %r1607, 4;
	add.s32 	%r1609, %r1608, %r292;
	mov.u32 	%r1610, _ZZ25fused_pointwise_depthwiseE23shared_depthwise_weight;
	add.s32 	%r1645, %r1610, %r1609;
	shl.b32 	%r1611, %r1607, 2;
	add.s32 	%r1644, %r2, %r1611;
	mul.wide.u32 	%rd495, %r1644, 4;
	add.s64 	%rd504, %rd5, %rd495;
	mul.wide.u32 	%rd14, %r1, 4;
	neg.s32 	%r1643, %r286;
$L__BB0_1170:
	.pragma "nounroll";
	setp.gt.u32 	%p517, %r1644, 1295;
	@%p517 bra 	$L__BB0_1172;
	ld.global.nc.f32 	%f1812, [%rd504];
	st.shared.f32 	[%r1645], %f1812;
$L__BB0_1172:
	add.s32 	%r1645, %r1645, %r290;
	add.s64 	%rd504, %rd504, %rd14;
	add.s32 	%r1644, %r1644, %r1;
	add.s32 	%r1643, %r1643, 1;
	setp.ne.s32 	%p518, %r1643, 0;
	@%p518 bra 	$L__BB0_1170;
$L__BB0_1173:
	ld.param.u64 	%rd502, [fused_pointwise_depthwise_param_3];
	cvta.to.global.u64 	%rd496, %rd502;
	bar.sync 	0;
	and.b32  	%r1612, %r2, 15;
	shr.u32 	%r1613, %r2, 6;
	shr.u32 	%r1614, %r2, 4;
	and.b32  	%r1615, %r1614, 3;
	shl.b32 	%r1616, %r7, 2;
	or.b32  	%r1617, %r1616, %r1613;
	shl.b32 	%r1618, %r8, 2;
	or.b32  	%r1619, %r1618, %r1615;
	mul.lo.s32 	%r1620, %r1619, 144;
	or.b32  	%r1621, %r1620, %r1612;
	mad.lo.s32 	%r1622, %r1617, 8064, %r1621;
	mul.lo.s32 	%r1623, %r1613, 864;
	or.b32  	%r1624, %r1612, %r1623;
	mad.lo.s32 	%r1625, %r1615, 144, %r1624;
	shl.b32 	%r1626, %r1625, 2;
	mov.u32 	%r1627, _ZZ25fused_pointwise_depthwiseE24shared_intermedia_result;
	add.s32 	%r1628, %r1627, %r1626;
	ld.shared.f32 	%f1813, [%r1628];
	shl.b32 	%r1629, %r2, 2;
	and.b32  	%r1630, %r1629, 60;
	mov.u32 	%r1631, _ZZ25fused_pointwise_depthwiseE23shared_depthwise_weight;
	add.s32 	%r1632, %r1631, %r1630;
	ld.shared.f32 	%f1814, [%r1632];
	fma.rn.f32 	%f1815, %f1813, %f1814, 0f00000000;
	ld.shared.f32 	%f1816, [%r1628+576];
	ld.shared.f32 	%f1817, [%r1632+12];
	fma.rn.f32 	%f1818, %f1816, %f1817, %f1815;
	ld.shared.f32 	%f1819, [%r1628+1152];
	ld.shared.f32 	%f1820, [%r1632+24];
	fma.rn.f32 	%f1821, %f1819, %f1820, %f1818;
	ld.shared.f32 	%f1822, [%r1628+3456];
	ld.shared.f32 	%f1823, [%r1632+192];
	fma.rn.f32 	%f1824, %f1822, %f1823, %f1821;
	ld.shared.f32 	%f1825, [%r1628+4032];
	ld.shared.f32 	%f1826, [%r1632+204];
	fma.rn.f32 	%f1827, %f1825, %f1826, %f1824;
	ld.shared.f32 	%f1828, [%r1628+4608];
	ld.shared.f32 	%f1829, [%r1632+216];
	fma.rn.f32 	%f1830, %f1828, %f1829, %f1827;
	ld.shared.f32 	%f1831, [%r1628+6912];
	ld.shared.f32 	%f1832, [%r1632+384];
	fma.rn.f32 	%f1833, %f1831, %f1832, %f1830;
	ld.shared.f32 	%f1834, [%r1628+7488];
	ld.shared.f32 	%f1835, [%r1632+396];
	fma.rn.f32 	%f1836, %f1834, %f1835, %f1833;
	ld.shared.f32 	%f1837, [%r1628+8064];
	ld.shared.f32 	%f1838, [%r1632+408];
	fma.rn.f32 	%f1839, %f1837, %f1838, %f1836;
	mul.wide.u32 	%rd497, %r1622, 4;
	add.s64 	%rd498, %rd496, %rd497;
	st.global.f32 	[%rd498], %f1839;
	ld.shared.f32 	%f1840, [%r1628+64];
	ld.shared.f32 	%f1841, [%r1632+576];
	fma.rn.f32 	%f1842, %f1840, %f1841, 0f00000000;
	ld.shared.f32 	%f1843, [%r1628+640];
	ld.shared.f32 	%f1844, [%r1632+588];
	fma.rn.f32 	%f1845, %f1843, %f1844, %f1842;
	ld.shared.f32 	%f1846, [%r1628+1216];
	ld.shared.f32 	%f1847, [%r1632+600];
	fma.rn.f32 	%f1848, %f1846, %f1847, %f1845;
	ld.shared.f32 	%f1849, [%r1628+3520];
	ld.shared.f32 	%f1850, [%r1632+768];
	fma.rn.f32 	%f1851, %f1849, %f1850, %f1848;
	ld.shared.f32 	%f1852, [%r1628+4096];
	ld.shared.f32 	%f1853, [%r1632+780];
	fma.rn.f32 	%f1854, %f1852, %f1853, %f1851;
	ld.shared.f32 	%f1855, [%r1628+4672];
	ld.shared.f32 	%f1856, [%r1632+792];
	fma.rn.f32 	%f1857, %f1855, %f1856, %f1854;
	ld.shared.f32 	%f1858, [%r1628+6976];
	ld.shared.f32 	%f1859, [%r1632+960];
	fma.rn.f32 	%f1860, %f1858, %f1859, %f1857;
	ld.shared.f32 	%f1861, [%r1628+7552];
	ld.shared.f32 	%f1862, [%r1632+972];
	fma.rn.f32 	%f1863, %f1861, %f1862, %f1860;
	ld.shared.f32 	%f1864, [%r1628+8128];
	ld.shared.f32 	%f1865, [%r1632+984];
	fma.rn.f32 	%f1866, %f1864, %f1865, %f1863;
	st.global.f32 	[%rd498+64], %f1866;
	ld.shared.f32 	%f1867, [%r1628+128];
	ld.shared.f32 	%f1868, [%r1632+1152];
	fma.rn.f32 	%f1869, %f1867, %f1868, 0f00000000;
	ld.shared.f32 	%f1870, [%r1628+704];
	ld.shared.f32 	%f1871, [%r1632+1164];
	fma.rn.f32 	%f1872, %f1870, %f1871, %f1869;
	ld.shared.f32 	%f1873, [%r1628+1280];
	ld.shared.f32 	%f1874, [%r1632+1176];
	fma.rn.f32 	%f1875, %f1873, %f1874, %f1872;
	ld.shared.f32 	%f1876, [%r1628+3584];
	ld.shared.f32 	%f1877, [%r1632+1344];
	fma.rn.f32 	%f1878, %f1876, %f1877, %f1875;
	ld.shared.f32 	%f1879, [%r1628+4160];
	ld.shared.f32 	%f1880, [%r1632+1356];
	fma.rn.f32 	%f1881, %f1879, %f1880, %f1878;
	ld.shared.f32 	%f1882, [%r1628+4736];
	ld.shared.f32 	%f1883, [%r1632+1368];
	fma.rn.f32 	%f1884, %f1882, %f1883, %f1881;
	ld.shared.f32 	%f1885, [%r1628+7040];
	ld.shared.f32 	%f1886, [%r1632+1536];
	fma.rn.f32 	%f1887, %f1885, %f1886, %f1884;
	ld.shared.f32 	%f1888, [%r1628+7616];
	ld.shared.f32 	%f1889, [%r1632+1548];
	fma.rn.f32 	%f1890, %f1888, %f1889, %f1887;
	ld.shared.f32 	%f1891, [%r1628+8192];
	ld.shared.f32 	%f1892, [%r1632+1560];
	fma.rn.f32 	%f1893, %f1891, %f1892, %f1890;
	st.global.f32 	[%rd498+128], %f1893;
	ld.shared.f32 	%f1894, [%r1628+192];
	ld.shared.f32 	%f1895, [%r1632+1728];
	fma.rn.f32 	%f1896, %f1894, %f1895, 0f00000000;
	ld.shared.f32 	%f1897, [%r1628+768];
	ld.shared.f32 	%f1898, [%r1632+1740];
	fma.rn.f32 	%f1899, %f1897, %f1898, %f1896;
	ld.shared.f32 	%f1900, [%r1628+1344];
	ld.shared.f32 	%f1901, [%r1632+1752];
	fma.rn.f32 	%f1902, %f1900, %f1901, %f1899;
	ld.shared.f32 	%f1903, [%r1628+3648];
	ld.shared.f32 	%f1904, [%r1632+1920];
	fma.rn.f32 	%f1905, %f1903, %f1904, %f1902;
	ld.shared.f32 	%f1906, [%r1628+4224];
	ld.shared.f32 	%f1907, [%r1632+1932];
	fma.rn.f32 	%f1908, %f1906, %f1907, %f1905;
	ld.shared.f32 	%f1909, [%r1628+4800];
	ld.shared.f32 	%f1910, [%r1632+1944];
	fma.rn.f32 	%f1911, %f1909, %f1910, %f1908;
	ld.shared.f32 	%f1912, [%r1628+7104];
	ld.shared.f32 	%f1913, [%r1632+2112];
	fma.rn.f32 	%f1914, %f1912, %f1913, %f1911;
	ld.shared.f32 	%f1915, [%r1628+7680];
	ld.shared.f32 	%f1916, [%r1632+2124];
	fma.rn.f32 	%f1917, %f1915, %f1916, %f1914;
	ld.shared.f32 	%f1918, [%r1628+8256];
	ld.shared.f32 	%f1919, [%r1632+2136];
	fma.rn.f32 	%f1920, %f1918, %f1919, %f1917;
	st.global.f32 	[%rd498+192], %f1920;
	ld.shared.f32 	%f1921, [%r1628+256];
	ld.shared.f32 	%f1922, [%r1632+2304];
	fma.rn.f32 	%f1923, %f1921, %f1922, 0f00000000;
	ld.shared.f32 	%f1924, [%r1628+832];
	ld.shared.f32 	%f1925, [%r1632+2316];
	fma.rn.f32 	%f1926, %f1924, %f1925, %f1923;
	ld.shared.f32 	%f1927, [%r1628+1408];
	ld.shared.f32 	%f1928, [%r1632+2328];
	fma.rn.f32 	%f1929, %f1927, %f1928, %f1926;
	ld.shared.f32 	%f1930, [%r1628+3712];
	ld.shared.f32 	%f1931, [%r1632+2496];
	fma.rn.f32 	%f1932, %f1930, %f1931, %f1929;
	ld.shared.f32 	%f1933, [%r1628+4288];
	ld.shared.f32 	%f1934, [%r1632+2508];
	fma.rn.f32 	%f1935, %f1933, %f1934, %f1932;
	ld.shared.f32 	%f1936, [%r1628+4864];
	ld.shared.f32 	%f1937, [%r1632+2520];
	fma.rn.f32 	%f1938, %f1936, %f1937, %f1935;
	ld.shared.f32 	%f1939, [%r1628+7168];
	ld.shared.f32 	%f1940, [%r1632+2688];
	fma.rn.f32 	%f1941, %f1939, %f1940, %f1938;
	ld.shared.f32 	%f1942, [%r1628+7744];
	ld.shared.f32 	%f1943, [%r1632+2700];
	fma.rn.f32 	%f1944, %f1942, %f1943, %f1941;
	ld.shared.f32 	%f1945, [%r1628+8320];
	ld.shared.f32 	%f1946, [%r1632+2712];
	fma.rn.f32 	%f1947, %f1945, %f1946, %f1944;
	st.global.f32 	[%rd498+256], %f1947;
	ld.shared.f32 	%f1948, [%r1628+320];
	ld.shared.f32 	%f1949, [%r1632+2880];
	fma.rn.f32 	%f1950, %f1948, %f1949, 0f00000000;
	ld.shared.f32 	%f1951, [%r1628+896];
	ld.shared.f32 	%f1952, [%r1632+2892];
	fma.rn.f32 	%f1953, %f1951, %f1952, %f1950;
	ld.shared.f32 	%f1954, [%r1628+1472];
	ld.shared.f32 	%f1955, [%r1632+2904];
	fma.rn.f32 	%f1956, %f1954, %f1955, %f1953;
	ld.shared.f32 	%f1957, [%r1628+3776];
	ld.shared.f32 	%f1958, [%r1632+3072];
	fma.rn.f32 	%f1959, %f1957, %f1958, %f1956;
	ld.shared.f32 	%f1960, [%r1628+4352];
	ld.shared.f32 	%f1961, [%r1632+3084];
	fma.rn.f32 	%f1962, %f1960, %f1961, %f1959;
	ld.shared.f32 	%f1963, [%r1628+4928];
	ld.shared.f32 	%f1964, [%r1632+3096];
	fma.rn.f32 	%f1965, %f1963, %f1964, %f1962;
	ld.shared.f32 	%f1966, [%r1628+7232];
	ld.shared.f32 	%f1967, [%r1632+3264];
	fma.rn.f32 	%f1968, %f1966, %f1967, %f1965;
	ld.shared.f32 	%f1969, [%r1628+7808];
	ld.shared.f32 	%f1970, [%r1632+3276];
	fma.rn.f32 	%f1971, %f1969, %f1970, %f1968;
	ld.shared.f32 	%f1972, [%r1628+8384];
	ld.shared.f32 	%f1973, [%r1632+3288];
	fma.rn.f32 	%f1974, %f1972, %f1973, %f1971;
	st.global.f32 	[%rd498+320], %f1974;
	ld.shared.f32 	%f1975, [%r1628+384];
	ld.shared.f32 	%f1976, [%r1632+3456];
	fma.rn.f32 	%f1977, %f1975, %f1976, 0f00000000;
	ld.shared.f32 	%f1978, [%r1628+960];
	ld.shared.f32 	%f1979, [%r1632+3468];
	fma.rn.f32 	%f1980, %f1978, %f1979, %f1977;
	ld.shared.f32 	%f1981, [%r1628+1536];
	ld.shared.f32 	%f1982, [%r1632+3480];
	fma.rn.f32 	%f1983, %f1981, %f1982, %f1980;
	ld.shared.f32 	%f1984, [%r1628+3840];
	ld.shared.f32 	%f1985, [%r1632+3648];
	fma.rn.f32 	%f1986, %f1984, %f1985, %f1983;
	ld.shared.f32 	%f1987, [%r1628+4416];
	ld.shared.f32 	%f1988, [%r1632+3660];
	fma.rn.f32 	%f1989, %f1987, %f1988, %f1986;
	ld.shared.f32 	%f1990, [%r1628+4992];
	ld.shared.f32 	%f1991, [%r1632+3672];
	fma.rn.f32 	%f1992, %f1990, %f1991, %f1989;
	ld.shared.f32 	%f1993, [%r1628+7296];
	ld.shared.f32 	%f1994, [%r1632+3840];
	fma.rn.f32 	%f1995, %f1993, %f1994, %f1992;
	ld.shared.f32 	%f1996, [%r1628+7872];
	ld.shared.f32 	%f1997, [%r1632+3852];
	fma.rn.f32 	%f1998, %f1996, %f1997, %f1995;
	ld.shared.f32 	%f1999, [%r1628+8448];
	ld.shared.f32 	%f2000, [%r1632+3864];
	fma.rn.f32 	%f2001, %f1999, %f2000, %f1998;
	st.global.f32 	[%rd498+384], %f2001;
	ld.shared.f32 	%f2002, [%r1628+448];
	ld.shared.f32 	%f2003, [%r1632+4032];
	fma.rn.f32 	%f2004, %f2002, %f2003, 0f00000000;
	ld.shared.f32 	%f2005, [%r1628+1024];
	ld.shared.f32 	%f2006, [%r1632+4044];
	fma.rn.f32 	%f2007, %f2005, %f2006, %f2004;
	ld.shared.f32 	%f2008, [%r1628+1600];
	ld.shared.f32 	%f2009, [%r1632+4056];
	fma.rn.f32 	%f2010, %f2008, %f2009, %f2007;
	ld.shared.f32 	%f2011, [%r1628+3904];
	ld.shared.f32 	%f2012, [%r1632+4224];
	fma.rn.f32 	%f2013, %f2011, %f2012, %f2010;
	ld.shared.f32 	%f2014, [%r1628+4480];
	ld.shared.f32 	%f2015, [%r1632+4236];
	fma.rn.f32 	%f2016, %f2014, %f2015, %f2013;
	ld.shared.f32 	%f2017, [%r1628+5056];
	ld.shared.f32 	%f2018, [%r1632+4248];
	fma.rn.f32 	%f2019, %f2017, %f2018, %f2016;
	ld.shared.f32 	%f2020, [%r1628+7360];
	ld.shared.f32 	%f2021, [%r1632+4416];
	fma.rn.f32 	%f2022, %f2020, %f2021, %f2019;
	ld.shared.f32 	%f2023, [%r1628+7936];
	ld.shared.f32 	%f2024, [%r1632+4428];
	fma.rn.f32 	%f2025, %f2023, %f2024, %f2022;
	ld.shared.f32 	%f2026, [%r1628+8512];
	ld.shared.f32 	%f2027, [%r1632+4440];
	fma.rn.f32 	%f2028, %f2026, %f2027, %f2025;
	st.global.f32 	[%rd498+448], %f2028;
	ld.shared.f32 	%f2029, [%r1628+512];
	ld.shared.f32 	%f2030, [%r1632+4608];
	fma.rn.f32 	%f2031, %f2029, %f2030, 0f00000000;
	ld.shared.f32 	%f2032, [%r1628+1088];
	ld.shared.f32 	%f2033, [%r1632+4620];
	fma.rn.f32 	%f2034, %f2032, %f2033, %f2031;
	ld.shared.f32 	%f2035, [%r1628+1664];
	ld.shared.f32 	%f2036, [%r1632+4632];
	fma.rn.f32 	%f2037, %f2035, %f2036, %f2034;
	ld.shared.f32 	%f2038, [%r1628+3968];
	ld.shared.f32 	%f2039, [%r1632+4800];
	fma.rn.f32 	%f2040, %f2038, %f2039, %f2037;
	ld.shared.f32 	%f2041, [%r1628+4544];
	ld.shared.f32 	%f2042, [%r1632+4812];
	fma.rn.f32 	%f2043, %f2041, %f2042, %f2040;
	ld.shared.f32 	%f2044, [%r1628+5120];
	ld.shared.f32 	%f2045, [%r1632+4824];
	fma.rn.f32 	%f2046, %f2044, %f2045, %f2043;
	ld.shared.f32 	%f2047, [%r1628+7424];
	ld.shared.f32 	%f2048, [%r1632+4992];
	fma.rn.f32 	%f2049, %f2047, %f2048, %f2046;
	ld.shared.f32 	%f2050, [%r1628+8000];
	ld.shared.f32 	%f2051, [%r1632+5004];
	fma.rn.f32 	%f2052, %f2050, %f2051, %f2049;
	ld.shared.f32 	%f2053, [%r1628+8576];
	ld.shared.f32 	%f2054, [%r1632+5016];
	fma.rn.f32 	%f2055, %f2053, %f2054, %f2052;
	st.global.f32 	[%rd498+512], %f2055;
	ret;

}


// ===== COMPILED SASS (sm_100) =====

	.target	sm_100

	.elftype	@"ET_EXEC"


//--------------------- .note.nv.tkinfo           --------------------------
	.section	.note.nv.tkinfo,"",@"SHT_NOTE"
	.sectionflags	@"SHF_NOTE_NV_TKINFO"
	.tkinfo
        /*0018*/ 	.word	0x00000002
        /*0030*/ 	.string	""
        /*0030*/ 	.string	"ptxas"
        /*0030*/ 	.string	"Cuda compilation tools, release 13.0, V13.0.88"
        /*0030*/ 	.string	"Build cuda_13.0.r13.0/compiler.36424714_0"
        /*0030*/ 	.string	"-arch sm_100 -m 64 "



//--------------------- .note.nv.cuinfo           --------------------------
	.section	.note.nv.cuinfo,"",@"SHT_NOTE"
	.sectionflags	@"SHF_NOTE_NV_CUINFO"
        /*0018*/ 	.short	0x0002
        /*001a*/ 	.short	0x0064
        /*001c*/ 	.short	0x0082
	.zero		2


//--------------------- .nv.info                  --------------------------
	.section	.nv.info,"",@"SHT_CUDA_INFO"
	.align	4


	//----- nvinfo : EIATTR_REGCOUNT
	.align		4
        /*0000*/ 	.byte	0x04, 0x2f
        /*0002*/ 	.short	(.L_1 - .L_0)
	.align		4
.L_0:
        /*0004*/ 	.word	index@(fused_pointwise_depthwise)
        /*0008*/ 	.word	0x00000030


	//----- nvinfo : EIATTR_FRAME_SIZE
	.align		4
.L_1:
        /*000c*/ 	.byte	0x04, 0x11
        /*000e*/ 	.short	(.L_3 - .L_2)
	.align		4
.L_2:
        /*0010*/ 	.word	index@($__internal_1_$__cuda_sm20_rem_u16)
        /*0014*/ 	.word	0x00000000


	//----- nvinfo : EIATTR_FRAME_SIZE
	.align		4
.L_3:
        /*0018*/ 	.byte	0x04, 0x11
        /*001a*/ 	.short	(.L_5 - .L_4)
	.align		4
.L_4:
        /*001c*/ 	.word	index@($__internal_0_$__cuda_sm20_div_u16)
        /*0020*/ 	.word	0x00000000


	//----- nvinfo : EIATTR_FRAME_SIZE
	.align		4
.L_5:
        /*0024*/ 	.byte	0x04, 0x11
        /*0026*/ 	.short	(.L_7 - .L_6)
	.align		4
.L_6:
        /*0028*/ 	.word	index@(fused_pointwise_depthwise)
        /*002c*/ 	.word	0x00000000


	//----- nvinfo : EIATTR_MIN_STACK_SIZE
	.align		4
.L_7:
        /*0030*/ 	.byte	0x04, 0x12
        /*0032*/ 	.short	(.L_9 - .L_8)
	.align		4
.L_8:
        /*0034*/ 	.word	index@(fused_pointwise_depthwise)
        /*0038*/ 	.word	0x00000000
.L_9:


//--------------------- .nv.compat                --------------------------
	.section	.nv.compat,"",@"SHT_CUDA_COMPAT_INFO"
	.align	4
        /*0000*/ 	.byte	0x02, 0x09, 0x00, 0x00, 0x02, 0x02, 0x01, 0x00, 0x02, 0x05, 0x05, 0x00, 0x03, 0x07, 0x01, 0x01
        /*0010*/ 	.byte	0x02, 0x03, 0x00, 0x00, 0x02, 0x06, 0x01, 0x00, 0x04, 0x0b, 0x08, 0x00, 0x01, 0x00, 0x00, 0x00
        /*0020*/ 	.byte	0x00, 0x00, 0x00, 0x00


//--------------------- .nv.info.fused_pointwise_depthwise --------------------------
	.section	.nv.info.fused_pointwise_depthwise,"",@"SHT_CUDA_INFO"
	.sectionflags	@""
	.align	4


	//----- nvinfo : EIATTR_CUDA_API_VERSION
	.align		4
        /*0000*/ 	.byte	0x04, 0x37
        /*0002*/ 	.short	(.L_11 - .L_10)
.L_10:
        /*0004*/ 	.word	0x00000082


	//----- nvinfo : EIATTR_KPARAM_INFO
	.align		4
.L_11:
        /*0008*/ 	.byte	0x04, 0x17
        /*000a*/ 	.short	(.L_13 - .L_12)
.L_12:
        /*000c*/ 	.word	0x00000000
        /*0010*/ 	.short	0x0003
        /*0012*/ 	.short	0x0018
        /*0014*/ 	.byte	0x00, 0xf5, 0x21, 0x00


	//----- nvinfo : EIATTR_KPARAM_INFO
	.align		4
.L_13:
        /*0018*/ 	.byte	0x04, 0x17
        /*001a*/ 	.short	(.L_15 - .L_14)
.L_14:
        /*001c*/ 	.word	0x00000000
        /*0020*/ 	.short	0x0002
        /*0022*/ 	.short	0x0010
        /*0024*/ 	.byte	0x00, 0xf5, 0x21, 0x00


	//----- nvinfo : EIATTR_KPARAM_INFO
	.align		4
.L_15:
        /*0028*/ 	.byte	0x04, 0x17
        /*002a*/ 	.short	(.L_17 - .L_16)
.L_16:
        /*002c*/ 	.word	0x00000000
        /*0030*/ 	.short	0x0001
        /*0032*/ 	.short	0x0008
        /*0034*/ 	.byte	0x00, 0xf5, 0x21, 0x00


	//----- nvinfo : EIATTR_KPARAM_INFO
	.align		4
.L_17:
        /*0038*/ 	.byte	0x04, 0x17
        /*003a*/ 	.short	(.L_19 - .L_18)
.L_18:
        /*003c*/ 	.word	0x00000000
        /*0040*/ 	.short	0x0000
        /*0042*/ 	.short	0x0000
        /*0044*/ 	.byte	0x00, 0xf5, 0x21, 0x00


	//----- nvinfo : EIATTR_SPARSE_MMA_MASK
	.align		4
.L_19:
        /*0048*/ 	.byte	0x03, 0x50
        /*004a*/ 	.short	0x0000


	//----- nvinfo : EIATTR_MAXREG_COUNT
	.align		4
        /*004c*/ 	.byte	0x03, 0x1b
        /*004e*/ 	.short	0x00ff


	//----- nvinfo : EIATTR_NUM_BARRIERS
	.align		4
        /*0050*/ 	.byte	0x02, 0x4c
        /*0052*/ 	.byte	0x01
	.zero		1


	//----- nvinfo : EIATTR_MERCURY_ISA_VERSION
	.align		4
        /*0054*/ 	.byte	0x03, 0x5f
        /*0056*/ 	.short	0x0101


	//----- nvinfo : EIATTR_VRC_CTA_INIT_COUNT
	.align		4
        /*0058*/ 	.byte	0x02, 0x4a
	.zero		1
	.zero		1


	//----- nvinfo : EIATTR_EXIT_INSTR_OFFSETS
	.align		4
        /*005c*/ 	.byte	0x04, 0x1c
        /*005e*/ 	.short	(.L_21 - .L_20)


	//   ....[0]....
.L_20:
        /*0060*/ 	.word	0x00013cd0


	//----- nvinfo : EIATTR_MAX_THREADS
	.align		4
.L_21:
        /*0064*/ 	.byte	0x04, 0x05
        /*0066*/ 	.short	(.L_23 - .L_22)
.L_22:
        /*0068*/ 	.word	0x00000100
        /*006c*/ 	.word	0x00000001
        /*0070*/ 	.word	0x00000001


	//----- nvinfo : EIATTR_CRS_STACK_SIZE
	.align		4
.L_23:
        /*0074*/ 	.byte	0x04, 0x1e
        /*0076*/ 	.short	(.L_25 - .L_24)
.L_24:
        /*0078*/ 	.word	0x00000000


	//----- nvinfo : EIATTR_CBANK_PARAM_SIZE
	.align		4
.L_25:
        /*007c*/ 	.byte	0x03, 0x19
        /*007e*/ 	.short	0x0020


	//----- nvinfo : EIATTR_PARAM_CBANK
	.align		4
        /*0080*/ 	.byte	0x04, 0x0a
        /*0082*/ 	.short	(.L_27 - .L_26)
	.align		4
.L_26:
        /*0084*/ 	.word	index@(.nv.constant0.fused_pointwise_depthwise)
        /*0088*/ 	.short	0x0380
        /*008a*/ 	.short	0x0020


	//----- nvinfo : EIATTR_SW_WAR
	.align		4
.L_27:
        /*008c*/ 	.byte	0x04, 0x36
        /*008e*/ 	.short	(.L_29 - .L_28)
.L_28:
        /*0090*/ 	.word	0x00000008
.L_29:


//--------------------- .nv.callgraph             --------------------------
	.section	.nv.callgraph,"",@"SHT_CUDA_CALLGRAPH"
	.align	4
	.sectionentsize	8
	.align		4
        /*0000*/ 	.word	0x00000000
	.align		4
        /*0004*/ 	.word	0xffffffff
	.align		4
        /*0008*/ 	.word	0x00000000
	.align		4
        /*000c*/ 	.word	0xfffffffe
	.align		4
        /*0010*/ 	.word	0x00000000
	.align		4
        /*0014*/ 	.word	0xfffffffd
	.align		4
        /*0018*/ 	.word	0x00000000
	.align		4
        /*001c*/ 	.word	0xfffffffc


//--------------------- .text.fused_pointwise_depthwise --------------------------
	.section	.text.fused_pointwise_depthwise,"ax",@progbits
	.align	128
        .global         fused_pointwise_depthwise
        .type           fused_pointwise_depthwise,@function
        .size           fused_pointwise_depthwise,(.L_x_709 - fused_pointwise_depthwise)
        .other          fused_pointwise_depthwise,@"STO_CUDA_ENTRY STV_DEFAULT"
fused_pointwise_depthwise:
.text.fused_pointwise_depthwise:
[----:B------:R-:W-:Y:S08]  /*0000*/  LDC R1, c[0x0][0x37c] ;  /* 0x0000df00ff017b82 */ /* 0x000ff00000000800 */
[----:B------:R-:W0:Y:S01]  /*0010*/  LDC R10, c[0x0][0x360] ;  /* 0x0000d800ff0a7b82 */ /* 0x000e220000000800 */
[----:B------:R-:W-:Y:S02]  /*0020*/  MOV R7, 0x50 ;  /* 0x0000005000077802 */ /* 0x000fe40000000f00 */
[----:B0-----:R-:W-:-:S07]  /*0030*/  LOP3.LUT R0, R10, 0xffff, RZ, 0xc0, !PT ;  /* 0x0000ffff0a007812 */ /* 0x001fce00078ec0ff */
[----:B------:R-:W-:Y:S05]  /*0040*/  CALL.REL.NOINC `($__internal_1_$__cuda_sm20_rem_u16) ;  /* 0x0000013c00707944 */ /* 0x000fea0003c00000 */
[----:B------:R-:W-:Y:S01]  /*0050*/  LOP3.LUT R7, R10, 0xffff, RZ, 0xc0, !PT ;  /* 0x0000ffff0a077812 */ /* 0x000fe200078ec0ff */
[----:B------:R-:W-:Y:S01]  /*0060*/  UMOV UR4, URZ ;  /* 0x000000ff00047c82 */ /* 0x000fe20008000000 */
[----:B------:R-:W-:-:S07]  /*0070*/  MOV R5, 0x90 ;  /* 0x0000009000057802 */ /* 0x000fce0000000f00 */
[----:B------:R-:W-:Y:S05]  /*0080*/  CALL.REL.NOINC `($__internal_0_$__cuda_sm20_div_u16) ;  /* 0x0000013c00147944 */ /* 0x000fea0003c00000 */
[----:B------:R-:W0:Y:S01]  /*0090*/  S2R R21, SR_TID.X ;  /* 0x0000000000157919 */ /* 0x000e220000002100 */
[----:B------:R-:W1:Y:S01]  /*00a0*/  LDC.64 R4, c[0x0][0x388] ;  /* 0x0000e200ff047b82 */ /* 0x000e620000000a00 */
[----:B------:R-:W-:Y:S01]  /*00b0*/  PRMT R0, R6, 0x9910, RZ ;  /* 0x0000991006007816 */ /* 0x000fe200000000ff */
[----:B------:R-:W2:Y:S01]  /*00c0*/  LDCU.64 UR10, c[0x0][0x358] ;  /* 0x00006b00ff0a77ac */ /* 0x000ea20008000a00 */
[----:B------:R-:W-:Y:S02]  /*00d0*/  IADD3 R6, PT, PT, R8, 0x1, RZ ;  /* 0x0000000108067810 */ /* 0x000fe40007ffe0ff */
[----:B------:R-:W-:-:S13]  /*00e0*/  ISETP.NE.AND P1, PT, R0, RZ, PT ;  /* 0x000000ff0000720c */ /* 0x000fda0003f25270 */
.L_x_3:
[----:B------:R-:W-:-:S04]  /*00f0*/  @P1 PRMT R0, R6, 0x7610, R0 ;  /* 0x0000761006001816 */ /* 0x000fc80000000000 */
[----:B------:R-:W-:-:S04]  /*0100*/  @!P1 PRMT R0, R8, 0x7610, R0 ;  /* 0x0000761008009816 */ /* 0x000fc80000000000 */
[----:B------:R-:W-:-:S04]  /*0110*/  LOP3.LUT R0, R0, 0xffff, RZ, 0xc0, !PT ;  /* 0x0000ffff00007812 */ /* 0x000fc800078ec0ff */
[----:B------:R-:W-:-:S13]  /*0120*/  ISETP.LE.U32.AND P0, PT, R0, UR4, PT ;  /* 0x0000000400007c0c */ /* 0x000fda000bf03070 */
[----:B0-----:R-:W-:Y:S05]  /*0130*/  @P0 BRA `(.L_x_0) ;  /* 0x00000000003c0947 */ /* 0x001fea0003800000 */
[----:B0-----:R-:W-:Y:S01]  /*0140*/  IMAD R7, R10, UR4, R21 ;  /* 0x000000040a077c24 */ /* 0x001fe2000f8e0215 */
[----:B------:R-:W-:Y:S04]  /*0150*/  BSSY.RECONVERGENT B0, `(.L_x_1) ;  /* 0x000000b000007945 */ /* 0x000fe80003800200 */
[----:B------:R-:W-:-:S13]  /*0160*/  ISETP.GT.U32.AND P0, PT, R7, 0xd7f, PT ;  /* 0x00000d7f0700780c */ /* 0x000fda0003f04070 */
[----:B------:R-:W-:Y:S05]  /*0170*/  @P0 BRA `(.L_x_2) ;  /* 0x0000000000200947 */ /* 0x000fea0003800000 */
[----:B-1----:R-:W-:-:S06]  /*0180*/  IMAD.WIDE.U32 R2, R7, 0x4, R4 ;  /* 0x0000000407027825 */ /* 0x002fcc00078e0004 */
[----:B--2---:R-:W2:Y:S01]  /*0190*/  LDG.E.CONSTANT R2, desc[UR10][R2.64] ;  /* 0x0000000a02027981 */ /* 0x004ea2000c1e9900 */
[----:B------:R-:W0:Y:S01]  /*01a0*/  S2UR UR6, SR_CgaCtaId ;  /* 0x00000000000679c3 */ /* 0x000e220000008800 */
[----:B------:R-:W-:Y:S02]  /*01b0*/  UMOV UR5, 0x400 ;  /* 0x0000040000057882 */ /* 0x000fe40000000000 */
[----:B------:R-:W-:-:S04]  /*01c0*/  UIADD3 UR5, UPT, UPT, UR5, 0xd80, URZ ;  /* 0x00000d8005057890 */ /* 0x000fc8000fffe0ff */
[----:B0-----:R-:W-:-:S06]  /*01d0*/  ULEA UR5, UR6, UR5, 0x18 ;  /* 0x0000000506057291 */ /* 0x001fcc000f8ec0ff */
[----:B------:R-:W-:-:S05]  /*01e0*/  LEA R7, R7, UR5, 0x2 ;  /* 0x0000000507077c11 */ /* 0x000fca000f8e10ff */
[----:B--2---:R0:W-:Y:S02]  /*01f0*/  STS [R7], R2 ;  /* 0x0000000207007388 */ /* 0x0041e40000000800 */
.L_x_2:
[----:B--2---:R-:W-:Y:S05]  /*0200*/  BSYNC.RECONVERGENT B0 ;  /* 0x0000000000007941 */ /* 0x004fea0003800200 */
.L_x_1:
[----:B------:R-:W-:Y:S01]  /*0210*/  UIADD3 UR4, UPT, UPT, UR4, 0x1, URZ ;  /* 0x0000000104047890 */ /* 0x000fe2000fffe0ff */
[----:B------:R-:W-:Y:S11]  /*0220*/  BRA `(.L_x_3) ;  /* 0xfffffffc00b07947 */ /* 0x000ff6000383ffff */
.L_x_0:
[----:B------:R-:W3:Y:S01]  /*0230*/  S2UR UR7, SR_CTAID.X ;  /* 0x00000000000779c3 */ /* 0x000ee20000002500 */
[----:B------:R-:W-:Y:S01]  /*0240*/  LOP3.LUT R0, R10, 0xffff, RZ, 0xc0, !PT ;  /* 0x0000ffff0a007812 */ /* 0x000fe200078ec0ff */
[----:B------:R-:W-:Y:S04]  /*0250*/  BSSY.RECONVERGENT B0, `(.L_x_4) ;  /* 0x0000e3f000007945 */ /* 0x000fe80003800200 */
[----:B------:R-:W-:-:S05]  /*0260*/  IMAD R0, R0, 0xe38f, RZ ;  /* 0x0000e38f00007824 */ /* 0x000fca00078e02ff */
[----:B------:R-:W-:-:S05]  /*0270*/  SHF.R.U32.HI R0, RZ, 0x15, R0 ;  /* 0x00000015ff007819 */ /* 0x000fca0000011600 */
[----:B------:R-:W-:-:S05]  /*0280*/  IMAD R2, R0, 0x24, RZ ;  /* 0x0000002400027824 */ /* 0x000fca00078e02ff */
[----:B0-----:R-:W-:Y:S01]  /*0290*/  ISETP.GE.U32.AND P0, PT, R21, R2, PT ;  /* 0x000000021500720c */ /* 0x001fe20003f06070 */
[----:B---3--:R-:W-:-:S04]  /*02a0*/  UIMAD.WIDE.U32 UR4, UR7, -0x6db6db6d, URZ ;  /* 0x92492493070478a5 */ /* 0x008fc8000f8e00ff */
[----:B------:R-:W-:-:S04]  /*02b0*/  USHF.R.U32.HI UR5, URZ, 0x3, UR5 ;  /* 0x00000003ff057899 */ /* 0x000fc80008011605 */
[----:B------:R-:W-:-:S04]  /*02c0*/  UIMAD UR8, UR5, -0xe, UR7 ;  /* 0xfffffff2050878a4 */ /* 0x000fc8000f8e0207 */
[----:B------:R-:W-:Y:S08]  /*02d0*/  @P0 BRA `(.L_x_5) ;  /* 0x000000e000d80947 */ /* 0x000ff00003800000 */
[----:B------:R-:W-:Y:S01]  /*02e0*/  PRMT R3, R21, 0x9910, RZ ;  /* 0x0000991015037816 */ /* 0x000fe200000000ff */
[----:B------:R-:W-:-:S04]  /*02f0*/  UISETP.NE.AND UP0, UPT, UR8, URZ, UPT ;  /* 0x000000ff0800728c */ /* 0x000fc8000bf05270 */
[----:B------:R-:W-:Y:S01]  /*0300*/  IMAD R2, R3, 0x39, RZ ;  /* 0x0000003903027824 */ /* 0x000fe200078e02ff */
[----:B------:R-:W-:-:S04]  /*0310*/  UISETP.GT.U32.OR UP1, UPT, UR7, 0xd, UP0 ;  /* 0x0000000d0700788c */ /* 0x000fc80008724470 */
[----:B------:R-:W-:Y:S01]  /*0320*/  LOP3.LUT R9, R2, 0xffff, RZ, 0xc0, !PT ;  /* 0x0000ffff02097812 */ /* 0x000fe200078ec0ff */
[----:B------:R-:W-:-:S03]  /*0330*/  IMAD R2, R3, 0xab, RZ ;  /* 0x000000ab03027824 */ /* 0x000fc600078e02ff */
[----:B------:R-:W-:Y:S02]  /*0340*/  SHF.R.U32.HI R9, RZ, 0xb, R9 ;  /* 0x0000000bff097819 */ /* 0x000fe40000011609 */
[----:B------:R-:W-:Y:S02]  /*0350*/  LOP3.LUT R2, R2, 0xffff, RZ, 0xc0, !PT ;  /* 0x0000ffff02027812 */ /* 0x000fe400078ec0ff */
[----:B------:R-:W-:Y:S02]  /*0360*/  PRMT R3, R9, 0x9910, RZ ;  /* 0x0000991009037816 */ /* 0x000fe400000000ff */
[----:B------:R-:W-:-:S04]  /*0370*/  SHF.R.U32.HI R2, RZ, 0xa, R2 ;  /* 0x0000000aff027819 */ /* 0x000fc80000011602 */
[----:B-1----:R-:W-:Y:S01]  /*0380*/  PRMT R4, R2, 0x9910, RZ ;  /* 0x0000991002047816 */ /* 0x002fe200000000ff */
[----:B------:R-:W-:-:S03]  /*0390*/  IMAD R2, R3, 0x24, RZ ;  /* 0x0000002403027824 */ /* 0x000fc600078e02ff */
[----:B------:R-:W-:Y:S02]  /*03a0*/  MOV R3, R4 ;  /* 0x0000000400037202 */ /* 0x000fe40000000f00 */
[----:B------:R-:W-:-:S03]  /*03b0*/  IADD3 R4, PT, PT, RZ, -R2, RZ ;  /* 0x80000002ff047210 */ /* 0x000fc60007ffe0ff */
[----:B------:R-:W-:Y:S01]  /*03c0*/  IMAD R2, R3, 0x6, RZ ;  /* 0x0000000603027824 */ /* 0x000fe200078e02ff */
[----:B------:R-:W-:Y:S02]  /*03d0*/  PRMT R4, R4, 0x7710, RZ ;  /* 0x0000771004047816 */ /* 0x000fe400000000ff */
[----:B------:R-:W-:Y:S02]  /*03e0*/  LOP3.LUT R3, R9, 0xffff, RZ, 0xc0, !PT ;  /* 0x0000ffff09037812 */ /* 0x000fe400078ec0ff */
[----:B------:R-:W-:Y:S02]  /*03f0*/  IADD3 R4, PT, PT, R4, R21, RZ ;  /* 0x0000001504047210 */ /* 0x000fe40007ffe0ff */
[----:B------:R-:W-:Y:S02]  /*0400*/  IADD3 R2, PT, PT, RZ, -R2, RZ ;  /* 0x80000002ff027210 */ /* 0x000fe40007ffe0ff */
[----:B------:R-:W-:Y:S02]  /*0410*/  LOP3.LUT R7, R4, 0xff, RZ, 0xc0, !PT ;  /* 0x000000ff04077812 */ /* 0x000fe400078ec0ff */
[----:B------:R-:W-:-:S03]  /*0420*/  PRMT R6, R2, 0x7710, RZ ;  /* 0x0000771002067816 */ /* 0x000fc600000000ff */
[----:B------:R-:W-:Y:S01]  /*0430*/  IMAD R5, R7, 0x2b, RZ ;  /* 0x0000002b07057824 */ /* 0x000fe200078e02ff */
[----:B------:R-:W-:-:S04]  /*0440*/  IADD3 R6, PT, PT, R6, R21, RZ ;  /* 0x0000001506067210 */ /* 0x000fc80007ffe0ff */
[----:B------:R-:W-:Y:S02]  /*0450*/  LOP3.LUT R2, R6, 0xff, RZ, 0xc0, !PT ;  /* 0x000000ff06027812 */ /* 0x000fe400078ec0ff */
[----:B------:R-:W-:Y:S01]  /*0460*/  SHF.R.U32.HI R5, RZ, 0x8, R5 ;  /* 0x00000008ff057819 */ /* 0x000fe20000011605 */
[----:B------:R-:W-:Y:S06]  /*0470*/  BRA.U UP1, `(.L_x_6) ;  /* 0x0000001901907547 */ /* 0x000fec000b800000 */
[----:B------:R-:W-:Y:S01]  /*0480*/  LOP3.LUT P0, RZ, R6, 0xff, RZ, 0xc0, !PT ;  /* 0x000000ff06ff7812 */ /* 0x000fe2000780c0ff */
[----:B------:R-:W-:Y:S01]  /*0490*/  HFMA2 R18, -RZ, RZ, 0, 0 ;  /* 0x00000000ff127431 */ /* 0x000fe200000001ff */
[----:B------:R-:W-:Y:S02]  /*04a0*/  MOV R4, UR5 ;  /* 0x0000000500047c02 */ /* 0x000fe40008000f00 */
[----:B------:R-:W-:Y:S02]  /*04b0*/  ISETP.LT.U32.OR P0, PT, R7, 0x6, !P0 ;  /* 0x000000060700780c */ /* 0x000fe40004701470 */
[----:B------:R-:W-:Y:S02]  /*04c0*/  LEA R7, R4, R5, 0x2 ;  /* 0x0000000504077211 */ /* 0x000fe400078e10ff */
[----:B------:R-:W-:-:S03]  /*04d0*/  IADD3 R11, PT, PT, R3, R0, RZ ;  /* 0x00000000030b7210 */ /* 0x000fc60007ffe0ff */
[----:B------:R-:W-:Y:S01]  /*04e0*/  IMAD R7, R7, 0x540, RZ ;  /* 0x0000054007077824 */ /* 0x000fe200078e02ff */
[----:B------:R-:W-:-:S05]  /*04f0*/  IADD3 R17, PT, PT, R0, R11, RZ ;  /* 0x0000000b00117210 */ /* 0x000fca0007ffe0ff */
[----:B------:R-:W0:Y:S01]  /*0500*/  @!P0 LDC.64 R8, c[0x0][0x380] ;  /* 0x0000e000ff088b82 */ /* 0x000e220000000a00 */
[C-C-:B------:R-:W-:Y:S02]  /*0510*/  @!P0 IMAD R4, R2.reuse, 0x18, R7.reuse ;  /* 0x0000001802048824 */ /* 0x140fe400078e0207 */
[C-C-:B------:R-:W-:Y:S02]  /*0520*/  @!P0 IMAD R6, R2.reuse, 0x18, R7.reuse ;  /* 0x0000001802068824 */ /* 0x140fe400078e0207 */
[----:B------:R-:W-:Y:S01]  /*0530*/  @!P0 IMAD R16, R2, 0x18, R7 ;  /* 0x0000001802108824 */ /* 0x000fe200078e0207 */
[----:B------:R-:W-:Y:S02]  /*0540*/  @!P0 IADD3 R4, P1, PT, R3, R4, RZ ;  /* 0x0000000403048210 */ /* 0x000fe40007f3e0ff */
[----:B------:R-:W1:Y:S01]  /*0550*/  @!P0 LDC.64 R14, c[0x0][0x380] ;  /* 0x0000e000ff0e8b82 */ /* 0x000e620000000a00 */
[----:B------:R-:W-:Y:S02]  /*0560*/  @!P0 IADD3 R11, PT, PT, R6, R11, RZ ;  /* 0x0000000b060b8210 */ /* 0x000fe40007ffe0ff */
[----:B------:R-:W-:-:S02]  /*0570*/  @!P0 IADD3.X R6, PT, PT, RZ, RZ, RZ, P1, !PT ;  /* 0x000000ffff068210 */ /* 0x000fc40000ffe4ff */
[----:B------:R-:W-:-:S03]  /*0580*/  @!P0 IADD3 R19, PT, PT, R16, R17, RZ ;  /* 0x0000001110138210 */ /* 0x000fc60007ffe0ff */
[----:B------:R-:W3:Y:S01]  /*0590*/  @!P0 LDC.64 R12, c[0x0][0x380] ;  /* 0x0000e000ff0c8b82 */ /* 0x000ee20000000a00 */
[----:B0-----:R-:W-:-:S04]  /*05a0*/  @!P0 LEA R8, P1, R4, R8, 0x2 ;  /* 0x0000000804088211 */ /* 0x001fc800078210ff */
[----:B------:R-:W-:Y:S01]  /*05b0*/  @!P0 LEA.HI.X R9, R4, R9, R6, 0x2, P1 ;  /* 0x0000000904098211 */ /* 0x000fe200008f1406 */
[----:B------:R-:W-:Y:S02]  /*05c0*/  HFMA2 R6, -RZ, RZ, 0, 0 ;  /* 0x00000000ff067431 */ /* 0x000fe400000001ff */
[----:B-1----:R-:W-:Y:S01]  /*05d0*/  @!P0 IMAD.WIDE.U32 R14, R11, 0x4, R14 ;  /* 0x000000040b0e8825 */ /* 0x002fe200078e000e */
[----:B------:R-:W-:-:S03]  /*05e0*/  MOV R11, RZ ;  /* 0x000000ff000b7202 */ /* 0x000fc60000000f00 */
[----:B--2---:R-:W2:Y:S01]  /*05f0*/  @!P0 LDG.E.CONSTANT R6, desc[UR10][R8.64+-0x1560] ;  /* 0xffeaa00a08068981 */ /* 0x004ea2000c1e9900 */
[----:B---3--:R-:W-:-:S03]  /*0600*/  @!P0 IMAD.WIDE.U32 R12, R19, 0x4, R12 ;  /* 0x00000004130c8825 */ /* 0x008fc600078e000c */
[----:B------:R-:W3:Y:S04]  /*0610*/  @!P0 LDG.E.CONSTANT R11, desc[UR10][R14.64+-0x1560] ;  /* 0xffeaa00a0e0b8981 */ /* 0x000ee8000c1e9900 */
[----:B------:R-:W4:Y:S01]  /*0620*/  @!P0 LDG.E.CONSTANT R18, desc[UR10][R12.64+-0x1560] ;  /* 0xffeaa00a0c128981 */ /* 0x000f22000c1e9900 */
[----:B------:R-:W0:Y:S01]  /*0630*/  S2R R20, SR_CgaCtaId ;  /* 0x0000000000147919 */ /* 0x000e220000008800 */
[----:B------:R-:W-:Y:S01]  /*0640*/  IMAD R4, R5, 0x6, R2 ;  /* 0x0000000605047824 */ /* 0x000fe200078e0202 */
[----:B------:R-:W-:-:S03]  /*0650*/  MOV R5, 0x400 ;  /* 0x0000040000057802 */ /* 0x000fc60000000f00 */
[----:B------:R-:W-:Y:S01]  /*0660*/  IMAD R16, R3, 0x24, R4 ;  /* 0x0000002403107824 */ /* 0x000fe200078e0204 */
[----:B------:R-:W-:Y:S02]  /*0670*/  IADD3 R17, PT, PT, R0, R17, RZ ;  /* 0x0000001100117210 */ /* 0x000fe40007ffe0ff */
[----:B0-----:R-:W-:-:S04]  /*0680*/  LEA R3, R20, R5, 0x18 ;  /* 0x0000000514037211 */ /* 0x001fc800078ec0ff */
[----:B------:R-:W-:-:S05]  /*0690*/  LEA R5, R16, R3, 0x2 ;  /* 0x0000000310057211 */ /* 0x000fca00078e10ff */
[----:B------:R-:W-:-:S04]  /*06a0*/  IMAD R16, R0, 0x90, R5 ;  /* 0x0000009000107824 */ /* 0x000fc800078e0205 */
[----:B------:R-:W-:Y:S01]  /*06b0*/  IMAD R19, R0, 0x90, R16 ;  /* 0x0000009000137824 */ /* 0x000fe200078e0210 */
[----:B------:R-:W-:Y:S01]  /*06c0*/  ISETP.GT.U32.AND P1, PT, R17, 0x17, PT ;  /* 0x000000171100780c */ /* 0x000fe20003f24070 */
[----:B------:R-:W-:Y:S01]  /*06d0*/  BSSY.RECONVERGENT B1, `(.L_x_7) ;  /* 0x0000010000017945 */ /* 0x000fe20003800200 */
[----:B--2---:R0:W-:Y:S04]  /*06e0*/  STS [R5], R6 ;  /* 0x0000000605007388 */ /* 0x0041e80000000800 */
[----:B---3--:R0:W-:Y:S04]  /*06f0*/  STS [R16], R11 ;  /* 0x0000000b10007388 */ /* 0x0081e80000000800 */
[----:B----4-:R0:W-:Y:S03]  /*0700*/  STS [R19], R18 ;  /* 0x0000001213007388 */ /* 0x0101e60000000800 */
[----:B------:R-:W-:Y:S05]  /*0710*/  @P1 BRA `(.L_x_8) ;  /* 0x00000000002c1947 */ /* 0x000fea0003800000 */
[----:B------:R-:W-:Y:S01]  /*0720*/  BSSY.RECONVERGENT B2, `(.L_x_9) ;  /* 0x0000009000027945 */ /* 0x000fe20003800200 */
[----:B0-----:R-:W-:Y:S01]  /*0730*/  IMAD R19, R0, 0x90, R19 ;  /* 0x0000009000137824 */ /* 0x001fe200078e0213 */
[----:B------:R-:W-:Y:S02]  /*0740*/  MOV R8, RZ ;  /* 0x000000ff00087202 */ /* 0x000fe40000000f00 */
[----:B------:R-:W-:Y:S05]  /*0750*/  @P0 BRA `(.L_x_10) ;  /* 0x0000000000140947 */ /* 0x000fea0003800000 */
[----:B------:R-:W0:Y:S01]  /*0760*/  LDC.64 R8, c[0x0][0x380] ;  /* 0x0000e000ff087b82 */ /* 0x000e220000000a00 */
[----:B------:R-:W-:-:S05]  /*0770*/  IMAD R6, R2, 0x18, R7 ;  /* 0x0000001802067824 */ /* 0x000fca00078e0207 */
[----:B------:R-:W-:-:S05]  /*0780*/  IADD3 R5, PT, PT, R6, R17, RZ ;  /* 0x0000001106057210 */ /* 0x000fca0007ffe0ff */
[----:B0-----:R-:W-:-:S06]  /*0790*/  IMAD.WIDE.U32 R8, R5, 0x4, R8 ;  /* 0x0000000405087825 */ /* 0x001fcc00078e0008 */
[----:B------:R0:W5:Y:S02]  /*07a0*/  LDG.E.CONSTANT R8, desc[UR10][R8.64+-0x1560] ;  /* 0xffeaa00a08087981 */ /* 0x000164000c1e9900 */
.L_x_10:
[----:B------:R-:W-:Y:S05]  /*07b0*/  BSYNC.RECONVERGENT B2 ;  /* 0x0000000000027941 */ /* 0x000fea0003800200 */
.L_x_9:
[----:B-----5:R1:W-:Y:S02]  /*07c0*/  STS [R19], R8 ;  /* 0x0000000813007388 */ /* 0x0203e40000000800 */
.L_x_8:
[----:B------:R-:W-:Y:S05]  /*07d0*/  BSYNC.RECONVERGENT B1 ;  /* 0x0000000000017941 */ /* 0x000fea0003800200 */
.L_x_7:
[----:B------:R-:W-:-:S13]  /*07e0*/  ISETP.GT.U32.AND P1, PT, R10, 0xfb, PT ;  /* 0x000000fb0a00780c */ /* 0x000fda0003f24070 */
[----:B------:R-:W-:Y:S05]  /*07f0*/  @P1 BRA `(.L_x_5) ;  /* 0x000000dc00901947 */ /* 0x000fea0003800000 */
[----:B------:R-:W-:Y:S01]  /*0800*/  IADD3 R17, PT, PT, R0, R17, RZ ;  /* 0x0000001100117210 */ /* 0x000fe20007ffe0ff */
[----:B------:R-:W-:Y:S03]  /*0810*/  BSSY.RECONVERGENT B1, `(.L_x_11) ;  /* 0x000000f000017945 */ /* 0x000fe60003800200 */
[----:B------:R-:W-:-:S13]  /*0820*/  ISETP.GT.U32.AND P1, PT, R17, 0x17, PT ;  /* 0x000000171100780c */ /* 0x000fda0003f24070 */
[----:B------:R-:W-:Y:S05]  /*0830*/  @P1 BRA `(.L_x_12) ;  /* 0x0000000000301947 */ /* 0x000fea0003800000 */
[----:B0-----:R-:W-:Y:S01]  /*0840*/  IMAD R6, R17, 0x24, R4 ;  /* 0x0000002411067824 */ /* 0x001fe200078e0204 */
[----:B------:R-:W-:Y:S01]  /*0850*/  BSSY.RECONVERGENT B2, `(.L_x_13) ;  /* 0x0000009000027945 */ /* 0x000fe20003800200 */
[----:B-1----:R-:W-:-:S03]  /*0860*/  MOV R8, RZ ;  /* 0x000000ff00087202 */ /* 0x002fc60000000f00 */
[----:B------:R-:W-:Y:S01]  /*0870*/  LEA R11, R6, R3, 0x2 ;  /* 0x00000003060b7211 */ /* 0x000fe200078e10ff */
[----:B------:R-:W-:Y:S06]  /*0880*/  @P0 BRA `(.L_x_14) ;  /* 0x0000000000140947 */ /* 0x000fec0003800000 */
[----:B------:R-:W0:Y:S01]  /*0890*/  LDC.64 R8, c[0x0][0x380] ;  /* 0x0000e000ff087b82 */ /* 0x000e220000000a00 */
[----:B------:R-:W-:-:S05]  /*08a0*/  IMAD R6, R2, 0x18, R7 ;  /* 0x0000001802067824 */ /* 0x000fca00078e0207 */
[----:B------:R-:W-:-:S05]  /*08b0*/  IADD3 R5, PT, PT, R6, R17, RZ ;  /* 0x0000001106057210 */ /* 0x000fca0007ffe0ff */
[----:B0-----:R-:W-:-:S06]  /*08c0*/  IMAD.WIDE.U32 R8, R5, 0x4, R8 ;  /* 0x0000000405087825 */ /* 0x001fcc00078e0008 */
[----:B------:R0:W5:Y:S02]  /*08d0*/  LDG.E.CONSTANT R8, desc[UR10][R8.64+-0x1560] ;  /* 0xffeaa00a08087981 */ /* 0x000164000c1e9900 */
.L_x_14:
[----:B------:R-:W-:Y:S05]  /*08e0*/  BSYNC.RECONVERGENT B2 ;  /* 0x0000000000027941 */ /* 0x000fea0003800200 */
.L_x_13:
[----:B-----5:R2:W-:Y:S02]  /*08f0*/  STS [R11], R8 ;  /* 0x000000080b007388 */ /* 0x0205e40000000800 */
.L_x_12:
[----:B------:R-:W-:Y:S05]  /*0900*/  BSYNC.RECONVERGENT B1 ;  /* 0x0000000000017941 */ /* 0x000fea0003800200 */
.L_x_11:
        /* <DEDUP_REMOVED lines=8> */
[----:B-12---:R-:W-:-:S03]  /*0990*/  HFMA2 R8, -RZ, RZ, 0, 0 ;  /* 0x00000000ff087431 */ /* 0x006fc600000001ff */
[----:B------:R-:W-:Y:S01]  /*09a0*/  LEA R11, R6, R3, 0x2 ;  /* 0x00000003060b7211 */ /* 0x000fe200078e10ff */
[----:B------:R-:W-:Y:S06]  /*09b0*/  @P0 BRA `(.L_x_18) ;  /* 0x0000000000140947 */ /* 0x000fec0003800000 */
[----:B------:R-:W0:Y:S01]  /*09c0*/  LDC.64 R8, c[0x0][0x380] ;  /* 0x0000e000ff087b82 */ /* 0x000e220000000a00 */
[----:B------:R-:W-:-:S05]  /*09d0*/  IMAD R6, R2, 0x18, R7 ;  /* 0x0000001802067824 */ /* 0x000fca00078e0207 */
[----:B------:R-:W-:-:S05]  /*09e0*/  IADD3 R5, PT, PT, R6, R17, RZ ;  /* 0x0000001106057210 */ /* 0x000fca0007ffe0ff */
[----:B0-----:R-:W-:-:S06]  /*09f0*/  IMAD.WIDE.U32 R8, R5, 0x4, R8 ;  /* 0x0000000405087825 */ /* 0x001fcc00078e0008 */
[----:B------:R0:W5:Y:S02]  /*0a00*/  LDG.E.CONSTANT R8, desc[UR10][R8.64+-0x1560] ;  /* 0xffeaa00a08087981 */ /* 0x000164000c1e9900 */
.L_x_18:
[----:B------:R-:W-:Y:S05]  /*0a10*/  BSYNC.RECONVERGENT B2 ;  /* 0x0000000000027941 */ /* 0x000fea0003800200 */
.L_x_17:
[----:B-----5:R3:W-:Y:S02]  /*0a20*/  STS [R11], R8 ;  /* 0x000000080b007388 */ /* 0x0207e40000000800 */
.L_x_16:
[----:B------:R-:W-:Y:S05]  /*0a30*/  BSYNC.RECONVERGENT B1 ;  /* 0x0000000000017941 */ /* 0x000fea0003800200 */
.L_x_15:
[----:B------:R-:W-:Y:S01]  /*0a40*/  IADD3 R17, PT, PT, R0, R17, RZ ;  /* 0x0000001100117210 */ /* 0x000fe20007ffe0ff */
[----:B------:R-:W-:Y:S03]  /*0a50*/  BSSY.RECONVERGENT B1, `(.L_x_19) ;  /* 0x000000f000017945 */ /* 0x000fe60003800200 */
[----:B------:R-:W-:-:S13]  /*0a60*/  ISETP.GT.U32.AND P1, PT, R17, 0x17, PT ;  /* 0x000000171100780c */ /* 0x000fda0003f24070 */
[----:B------:R-:W-:Y:S05]  /*0a70*/  @P1 BRA `(.L_x_20) ;  /* 0x0000000000301947 */ /* 0x000fea0003800000 */
[----:B0-----:R-:W-:Y:S01]  /*0a80*/  IMAD R6, R17, 0x24, R4 ;  /* 0x0000002411067824 */ /* 0x001fe200078e0204 */
[----:B------:R-:W-:Y:S01]  /*0a90*/  BSSY.RECONVERGENT B2, `(.L_x_21) ;  /* 0x0000009000027945 */ /* 0x000fe20003800200 */
[----:B-123--:R-:W-:-:S03]  /*0aa0*/  MOV R8, RZ ;  /* 0x000000ff00087202 */ /* 0x00efc60000000f00 */
[----:B------:R-:W-:Y:S01]  /*0ab0*/  LEA R11, R6, R3, 0x2 ;  /* 0x00000003060b7211 */ /* 0x000fe200078e10ff */
[----:B------:R-:W-:Y:S06]  /*0ac0*/  @P0 BRA `(.L_x_22) ;  /* 0x0000000000140947 */ /* 0x000fec0003800000 */
[----:B------:R-:W0:Y:S01]  /*0ad0*/  LDC.64 R8, c[0x0][0x380] ;  /* 0x0000e000ff087b82 */ /* 0x000e220000000a00 */
[----:B------:R-:W-:-:S05]  /*0ae0*/  IMAD R6, R2, 0x18, R7 ;  /* 0x0000001802067824 */ /* 0x000fca00078e0207 */
[----:B------:R-:W-:-:S05]  /*0af0*/  IADD3 R5, PT, PT, R6, R17, RZ ;  /* 0x0000001106057210 */ /* 0x000fca0007ffe0ff */
[----:B0-----:R-:W-:-:S06]  /*0b00*/  IMAD.WIDE.U32 R8, R5, 0x4, R8 ;  /* 0x0000000405087825 */ /* 0x001fcc00078e0008 */
[----:B------:R0:W5:Y:S02]  /*0b10*/  LDG.E.CONSTANT R8, desc[UR10][R8.64+-0x1560] ;  /* 0xffeaa00a08087981 */ /* 0x000164000c1e9900 */
.L_x_22:
[----:B------:R-:W-:Y:S05]  /*0b20*/  BSYNC.RECONVERGENT B2 ;  /* 0x0000000000027941 */ /* 0x000fea0003800200 */
.L_x_21:
[----:B-----5:R4:W-:Y:S02]  /*0b30*/  STS [R11], R8 ;  /* 0x000000080b007388 */ /* 0x0209e40000000800 */
.L_x_20:
[----:B------:R-:W-:Y:S05]  /*0b40*/  BSYNC.RECONVERGENT B1 ;  /* 0x0000000000017941 */ /* 0x000fea0003800200 */
.L_x_19:
        /* <DEDUP_REMOVED lines=8> */
[----:B-1234-:R-:W-:-:S03]  /*0bd0*/  HFMA2 R8, -RZ, RZ, 0, 0 ;  /* 0x00000000ff087431 */ /* 0x01efc600000001ff */
[----:B------:R-:W-:Y:S01]  /*0be0*/  LEA R11, R6, R3, 0x2 ;  /* 0x00000003060b7211 */ /* 0x000fe200078e10ff */
[----:B------:R-:W-:Y:S06]  /*0bf0*/  @P0 BRA `(.L_x_26) ;  /* 0x0000000000140947 */ /* 0x000fec0003800000 */
[----:B------:R-:W0:Y:S01]  /*0c00*/  LDC.64 R8, c[0x0][0x380] ;  /* 0x0000e000ff087b82 */ /* 0x000e220000000a00 */
[----:B------:R-:W-:-:S05]  /*0c10*/  IMAD R6, R2, 0x18, R7 ;  /* 0x0000001802067824 */ /* 0x000fca00078e0207 */
[----:B------:R-:W-:-:S05]  /*0c20*/  IADD3 R5, PT, PT, R6, R17, RZ ;  /* 0x0000001106057210 */ /* 0x000fca0007ffe0ff */
[----:B0-----:R-:W-:-:S06]  /*0c30*/  IMAD.WIDE.U32 R8, R5, 0x4, R8 ;  /* 0x0000000405087825 */ /* 0x001fcc00078e0008 */
[----:B------:R0:W5:Y:S02]  /*0c40*/  LDG.E.CONSTANT R8, desc[UR10][R8.64+-0x1560] ;  /* 0xffeaa00a08087981 */ /* 0x000164000c1e9900 */
.L_x_26:
[----:B------:R-:W-:Y:S05]  /*0c50*/  BSYNC.RECONVERGENT B2 ;  /* 0x0000000000027941 */ /* 0x000fea0003800200 */
.L_x_25:
[----:B-----5:R1:W-:Y:S02]  /*0c60*/  STS [R11], R8 ;  /* 0x000000080b007388 */ /* 0x0203e40000000800 */
.L_x_24:
[----:B------:R-:W-:Y:S05]  /*0c70*/  BSYNC.RECONVERGENT B1 ;  /* 0x0000000000017941 */ /* 0x000fea0003800200 */
.L_x_23:
[----:B------:R-:W-:Y:S01]  /*0c80*/  IADD3 R17, PT, PT, R0, R17, RZ ;  /* 0x0000001100117210 */ /* 0x000fe20007ffe0ff */
[----:B------:R-:W-:Y:S03]  /*0c90*/  BSSY.RECONVERGENT B1, `(.L_x_27) ;  /* 0x000000f000017945 */ /* 0x000fe60003800200 */
[----:B------:R-:W-:-:S13]  /*0ca0*/  ISETP.GT.U32.AND P1, PT, R17, 0x17, PT ;  /* 0x000000171100780c */ /* 0x000fda0003f24070 */
[----:B------:R-:W-:Y:S05]  /*0cb0*/  @P1 BRA `(.L_x_28) ;  /* 0x0000000000301947 */ /* 0x000fea0003800000 */
[----:B0-----:R-:W-:Y:S01]  /*0cc0*/  IMAD R6, R17, 0x24, R4 ;  /* 0x0000002411067824 */ /* 0x001fe200078e0204 */
[----:B------:R-:W-:Y:S01]  /*0cd0*/  BSSY.RECONVERGENT B2, `(.L_x_29) ;  /* 0x0000009000027945 */ /* 0x000fe20003800200 */
[----:B-1234-:R-:W-:-:S03]  /*0ce0*/  MOV R8, RZ ;  /* 0x000000ff00087202 */ /* 0x01efc60000000f00 */
[----:B------:R-:W-:Y:S01]  /*0cf0*/  LEA R11, R6, R3, 0x2 ;  /* 0x00000003060b7211 */ /* 0x000fe200078e10ff */
[----:B------:R-:W-:Y:S06]  /*0d00*/  @P0 BRA `(.L_x_30) ;  /* 0x0000000000140947 */ /* 0x000fec0003800000 */
[----:B------:R-:W0:Y:S01]  /*0d10*/  LDC.64 R8, c[0x0][0x380] ;  /* 0x0000e000ff087b82 */ /* 0x000e220000000a00 */
[----:B------:R-:W-:-:S05]  /*0d20*/  IMAD R6, R2, 0x18, R7 ;  /* 0x0000001802067824 */ /* 0x000fca00078e0207 */
[----:B------:R-:W-:-:S05]  /*0d30*/  IADD3 R5, PT, PT, R6, R17, RZ ;  /* 0x0000001106057210 */ /* 0x000fca0007ffe0ff */
[----:B0-----:R-:W-:-:S06]  /*0d40*/  IMAD.WIDE.U32 R8, R5, 0x4, R8 ;  /* 0x0000000405087825 */ /* 0x001fcc00078e0008 */
[----:B------:R0:W5:Y:S02]  /*0d50*/  LDG.E.CONSTANT R8, desc[UR10][R8.64+-0x1560] ;  /* 0xffeaa00a08087981 */ /* 0x000164000c1e9900 */
.L_x_30:
[----:B------:R-:W-:Y:S05]  /*0d60*/  BSYNC.RECONVERGENT B2 ;  /* 0x0000000000027941 */ /* 0x000fea0003800200 */
.L_x_29:
[----:B-----5:R1:W-:Y:S02]  /*0d70*/  STS [R11], R8 ;  /* 0x000000080b007388 */ /* 0x0203e40000000800 */
.L_x_28:
[----:B------:R-:W-:Y:S05]  /*0d80*/  BSYNC.RECONVERGENT B1 ;  /* 0x0000000000017941 */ /* 0x000fea0003800200 */
.L_x_27:
        /* <DEDUP_REMOVED lines=16> */
.L_x_34:
[----:B------:R-:W-:Y:S05]  /*0e90*/  BSYNC.RECONVERGENT B2 ;  /* 0x0000000000027941 */ /* 0x000fea0003800200 */
.L_x_33:
[----:B-----5:R1:W-:Y:S02]  /*0ea0*/  STS [R11], R8 ;  /* 0x000000080b007388 */ /* 0x0203e40000000800 */
.L_x_32:
[----:B------:R-:W-:Y:S05]  /*0eb0*/  BSYNC.RECONVERGENT B1 ;  /* 0x0000000000017941 */ /* 0x000fea0003800200 */
.L_x_31:
        /* <DEDUP_REMOVED lines=14> */
.L_x_38:
[----:B------:R-:W-:Y:S05]  /*0fa0*/  BSYNC.RECONVERGENT B2 ;  /* 0x0000000000027941 */ /* 0x000fea0003800200 */
.L_x_37:
[----:B-----5:R1:W-:Y:S02]  /*0fb0*/  STS [R11], R8 ;  /* 0x000000080b007388 */ /* 0x0203e40000000800 */
.L_x_36:
[----:B------:R-:W-:Y:S05]  /*0fc0*/  BSYNC.RECONVERGENT B1 ;  /* 0x0000000000017941 */ /* 0x000fea0003800200 */
.L_x_35:
        /* <DEDUP_REMOVED lines=14> */
.L_x_42:
[----:B------:R-:W-:Y:S05]  /*10b0*/  BSYNC.RECONVERGENT B2 ;  /* 0x0000000000027941 */ /* 0x000fea0003800200 */
.L_x_41:
[----:B-----5:R1:W-:Y:S02]  /*10c0*/  STS [R11], R8 ;  /* 0x000000080b007388 */ /* 0x0203e40000000800 */
.L_x_40:
[----:B------:R-:W-:Y:S05]  /*10d0*/  BSYNC.RECONVERGENT B1 ;  /* 0x0000000000017941 */ /* 0x000fea0003800200 */
.L_x_39:
        /* <DEDUP_REMOVED lines=14> */
.L_x_46:
[----:B------:R-:W-:Y:S05]  /*11c0*/  BSYNC.RECONVERGENT B2 ;  /* 0x0000000000027941 */ /* 0x000fea0003800200 */
.L_x_45:
[----:B-----5:R1:W-:Y:S02]  /*11d0*/  STS [R11], R8 ;  /* 0x000000080b007388 */ /* 0x0203e40000000800 */
.L_x_44:
[----:B------:R-:W-:Y:S05]  /*11e0*/  BSYNC.RECONVERGENT B1 ;  /* 0x0000000000017941 */ /* 0x000fea0003800200 */
.L_x_43:
        /* <DEDUP_REMOVED lines=16> */
.L_x_50:
[----:B------:R-:W-:Y:S05]  /*12f0*/  BSYNC.RECONVERGENT B2 ;  /* 0x0000000000027941 */ /* 0x000fea0003800200 */
.L_x_49:
[----:B-----5:R1:W-:Y:S02]  /*1300*/  STS [R11], R8 ;  /* 0x000000080b007388 */ /* 0x0203e40000000800 */
.L_x_48:
[----:B------:R-:W-:Y:S05]  /*1310*/  BSYNC.RECONVERGENT B1 ;  /* 0x0000000000017941 */ /* 0x000fea0003800200 */
.L_x_47:
        /* <DEDUP_REMOVED lines=14> */
.L_x_54:
[----:B------:R-:W-:Y:S05]  /*1400*/  BSYNC.RECONVERGENT B2 ;  /* 0x0000000000027941 */ /* 0x000fea0003800200 */
.L_x_53:
[----:B-----5:R1:W-:Y:S02]  /*1410*/  STS [R11], R8 ;  /* 0x000000080b007388 */ /* 0x0203e40000000800 */
.L_x_52:
[----:B------:R-:W-:Y:S05]  /*1420*/  BSYNC.RECONVERGENT B1 ;  /* 0x0000000000017941 */ /* 0x000fea0003800200 */
.L_x_51:
        /* <DEDUP_REMOVED lines=14> */
.L_x_58:
[----:B------:R-:W-:Y:S05]  /*1510*/  BSYNC.RECONVERGENT B2 ;  /* 0x0000000000027941 */ /* 0x000fea0003800200 */
.L_x_57:
[----:B-----5:R1:W-:Y:S02]  /*1520*/  STS [R11], R8 ;  /* 0x000000080b007388 */ /* 0x0203e40000000800 */
.L_x_56:
[----:B------:R-:W-:Y:S05]  /*1530*/  BSYNC.RECONVERGENT B1 ;  /* 0x0000000000017941 */ /* 0x000fea0003800200 */
.L_x_55:
        /* <DEDUP_REMOVED lines=14> */
.L_x_62:
[----:B------:R-:W-:Y:S05]  /*1620*/  BSYNC.RECONVERGENT B2 ;  /* 0x0000000000027941 */ /* 0x000fea0003800200 */
.L_x_61:
[----:B-----5:R1:W-:Y:S02]  /*1630*/  STS [R11], R8 ;  /* 0x000000080b007388 */ /* 0x0203e40000000800 */
.L_x_60:
[----:B------:R-:W-:Y:S05]  /*1640*/  BSYNC.RECONVERGENT B1 ;  /* 0x0000000000017941 */ /* 0x000fea0003800200 */
.L_x_59:
        /* <DEDUP_REMOVED lines=14> */
.L_x_66:
[----:B------:R-:W-:Y:S05]  /*1730*/  BSYNC.RECONVERGENT B2 ;  /* 0x0000000000027941 */ /* 0x000fea0003800200 */
.L_x_65:
[----:B-----5:R1:W-:Y:S02]  /*1740*/  STS [R11], R8 ;  /* 0x000000080b007388 */ /* 0x0203e40000000800 */
.L_x_64:
[----:B------:R-:W-:Y:S05]  /*1750*/  BSYNC.RECONVERGENT B1 ;  /* 0x0000000000017941 */ /* 0x000fea0003800200 */
.L_x_63:
        /* <DEDUP_REMOVED lines=14> */
.L_x_70:
[----:B------:R-:W-:Y:S05]  /*1840*/  BSYNC.RECONVERGENT B2 ;  /* 0x0000000000027941 */ /* 0x000fea0003800200 */
.L_x_69:
[----:B-----5:R1:W-:Y:S02]  /*1850*/  STS [R11], R8 ;  /* 0x000000080b007388 */ /* 0x0203e40000000800 */
.L_x_68:
[----:B------:R-:W-:Y:S05]  /*1860*/  BSYNC.RECONVERGENT B1 ;  /* 0x0000000000017941 */ /* 0x000fea0003800200 */
.L_x_67:
        /* <DEDUP_REMOVED lines=14> */
.L_x_74:
[----:B------:R-:W-:Y:S05]  /*1950*/  BSYNC.RECONVERGENT B2 ;  /* 0x0000000000027941 */ /* 0x000fea0003800200 */
.L_x_73:
[----:B-----5:R1:W-:Y:S02]  /*1960*/  STS [R11], R8 ;  /* 0x000000080b007388 */ /* 0x0203e40000000800 */
.L_x_72:
[----:B------:R-:W-:Y:S05]  /*1970*/  BSYNC.RECONVERGENT B1 ;  /* 0x0000000000017941 */ /* 0x000fea0003800200 */
.L_x_71:
        /* <DEDUP_REMOVED lines=14> */
.L_x_78:
[----:B------:R-:W-:Y:S05]  /*1a60*/  BSYNC.RECONVERGENT B2 ;  /* 0x0000000000027941 */ /* 0x000fea0003800200 */
.L_x_77:
[----:B-----5:R1:W-:Y:S02]  /*1a70*/  STS [R11], R8 ;  /* 0x000000080b007388 */ /* 0x0203e40000000800 */
.L_x_76:
[----:B------:R-:W-:Y:S05]  /*1a80*/  BSYNC.RECONVERGENT B1 ;  /* 0x0000000000017941 */ /* 0x000fea0003800200 */
.L_x_75:
        /* <DEDUP_REMOVED lines=14> */
.L_x_82:
[----:B------:R-:W-:Y:S05]  /*1b70*/  BSYNC.RECONVERGENT B2 ;  /* 0x0000000000027941 */ /* 0x000fea0003800200 */
.L_x_81:
[----:B-----5:R1:W-:Y:S02]  /*1b80*/  STS [R11], R8 ;  /* 0x000000080b007388 */ /* 0x0203e40000000800 */
.L_x_80:
[----:B------:R-:W-:Y:S05]  /*1b90*/  BSYNC.RECONVERGENT B1 ;  /* 0x0000000000017941 */ /* 0x000fea0003800200 */
.L_x_79:
        /* <DEDUP_REMOVED lines=14> */
.L_x_86:
[----:B------:R-:W-:Y:S05]  /*1c80*/  BSYNC.RECONVERGENT B2 ;  /* 0x0000000000027941 */ /* 0x000fea0003800200 */
.L_x_85:
[----:B-----5:R1:W-:Y:S02]  /*1c90*/  STS [R11], R8 ;  /* 0x000000080b007388 */ /* 0x0203e40000000800 */
.L_x_84:
[----:B------:R-:W-:Y:S05]  /*1ca0*/  BSYNC.RECONVERGENT B1 ;  /* 0x0000000000017941 */ /* 0x000fea0003800200 */
.L_x_83:
        /* <DEDUP_REMOVED lines=14> */
.L_x_90:
[----:B------:R-:W-:Y:S05]  /*1d90*/  BSYNC.RECONVERGENT B2 ;  /* 0x0000000000027941 */ /* 0x000fea0003800200 */
.L_x_89:
[----:B-----5:R1:W-:Y:S02]  /*1da0*/  STS [R11], R8 ;  /* 0x000000080b007388 */ /* 0x0203e40000000800 */
.L_x_88:
[----:B------:R-:W-:Y:S05]  /*1db0*/  BSYNC.RECONVERGENT B1 ;  /* 0x0000000000017941 */ /* 0x000fea0003800200 */
.L_x_87:
[----:B------:R-:W-:-:S04]  /*1dc0*/  IADD3 R17, PT, PT, R0, R17, RZ ;  /* 0x0000001100117210 */ /* 0x000fc80007ffe0ff */
[----:B------:R-:W-:-:S13]  /*1dd0*/  ISETP.GT.U32.AND P1, PT, R17, 0x17, PT ;  /* 0x000000171100780c */ /* 0x000fda0003f24070 */
[----:B------:R-:W-:Y:S05]  /*1de0*/  @P1 BRA `(.L_x_5) ;  /* 0x000000c800141947 */ /* 0x000fea0003800000 */
[----:B------:R-:W-:Y:S01]  /*1df0*/  IMAD R4, R17, 0x24, R4 ;  /* 0x0000002411047824 */ /* 0x000fe200078e0204 */
[----:B------:R-:W-:Y:S04]  /*1e00*/  BSSY.RECONVERGENT B1, `(.L_x_91) ;  /* 0x0000009000017945 */ /* 0x000fe80003800200 */
[----:B------:R-:W-:Y:S02]  /*1e10*/  LEA R0, R4, R3, 0x2 ;  /* 0x0000000304007211 */ /* 0x000fe400078e10ff */
[----:B------:R-:W-:Y:S01]  /*1e20*/  MOV R3, RZ ;  /* 0x000000ff00037202 */ /* 0x000fe20000000f00 */
[----:B------:R-:W-:Y:S06]  /*1e30*/  @P0 BRA `(.L_x_92) ;  /* 0x0000000000140947 */ /* 0x000fec0003800000 */
[----:B0-----:R-:W0:Y:S01]  /*1e40*/  LDC.64 R4, c[0x0][0x380] ;  /* 0x0000e000ff047b82 */ /* 0x001e220000000a00 */
[----:B------:R-:W-:-:S05]  /*1e50*/  IMAD R2, R2, 0x18, R7 ;  /* 0x0000001802027824 */ /* 0x000fca00078e0207 */
[----:B------:R-:W-:-:S05]  /*1e60*/  IADD3 R3, PT, PT, R2, R17, RZ ;  /* 0x0000001102037210 */ /* 0x000fca0007ffe0ff */
[----:B0-----:R-:W-:-:S06]  /*1e70*/  IMAD.WIDE.U32 R2, R3, 0x4, R4 ;  /* 0x0000000403027825 */ /* 0x001fcc00078e0004 */
[----:B------:R0:W5:Y:S02]  /*1e80*/  LDG.E.CONSTANT R3, desc[UR10][R2.64+-0x1560] ;  /* 0xffeaa00a02037981 */ /* 0x000164000c1e9900 */
.L_x_92:
[----:B------:R-:W-:Y:S05]  /*1e90*/  BSYNC.RECONVERGENT B1 ;  /* 0x0000000000017941 */ /* 0x000fea0003800200 */
.L_x_91:
[----:B-----5:R0:W-:Y:S01]  /*1ea0*/  STS [R0], R3 ;  /* 0x0000000300007388 */ /* 0x0201e20000000800 */
[----:B------:R-:W-:Y:S05]  /*1eb0*/  BRA `(.L_x_5) ;  /* 0x000000c400e07947 */ /* 0x000fea0003800000 */
.L_x_6:
[----:B------:R-:W-:-:S04]  /*1ec0*/  UISETP.NE.AND UP1, UPT, UR8, 0xd, UPT ;  /* 0x0000000d0800788c */ /* 0x000fc8000bf25270 */
[----:B------:R-:W-:-:S09]  /*1ed0*/  UISETP.GT.U32.OR UP2, UPT, UR7, 0xd, UP1 ;  /* 0x0000000d0700788c */ /* 0x000fd20008f44470 */
[----:B------:R-:W-:Y:S05]  /*1ee0*/  BRA.U UP2, `(.L_x_93) ;  /* 0x0000001902947547 */ /* 0x000fea000b800000 */
[----:B------:R-:W-:Y:S02]  /*1ef0*/  LOP3.LUT R6, R6, 0xff, RZ, 0xc0, !PT ;  /* 0x000000ff06067812 */ /* 0x000fe400078ec0ff */
[----:B------:R-:W-:Y:S02]  /*1f00*/  MOV R4, UR5 ;  /* 0x0000000500047c02 */ /* 0x000fe40008000f00 */
[----:B------:R-:W-:Y:S02]  /*1f10*/  ISETP.NE.AND P0, PT, R6, 0x5, PT ;  /* 0x000000050600780c */ /* 0x000fe40003f05270 */
[----:B------:R-:W-:Y:S02]  /*1f20*/  IADD3 R11, PT, PT, R3, R0, RZ ;  /* 0x00000000030b7210 */ /* 0x000fe40007ffe0ff */
[----:B------:R-:W-:Y:S02]  /*1f30*/  ISETP.LT.U32.OR P0, PT, R7, 0x6, !P0 ;  /* 0x000000060700780c */ /* 0x000fe40004701470 */
[----:B------:R-:W-:-:S02]  /*1f40*/  LEA R7, R4, R5, 0x2 ;  /* 0x0000000504077211 */ /* 0x000fc400078e10ff */
[----:B------:R-:W-:-:S03]  /*1f50*/  IADD3 R19, PT, PT, R0, R11, RZ ;  /* 0x0000000b00137210 */ /* 0x000fc60007ffe0ff */
[----:B------:R-:W-:-:S06]  /*1f60*/  IMAD R7, R7, 0x540, RZ ;  /* 0x0000054007077824 */ /* 0x000fcc00078e02ff */
        /* <DEDUP_REMOVED lines=8> */
[----:B------:R-:W-:Y:S01]  /*1ff0*/  @!P0 IADD3 R17, PT, PT, R16, R19, RZ ;  /* 0x0000001310118210 */ /* 0x000fe20007ffe0ff */
[----:B------:R-:W-:Y:S02]  /*2000*/  HFMA2 R16, -RZ, RZ, 0, 0 ;  /* 0x00000000ff107431 */ /* 0x000fe400000001ff */
        /* <DEDUP_REMOVED lines=34> */
.L_x_97:
[----:B------:R-:W-:Y:S05]  /*2230*/  BSYNC.RECONVERGENT B2 ;  /* 0x0000000000027941 */ /* 0x000fea0003800200 */
.L_x_96:
[----:B-----5:R1:W-:Y:S02]  /*2240*/  STS [R23], R8 ;  /* 0x0000000817007388 */ /* 0x0203e40000000800 */
.L_x_95:
[----:B------:R-:W-:Y:S05]  /*2250*/  BSYNC.RECONVERGENT B1 ;  /* 0x0000000000017941 */ /* 0x000fea0003800200 */
.L_x_94:
        /* <DEDUP_REMOVED lines=16> */
.L_x_101:
[----:B------:R-:W-:Y:S05]  /*2360*/  BSYNC.RECONVERGENT B2 ;  /* 0x0000000000027941 */ /* 0x000fea0003800200 */
.L_x_100:
[----:B-----5:R2:W-:Y:S02]  /*2370*/  STS [R11], R8 ;  /* 0x000000080b007388 */ /* 0x0205e40000000800 */
.L_x_99:
[----:B------:R-:W-:Y:S05]  /*2380*/  BSYNC.RECONVERGENT B1 ;  /* 0x0000000000017941 */ /* 0x000fea0003800200 */
.L_x_98:
        /* <DEDUP_REMOVED lines=16> */
.L_x_105:
[----:B------:R-:W-:Y:S05]  /*2490*/  BSYNC.RECONVERGENT B2 ;  /* 0x0000000000027941 */ /* 0x000fea0003800200 */
.L_x_104:
[----:B-----5:R3:W-:Y:S02]  /*24a0*/  STS [R11], R8 ;  /* 0x000000080b007388 */ /* 0x0207e40000000800 */
.L_x_103:
[----:B------:R-:W-:Y:S05]  /*24b0*/  BSYNC.RECONVERGENT B1 ;  /* 0x0000000000017941 */ /* 0x000fea0003800200 */
.L_x_102:
        /* <DEDUP_REMOVED lines=14> */
.L_x_109:
[----:B------:R-:W-:Y:S05]  /*25a0*/  BSYNC.RECONVERGENT B2 ;  /* 0x0000000000027941 */ /* 0x000fea0003800200 */
.L_x_108:
[----:B-----5:R4:W-:Y:S02]  /*25b0*/  STS [R11], R8 ;  /* 0x000000080b007388 */ /* 0x0209e40000000800 */
.L_x_107:
[----:B------:R-:W-:Y:S05]  /*25c0*/  BSYNC.RECONVERGENT B1 ;  /* 0x0000000000017941 */ /* 0x000fea0003800200 */
.L_x_106:
        /* <DEDUP_REMOVED lines=16> */
.L_x_113:
[----:B------:R-:W-:Y:S05]  /*26d0*/  BSYNC.RECONVERGENT B2 ;  /* 0x0000000000027941 */ /* 0x000fea0003800200 */
.L_x_112:
[----:B-----5:R1:W-:Y:S02]  /*26e0*/  STS [R11], R8 ;  /* 0x000000080b007388 */ /* 0x0203e40000000800 */
.L_x_111:
[----:B------:R-:W-:Y:S05]  /*26f0*/  BSYNC.RECONVERGENT B1 ;  /* 0x0000000000017941 */ /* 0x000fea0003800200 */
.L_x_110:
        /* <DEDUP_REMOVED lines=14> */
.L_x_117:
[----:B------:R-:W-:Y:S05]  /*27e0*/  BSYNC.RECONVERGENT B2 ;  /* 0x0000000000027941 */ /* 0x000fea0003800200 */
.L_x_116:
[----:B-----5:R1:W-:Y:S02]  /*27f0*/  STS [R11], R8 ;  /* 0x000000080b007388 */ /* 0x0203e40000000800 */
.L_x_115:
[----:B------:R-:W-:Y:S05]  /*2800*/  BSYNC.RECONVERGENT B1 ;  /* 0x0000000000017941 */ /* 0x000fea0003800200 */
.L_x_114:
        /* <DEDUP_REMOVED lines=16> */
.L_x_121:
[----:B------:R-:W-:Y:S05]  /*2910*/  BSYNC.RECONVERGENT B2 ;  /* 0x0000000000027941 */ /* 0x000fea0003800200 */
.L_x_120:
[----:B-----5:R1:W-:Y:S02]  /*2920*/  STS [R11], R8 ;  /* 0x000000080b007388 */ /* 0x0203e40000000800 */
.L_x_119:
[----:B------:R-:W-:Y:S05]  /*2930*/  BSYNC.RECONVERGENT B1 ;  /* 0x0000000000017941 */ /* 0x000fea0003800200 */
.L_x_118:
        /* <DEDUP_REMOVED lines=14> */
.L_x_125:
[----:B------:R-:W-:Y:S05]  /*2a20*/  BSYNC.RECONVERGENT B2 ;  /* 0x0000000000027941 */ /* 0x000fea0003800200 */
.L_x_124:
[----:B-----5:R1:W-:Y:S02]  /*2a30*/  STS [R11], R8 ;  /* 0x000000080b007388 */ /* 0x0203e40000000800 */
.L_x_123:
[----:B------:R-:W-:Y:S05]  /*2a40*/  BSYNC.RECONVERGENT B1 ;  /* 0x0000000000017941 */ /* 0x000fea0003800200 */
.L_x_122:
        /* <DEDUP_REMOVED lines=14> */
.L_x_129:
[----:B------:R-:W-:Y:S05]  /*2b30*/  BSYNC.RECONVERGENT B2 ;  /* 0x0000000000027941 */ /* 0x000fea0003800200 */
.L_x_128:
[----:B-----5:R1:W-:Y:S02]  /*2b40*/  STS [R11], R8 ;  /* 0x000000080b007388 */ /* 0x0203e40000000800 */
.L_x_127:
[----:B------:R-:W-:Y:S05]  /*2b50*/  BSYNC.RECONVERGENT B1 ;  /* 0x0000000000017941 */ /* 0x000fea0003800200 */
.L_x_126:
        /* <DEDUP_REMOVED lines=14> */
.L_x_133:
[----:B------:R-:W-:Y:S05]  /*2c40*/  BSYNC.RECONVERGENT B2 ;  /* 0x0000000000027941 */ /* 0x000fea0003800200 */
.L_x_132:
[----:B-----5:R1:W-:Y:S02]  /*2c50*/  STS [R11], R8 ;  /* 0x000000080b007388 */ /* 0x0203e40000000800 */
.L_x_131:
[----:B------:R-:W-:Y:S05]  /*2c60*/  BSYNC.RECONVERGENT B1 ;  /* 0x0000000000017941 */ /* 0x000fea0003800200 */
.L_x_130:
        /* <DEDUP_REMOVED lines=16> */
.L_x_137:
[----:B------:R-:W-:Y:S05]  /*2d70*/  BSYNC.RECONVERGENT B2 ;  /* 0x0000000000027941 */ /* 0x000fea0003800200 */
.L_x_136:
[----:B-----5:R1:W-:Y:S02]  /*2d80*/  STS [R11], R8 ;  /* 0x000000080b007388 */ /* 0x0203e40000000800 */
.L_x_135:
[----:B------:R-:W-:Y:S05]  /*2d90*/  BSYNC.RECONVERGENT B1 ;  /* 0x0000000000017941 */ /* 0x000fea0003800200 */
.L_x_134:
        /* <DEDUP_REMOVED lines=14> */
.L_x_141:
[----:B------:R-:W-:Y:S05]  /*2e80*/  BSYNC.RECONVERGENT B2 ;  /* 0x0000000000027941 */ /* 0x000fea0003800200 */
.L_x_140:
[----:B-----5:R1:W-:Y:S02]  /*2e90*/  STS [R11], R8 ;  /* 0x000000080b007388 */ /* 0x0203e40000000800 */
.L_x_139:
[----:B------:R-:W-:Y:S05]  /*2ea0*/  BSYNC.RECONVERGENT B1 ;  /* 0x0000000000017941 */ /* 0x000fea0003800200 */
.L_x_138:
        /* <DEDUP_REMOVED lines=14> */
.L_x_145:
[----:B------:R-:W-:Y:S05]  /*2f90*/  BSYNC.RECONVERGENT B2 ;  /* 0x0000000000027941 */ /* 0x000fea0003800200 */
.L_x_144:
[----:B-----5:R1:W-:Y:S02]  /*2fa0*/  STS [R11], R8 ;  /* 0x000000080b007388 */ /* 0x0203e40000000800 */
.L_x_143:
[----:B------:R-:W-:Y:S05]  /*2fb0*/  BSYNC.RECONVERGENT B1 ;  /* 0x0000000000017941 */ /* 0x000fea0003800200 */
.L_x_142:
        /* <DEDUP_REMOVED lines=14> */
.L_x_149:
[----:B------:R-:W-:Y:S05]  /*30a0*/  BSYNC.RECONVERGENT B2 ;  /* 0x0000000000027941 */ /* 0x000fea0003800200 */
.L_x_148:
[----:B-----5:R1:W-:Y:S02]  /*30b0*/  STS [R11], R8 ;  /* 0x000000080b007388 */ /* 0x0203e40000000800 */
.L_x_147:
[----:B------:R-:W-:Y:S05]  /*30c0*/  BSYNC.RECONVERGENT B1 ;  /* 0x0000000000017941 */ /* 0x000fea0003800200 */
.L_x_146:
        /* <DEDUP_REMOVED lines=14> */
.L_x_153:
[----:B------:R-:W-:Y:S05]  /*31b0*/  BSYNC.RECONVERGENT B2 ;  /* 0x0000000000027941 */ /* 0x000fea0003800200 */
.L_x_152:
[----:B-----5:R1:W-:Y:S02]  /*31c0*/  STS [R11], R8 ;  /* 0x000000080b007388 */ /* 0x0203e40000000800 */
.L_x_151:
[----:B------:R-:W-:Y:S05]  /*31d0*/  BSYNC.RECONVERGENT B1 ;  /* 0x0000000000017941 */ /* 0x000fea0003800200 */
.L_x_150:
        /* <DEDUP_REMOVED lines=14> */
.L_x_157:
[----:B------:R-:W-:Y:S05]  /*32c0*/  BSYNC.RECONVERGENT B2 ;  /* 0x0000000000027941 */ /* 0x000fea0003800200 */
.L_x_156:
[----:B-----5:R1:W-:Y:S02]  /*32d0*/  STS [R11], R8 ;  /* 0x000000080b007388 */ /* 0x0203e40000000800 */
.L_x_155:
[----:B------:R-:W-:Y:S05]  /*32e0*/  BSYNC.RECONVERGENT B1 ;  /* 0x0000000000017941 */ /* 0x000fea0003800200 */
.L_x_154:
        /* <DEDUP_REMOVED lines=14> */
.L_x_161:
[----:B------:R-:W-:Y:S05]  /*33d0*/  BSYNC.RECONVERGENT B2 ;  /* 0x0000000000027941 */ /* 0x000fea0003800200 */
.L_x_160:
[----:B-----5:R1:W-:Y:S02]  /*33e0*/  STS [R11], R8 ;  /* 0x000000080b007388 */ /* 0x0203e40000000800 */
.L_x_159:
[----:B------:R-:W-:Y:S05]  /*33f0*/  BSYNC.RECONVERGENT B1 ;  /* 0x0000000000017941 */ /* 0x000fea0003800200 */
.L_x_158:
        /* <DEDUP_REMOVED lines=14> */
.L_x_165:
[----:B------:R-:W-:Y:S05]  /*34e0*/  BSYNC.RECONVERGENT B2 ;  /* 0x0000000000027941 */ /* 0x000fea0003800200 */
.L_x_164:
[----:B-----5:R1:W-:Y:S02]  /*34f0*/  STS [R11], R8 ;  /* 0x000000080b007388 */ /* 0x0203e40000000800 */
.L_x_163:
[----:B------:R-:W-:Y:S05]  /*3500*/  BSYNC.RECONVERGENT B1 ;  /* 0x0000000000017941 */ /* 0x000fea0003800200 */
.L_x_162:
        /* <DEDUP_REMOVED lines=14> */
.L_x_169:
[----:B------:R-:W-:Y:S05]  /*35f0*/  BSYNC.RECONVERGENT B2 ;  /* 0x0000000000027941 */ /* 0x000fea0003800200 */
.L_x_168:
[----:B-----5:R1:W-:Y:S02]  /*3600*/  STS [R11], R8 ;  /* 0x000000080b007388 */ /* 0x0203e40000000800 */
.L_x_167:
[----:B------:R-:W-:Y:S05]  /*3610*/  BSYNC.RECONVERGENT B1 ;  /* 0x0000000000017941 */ /* 0x000fea0003800200 */
.L_x_166:
        /* <DEDUP_REMOVED lines=14> */
.L_x_173:
[----:B------:R-:W-:Y:S05]  /*3700*/  BSYNC.RECONVERGENT B2 ;  /* 0x0000000000027941 */ /* 0x000fea0003800200 */
.L_x_172:
[----:B-----5:R1:W-:Y:S02]  /*3710*/  STS [R11], R8 ;  /* 0x000000080b007388 */ /* 0x0203e40000000800 */
.L_x_171:
[----:B------:R-:W-:Y:S05]  /*3720*/  BSYNC.RECONVERGENT B1 ;  /* 0x0000000000017941 */ /* 0x000fea0003800200 */
.L_x_170:
        /* <DEDUP_REMOVED lines=14> */
.L_x_177:
[----:B------:R-:W-:Y:S05]  /*3810*/  BSYNC.RECONVERGENT B2 ;  /* 0x0000000000027941 */ /* 0x000fea0003800200 */
.L_x_176:
[----:B-----5:R1:W-:Y:S02]  /*3820*/  STS [R11], R8 ;  /* 0x000000080b007388 */ /* 0x0203e40000000800 */
.L_x_175:
[----:B------:R-:W-:Y:S05]  /*3830*/  BSYNC.RECONVERGENT B1 ;  /* 0x0000000000017941 */ /* 0x000fea0003800200 */
.L_x_174:
        /* <DEDUP_REMOVED lines=13> */
.L_x_179:
[----:B------:R-:W-:Y:S05]  /*3910*/  BSYNC.RECONVERGENT B1 ;  /* 0x0000000000017941 */ /* 0x000fea0003800200 */
.L_x_178:
[----:B-----5:R0:W-:Y:S01]  /*3920*/  STS [R3], R4 ;  /* 0x0000000403007388 */ /* 0x0201e20000000800 */
[----:B------:R-:W-:Y:S05]  /*3930*/  BRA `(.L_x_5) ;  /* 0x000000ac00407947 */ /* 0x000fea0003800000 */
.L_x_93:
[----:B------:R-:W-:-:S04]  /*3940*/  UIADD3 UR4, UPT, UPT, UR7, -0xb6, URZ ;  /* 0xffffff4a07047890 */ /* 0x000fc8000fffe0ff */
[----:B------:R-:W-:-:S09]  /*3950*/  UISETP.GT.U32.OR UP2, UPT, UR4, 0xd, UP0 ;  /* 0x0000000d0400788c */ /* 0x000fd20008744470 */
[----:B------:R-:W-:Y:S05]  /*3960*/  BRA.U UP2, `(.L_x_180) ;  /* 0x0000001902987547 */ /* 0x000fea000b800000 */
[----:B------:R-:W-:Y:S02]  /*3970*/  IADD3 R4, PT, PT, R4, -0x1e, RZ ;  /* 0xffffffe204047810 */ /* 0x000fe40007ffe0ff */
[----:B------:R-:W-:Y:S02]  /*3980*/  LOP3.LUT P0, RZ, R6, 0xff, RZ, 0xc0, !PT ;  /* 0x000000ff06ff7812 */ /* 0x000fe4000780c0ff */
[----:B------:R-:W-:Y:S02]  /*3990*/  LOP3.LUT R4, R4, 0xff, RZ, 0xc0, !PT ;  /* 0x000000ff04047812 */ /* 0x000fe400078ec0ff */
[----:B------:R-:W-:Y:S02]  /*39a0*/  IADD3 R11, PT, PT, R3, R0, RZ ;  /* 0x00000000030b7210 */ /* 0x000fe40007ffe0ff */
[----:B------:R-:W-:Y:S02]  /*39b0*/  ISETP.LT.U32.OR P0, PT, R4, 0x6, !P0 ;  /* 0x000000060400780c */ /* 0x000fe40004701470 */
[----:B------:R-:W-:-:S02]  /*39c0*/  MOV R4, UR5 ;  /* 0x0000000500047c02 */ /* 0x000fc40008000f00 */
[----:B------:R-:W-:Y:S02]  /*39d0*/  IADD3 R19, PT, PT, R0, R11, RZ ;  /* 0x0000000b00137210 */ /* 0x000fe40007ffe0ff */
[----:B------:R-:W-:-:S05]  /*39e0*/  LEA R7, R4, R5, 0x2 ;  /* 0x0000000504077211 */ /* 0x000fca00078e10ff */
[----:B------:R-:W-:Y:S02]  /*39f0*/  IMAD R7, R7, 0x540, RZ ;  /* 0x0000054007077824 */ /* 0x000fe400078e02ff */
[----:B------:R-:W0:Y:S02]  /*3a00*/  @!P0 LDC.64 R8, c[0x0][0x380] ;  /* 0x0000e000ff088b82 */ /* 0x000e240000000a00 */
[C-C-:B------:R-:W-:Y:S02]  /*3a10*/  @!P0 IMAD R4, R2.reuse, 0x18, R7.reuse ;  /* 0x0000001802048824 */ /* 0x140fe400078e0207 */
[C-C-:B------:R-:W-:Y:S02]  /*3a20*/  @!P0 IMAD R6, R2.reuse, 0x18, R7.reuse ;  /* 0x0000001802068824 */ /* 0x140fe400078e0207 */
[----:B------:R-:W-:Y:S01]  /*3a30*/  @!P0 IMAD R16, R2, 0x18, R7 ;  /* 0x0000001802108824 */ /* 0x000fe200078e0207 */
[----:B------:R-:W-:Y:S01]  /*3a40*/  @!P0 IADD3 R4, P1, PT, R3, R4, RZ ;  /* 0x0000000403048210 */ /* 0x000fe20007f3e0ff */
[----:B------:R-:W1:Y:S01]  /*3a50*/  @!P0 LDC.64 R14, c[0x0][0x380] ;  /* 0x0000e000ff0e8b82 */ /* 0x000e620000000a00 */
[----:B------:R-:W-:-:S02]  /*3a60*/  @!P0 IADD3 R11, PT, PT, R6, R11, RZ ;  /* 0x0000000b060b8210 */ /* 0x000fc40007ffe0ff */
[----:B------:R-:W-:Y:S02]  /*3a70*/  @!P0 IADD3.X R6, PT, PT, RZ, RZ, RZ, P1, !PT ;  /* 0x000000ffff068210 */ /* 0x000fe40000ffe4ff */
        /* <DEDUP_REMOVED lines=36> */
.L_x_184:
[----:B------:R-:W-:Y:S05]  /*3cc0*/  BSYNC.RECONVERGENT B2 ;  /* 0x0000000000027941 */ /* 0x000fea0003800200 */
.L_x_183:
[----:B-----5:R1:W-:Y:S02]  /*3cd0*/  STS [R23], R8 ;  /* 0x0000000817007388 */ /* 0x0203e40000000800 */
.L_x_182:
[----:B------:R-:W-:Y:S05]  /*3ce0*/  BSYNC.RECONVERGENT B1 ;  /* 0x0000000000017941 */ /* 0x000fea0003800200 */
.L_x_181:
        /* <DEDUP_REMOVED lines=16> */
.L_x_188:
[----:B------:R-:W-:Y:S05]  /*3df0*/  BSYNC.RECONVERGENT B2 ;  /* 0x0000000000027941 */ /* 0x000fea0003800200 */
.L_x_187:
[----:B-----5:R2:W-:Y:S02]  /*3e00*/  STS [R11], R8 ;  /* 0x000000080b007388 */ /* 0x0205e40000000800 */
.L_x_186:
[----:B------:R-:W-:Y:S05]  /*3e10*/  BSYNC.RECONVERGENT B1 ;  /* 0x0000000000017941 */ /* 0x000fea0003800200 */
.L_x_185:
        /* <DEDUP_REMOVED lines=16> */
.L_x_192:
[----:B------:R-:W-:Y:S05]  /*3f20*/  BSYNC.RECONVERGENT B2 ;  /* 0x0000000000027941 */ /* 0x000fea0003800200 */
.L_x_191:
[----:B-----5:R3:W-:Y:S02]  /*3f30*/  STS [R11], R8 ;  /* 0x000000080b007388 */ /* 0x0207e40000000800 */
.L_x_190:
[----:B------:R-:W-:Y:S05]  /*3f40*/  BSYNC.RECONVERGENT B1 ;  /* 0x0000000000017941 */ /* 0x000fea0003800200 */
.L_x_189:
        /* <DEDUP_REMOVED lines=14> */
.L_x_196:
[----:B------:R-:W-:Y:S05]  /*4030*/  BSYNC.RECONVERGENT B2 ;  /* 0x0000000000027941 */ /* 0x000fea0003800200 */
.L_x_195:
[----:B-----5:R4:W-:Y:S02]  /*4040*/  STS [R11], R8 ;  /* 0x000000080b007388 */ /* 0x0209e40000000800 */
.L_x_194:
[----:B------:R-:W-:Y:S05]  /*4050*/  BSYNC.RECONVERGENT B1 ;  /* 0x0000000000017941 */ /* 0x000fea0003800200 */
.L_x_193:
        /* <DEDUP_REMOVED lines=16> */
.L_x_200:
[----:B------:R-:W-:Y:S05]  /*4160*/  BSYNC.RECONVERGENT B2 ;  /* 0x0000000000027941 */ /* 0x000fea0003800200 */
.L_x_199:
[----:B-----5:R1:W-:Y:S02]  /*4170*/  STS [R11], R8 ;  /* 0x000000080b007388 */ /* 0x0203e40000000800 */
.L_x_198:
[----:B------:R-:W-:Y:S05]  /*4180*/  BSYNC.RECONVERGENT B1 ;  /* 0x0000000000017941 */ /* 0x000fea0003800200 */
.L_x_197:
        /* <DEDUP_REMOVED lines=14> */
.L_x_204:
[----:B------:R-:W-:Y:S05]  /*4270*/  BSYNC.RECONVERGENT B2 ;  /* 0x0000000000027941 */ /* 0x000fea0003800200 */
.L_x_203:
[----:B-----5:R1:W-:Y:S02]  /*4280*/  STS [R11], R8 ;  /* 0x000000080b007388 */ /* 0x0203e40000000800 */
.L_x_202:
[----:B------:R-:W-:Y:S05]  /*4290*/  BSYNC.RECONVERGENT B1 ;  /* 0x0000000000017941 */ /* 0x000fea0003800200 */
.L_x_201:
        /* <DEDUP_REMOVED lines=16> */
.L_x_208:
[----:B------:R-:W-:Y:S05]  /*43a0*/  BSYNC.RECONVERGENT B2 ;  /* 0x0000000000027941 */ /* 0x000fea0003800200 */
.L_x_207:
[----:B-----5:R1:W-:Y:S02]  /*43b0*/  STS [R11], R8 ;  /* 0x000000080b007388 */ /* 0x0203e40000000800 */
.L_x_206:
[----:B------:R-:W-:Y:S05]  /*43c0*/  BSYNC.RECONVERGENT B1 ;  /* 0x0000000000017941 */ /* 0x000fea0003800200 */
.L_x_205:
        /* <DEDUP_REMOVED lines=14> */
.L_x_212:
[----:B------:R-:W-:Y:S05]  /*44b0*/  BSYNC.RECONVERGENT B2 ;  /* 0x0000000000027941 */ /* 0x000fea0003800200 */
.L_x_211:
[----:B-----5:R1:W-:Y:S02]  /*44c0*/  STS [R11], R8 ;  /* 0x000000080b007388 */ /* 0x0203e40000000800 */
.L_x_210:
[----:B------:R-:W-:Y:S05]  /*44d0*/  BSYNC.RECONVERGENT B1 ;  /* 0x0000000000017941 */ /* 0x000fea0003800200 */
.L_x_209:
        /* <DEDUP_REMOVED lines=14> */
.L_x_216:
[----:B------:R-:W-:Y:S05]  /*45c0*/  BSYNC.RECONVERGENT B2 ;  /* 0x0000000000027941 */ /* 0x000fea0003800200 */
.L_x_215:
[----:B-----5:R1:W-:Y:S02]  /*45d0*/  STS [R11], R8 ;  /* 0x000000080b007388 */ /* 0x0203e40000000800 */
.L_x_214:
[----:B------:R-:W-:Y:S05]  /*45e0*/  BSYNC.RECONVERGENT B1 ;  /* 0x0000000000017941 */ /* 0x000fea0003800200 */
.L_x_213:
        /* <DEDUP_REMOVED lines=14> */
.L_x_220:
[----:B------:R-:W-:Y:S05]  /*46d0*/  BSYNC.RECONVERGENT B2 ;  /* 0x0000000000027941 */ /* 0x000fea0003800200 */
.L_x_219:
[----:B-----5:R1:W-:Y:S02]  /*46e0*/  STS [R11], R8 ;  /* 0x000000080b007388 */ /* 0x0203e40000000800 */
.L_x_218:
[----:B------:R-:W-:Y:S05]  /*46f0*/  BSYNC.RECONVERGENT B1 ;  /* 0x0000000000017941 */ /* 0x000fea0003800200 */
.L_x_217:
        /* <DEDUP_REMOVED lines=16> */
.L_x_224:
[----:B------:R-:W-:Y:S05]  /*4800*/  BSYNC.RECONVERGENT B2 ;  /* 0x0000000000027941 */ /* 0x000fea0003800200 */
.L_x_223:
[----:B-----5:R1:W-:Y:S02]  /*4810*/  STS [R11], R8 ;  /* 0x000000080b007388 */ /* 0x0203e40000000800 */
.L_x_222:
[----:B------:R-:W-:Y:S05]  /*4820*/  BSYNC.RECONVERGENT B1 ;  /* 0x0000000000017941 */ /* 0x000fea0003800200 */
.L_x_221:
        /* <DEDUP_REMOVED lines=14> */
.L_x_228:
[----:B------:R-:W-:Y:S05]  /*4910*/  BSYNC.RECONVERGENT B2 ;  /* 0x0000000000027941 */ /* 0x000fea0003800200 */
.L_x_227:
[----:B-----5:R1:W-:Y:S02]  /*4920*/  STS [R11], R8 ;  /* 0x000000080b007388 */ /* 0x0203e40000000800 */
.L_x_226:
[----:B------:R-:W-:Y:S05]  /*4930*/  BSYNC.RECONVERGENT B1 ;  /* 0x0000000000017941 */ /* 0x000fea0003800200 */
.L_x_225:
        /* <DEDUP_REMOVED lines=14> */
.L_x_232:
[----:B------:R-:W-:Y:S05]  /*4a20*/  BSYNC.RECONVERGENT B2 ;  /* 0x0000000000027941 */ /* 0x000fea0003800200 */
.L_x_231:
[----:B-----5:R1:W-:Y:S02]  /*4a30*/  STS [R11], R8 ;  /* 0x000000080b007388 */ /* 0x0203e40000000800 */
.L_x_230:
[----:B------:R-:W-:Y:S05]  /*4a40*/  BSYNC.RECONVERGENT B1 ;  /* 0x0000000000017941 */ /* 0x000fea0003800200 */
.L_x_229:
        /* <DEDUP_REMOVED lines=14> */
.L_x_236:
[----:B------:R-:W-:Y:S05]  /*4b30*/  BSYNC.RECONVERGENT B2 ;  /* 0x0000000000027941 */ /* 0x000fea0003800200 */
.L_x_235:
[----:B-----5:R1:W-:Y:S02]  /*4b40*/  STS [R11], R8 ;  /* 0x000000080b007388 */ /* 0x0203e40000000800 */
.L_x_234:
[----:B------:R-:W-:Y:S05]  /*4b50*/  BSYNC.RECONVERGENT B1 ;  /* 0x0000000000017941 */ /* 0x000fea0003800200 */
.L_x_233:
        /* <DEDUP_REMOVED lines=14> */
.L_x_240:
[----:B------:R-:W-:Y:S05]  /*4c40*/  BSYNC.RECONVERGENT B2 ;  /* 0x0000000000027941 */ /* 0x000fea0003800200 */
.L_x_239:
[----:B-----5:R1:W-:Y:S02]  /*4c50*/  STS [R11], R8 ;  /* 0x000000080b007388 */ /* 0x0203e40000000800 */
.L_x_238:
[----:B------:R-:W-:Y:S05]  /*4c60*/  BSYNC.RECONVERGENT B1 ;  /* 0x0000000000017941 */ /* 0x000fea0003800200 */
.L_x_237:
        /* <DEDUP_REMOVED lines=14> */
.L_x_244:
[----:B------:R-:W-:Y:S05]  /*4d50*/  BSYNC.RECONVERGENT B2 ;  /* 0x0000000000027941 */ /* 0x000fea0003800200 */
.L_x_243:
[----:B-----5:R1:W-:Y:S02]  /*4d60*/  STS [R11], R8 ;  /* 0x000000080b007388 */ /* 0x0203e40000000800 */
.L_x_242:
[----:B------:R-:W-:Y:S05]  /*4d70*/  BSYNC.RECONVERGENT B1 ;  /* 0x0000000000017941 */ /* 0x000fea0003800200 */
.L_x_241:
        /* <DEDUP_REMOVED lines=14> */
.L_x_248:
[----:B------:R-:W-:Y:S05]  /*4e60*/  BSYNC.RECONVERGENT B2 ;  /* 0x0000000000027941 */ /* 0x000fea0003800200 */
.L_x_247:
[----:B-----5:R1:W-:Y:S02]  /*4e70*/  STS [R11], R8 ;  /* 0x000000080b007388 */ /* 0x0203e40000000800 */
.L_x_246:
[----:B------:R-:W-:Y:S05]  /*4e80*/  BSYNC.RECONVERGENT B1 ;  /* 0x0000000000017941 */ /* 0x000fea0003800200 */
.L_x_245:
        /* <DEDUP_REMOVED lines=14> */
.L_x_252:
[----:B------:R-:W-:Y:S05]  /*4f70*/  BSYNC.RECONVERGENT B2 ;  /* 0x0000000000027941 */ /* 0x000fea0003800200 */
.L_x_251:
[----:B-----5:R1:W-:Y:S02]  /*4f80*/  STS [R11], R8 ;  /* 0x000000080b007388 */ /* 0x0203e40000000800 */
.L_x_250:
[----:B------:R-:W-:Y:S05]  /*4f90*/  BSYNC.RECONVERGENT B1 ;  /* 0x0000000000017941 */ /* 0x000fea0003800200 */
.L_x_249:
        /* <DEDUP_REMOVED lines=14> */
.L_x_256:
[----:B------:R-:W-:Y:S05]  /*5080*/  BSYNC.RECONVERGENT B2 ;  /* 0x0000000000027941 */ /* 0x000fea0003800200 */
.L_x_255:
[----:B-----5:R1:W-:Y:S02]  /*5090*/  STS [R11], R8 ;  /* 0x000000080b007388 */ /* 0x0203e40000000800 */
.L_x_254:
[----:B------:R-:W-:Y:S05]  /*50a0*/  BSYNC.RECONVERGENT B1 ;  /* 0x0000000000017941 */ /* 0x000fea0003800200 */
.L_x_253:
        /* <DEDUP_REMOVED lines=14> */
.L_x_260:
[----:B------:R-:W-:Y:S05]  /*5190*/  BSYNC.RECONVERGENT B2 ;  /* 0x0000000000027941 */ /* 0x000fea0003800200 */
.L_x_259:
[----:B-----5:R1:W-:Y:S02]  /*51a0*/  STS [R11], R8 ;  /* 0x000000080b007388 */ /* 0x0203e40000000800 */
.L_x_258:
[----:B------:R-:W-:Y:S05]  /*51b0*/  BSYNC.RECONVERGENT B1 ;  /* 0x0000000000017941 */ /* 0x000fea0003800200 */
.L_x_257:
        /* <DEDUP_REMOVED lines=14> */
.L_x_264:
[----:B------:R-:W-:Y:S05]  /*52a0*/  BSYNC.RECONVERGENT B2 ;  /* 0x0000000000027941 */ /* 0x000fea0003800200 */
.L_x_263:
[----:B-----5:R1:W-:Y:S02]  /*52b0*/  STS [R11], R8 ;  /* 0x000000080b007388 */ /* 0x0203e40000000800 */
.L_x_262:
[----:B------:R-:W-:Y:S05]  /*52c0*/  BSYNC.RECONVERGENT B1 ;  /* 0x0000000000017941 */ /* 0x000fea0003800200 */
.L_x_261:
        /* <DEDUP_REMOVED lines=13> */
.L_x_266:
[----:B------:R-:W-:Y:S05]  /*53a0*/  BSYNC.RECONVERGENT B1 ;  /* 0x0000000000017941 */ /* 0x000fea0003800200 */
.L_x_265:
[----:B-----5:R0:W-:Y:S01]  /*53b0*/  STS [R3], R4 ;  /* 0x0000000403007388 */ /* 0x0201e20000000800 */
[----:B------:R-:W-:Y:S05]  /*53c0*/  BRA `(.L_x_5) ;  /* 0x00000090009c7947 */ /* 0x000fea0003800000 */
.L_x_180:
[----:B------:R-:W-:-:S09]  /*53d0*/  UISETP.GT.U32.OR UP2, UPT, UR4, 0xd, UP1 ;  /* 0x0000000d0400788c */ /* 0x000fd20008f44470 */
[----:B------:R-:W-:Y:S05]  /*53e0*/  BRA.U UP2, `(.L_x_267) ;  /* 0x00000019029c7547 */ /* 0x000fea000b800000 */
[----:B------:R-:W-:Y:S02]  /*53f0*/  IADD3 R4, PT, PT, R4, -0x1e, RZ ;  /* 0xffffffe204047810 */ /* 0x000fe40007ffe0ff */
[----:B------:R-:W-:Y:S02]  /*5400*/  LOP3.LUT R6, R6, 0xff, RZ, 0xc0, !PT ;  /* 0x000000ff06067812 */ /* 0x000fe400078ec0ff */
[----:B------:R-:W-:Y:S02]  /*5410*/  LOP3.LUT R4, R4, 0xff, RZ, 0xc0, !PT ;  /* 0x000000ff04047812 */ /* 0x000fe400078ec0ff */
[----:B------:R-:W-:Y:S02]  /*5420*/  IADD3 R11, PT, PT, R3, R0, RZ ;  /* 0x00000000030b7210 */ /* 0x000fe40007ffe0ff */
[----:B------:R-:W-:Y:S02]  /*5430*/  ISETP.GE.U32.AND P0, PT, R4, 0x6, PT ;  /* 0x000000060400780c */ /* 0x000fe40003f06070 */
[----:B------:R-:W-:-:S02]  /*5440*/  MOV R4, UR5 ;  /* 0x0000000500047c02 */ /* 0x000fc40008000f00 */
[----:B------:R-:W-:Y:S02]  /*5450*/  ISETP.EQ.OR P0, PT, R6, 0x5, !P0 ;  /* 0x000000050600780c */ /* 0x000fe40004702670 */
[----:B------:R-:W-:Y:S02]  /*5460*/  LEA R7, R4, R5, 0x2 ;  /* 0x0000000504077211 */ /* 0x000fe400078e10ff */
        /* <DEDUP_REMOVED lines=46> */
.L_x_271:
[----:B------:R-:W-:Y:S05]  /*5750*/  BSYNC.RECONVERGENT B2 ;  /* 0x0000000000027941 */ /* 0x000fea0003800200 */
.L_x_270:
[----:B-----5:R1:W-:Y:S02]  /*5760*/  STS [R23], R8 ;  /* 0x0000000817007388 */ /* 0x0203e40000000800 */
.L_x_269:
[----:B------:R-:W-:Y:S05]  /*5770*/  BSYNC.RECONVERGENT B1 ;  /* 0x0000000000017941 */ /* 0x000fea0003800200 */
.L_x_268:
        /* <DEDUP_REMOVED lines=16> */
.L_x_275:
[----:B------:R-:W-:Y:S05]  /*5880*/  BSYNC.RECONVERGENT B2 ;  /* 0x0000000000027941 */ /* 0x000fea0003800200 */
.L_x_274:
[----:B-----5:R2:W-:Y:S02]  /*5890*/  STS [R11], R8 ;  /* 0x000000080b007388 */ /* 0x0205e40000000800 */
.L_x_273:
[----:B------:R-:W-:Y:S05]  /*58a0*/  BSYNC.RECONVERGENT B1 ;  /* 0x0000000000017941 */ /* 0x000fea0003800200 */
.L_x_272:
        /* <DEDUP_REMOVED lines=16> */
.L_x_279:
[----:B------:R-:W-:Y:S05]  /*59b0*/  BSYNC.RECONVERGENT B2 ;  /* 0x0000000000027941 */ /* 0x000fea0003800200 */
.L_x_278:
[----:B-----5:R3:W-:Y:S02]  /*59c0*/  STS [R11], R8 ;  /* 0x000000080b007388 */ /* 0x0207e40000000800 */
.L_x_277:
[----:B------:R-:W-:Y:S05]  /*59d0*/  BSYNC.RECONVERGENT B1 ;  /* 0x0000000000017941 */ /* 0x000fea0003800200 */
.L_x_276:
        /* <DEDUP_REMOVED lines=14> */
.L_x_283:
[----:B------:R-:W-:Y:S05]  /*5ac0*/  BSYNC.RECONVERGENT B2 ;  /* 0x0000000000027941 */ /* 0x000fea0003800200 */
.L_x_282:
[----:B-----5:R4:W-:Y:S02]  /*5ad0*/  STS [R11], R8 ;  /* 0x000000080b007388 */ /* 0x0209e40000000800 */
.L_x_281:
[----:B------:R-:W-:Y:S05]  /*5ae0*/  BSYNC.RECONVERGENT B1 ;  /* 0x0000000000017941 */ /* 0x000fea0003800200 */
.L_x_280:
        /* <DEDUP_REMOVED lines=16> */
.L_x_287:
[----:B------:R-:W-:Y:S05]  /*5bf0*/  BSYNC.RECONVERGENT B2 ;  /* 0x0000000000027941 */ /* 0x000fea0003800200 */
.L_x_286:
[----:B-----5:R1:W-:Y:S02]  /*5c00*/  STS [R11], R8 ;  /* 0x000000080b007388 */ /* 0x0203e40000000800 */
.L_x_285:
[----:B------:R-:W-:Y:S05]  /*5c10*/  BSYNC.RECONVERGENT B1 ;  /* 0x0000000000017941 */ /* 0x000fea0003800200 */
.L_x_284:
        /* <DEDUP_REMOVED lines=14> */
.L_x_291:
[----:B------:R-:W-:Y:S05]  /*5d00*/  BSYNC.RECONVERGENT B2 ;  /* 0x0000000000027941 */ /* 0x000fea0003800200 */
.L_x_290:
[----:B-----5:R1:W-:Y:S02]  /*5d10*/  STS [R11], R8 ;  /* 0x000000080b007388 */ /* 0x0203e40000000800 */
.L_x_289:
[----:B------:R-:W-:Y:S05]  /*5d20*/  BSYNC.RECONVERGENT B1 ;  /* 0x0000000000017941 */ /* 0x000fea0003800200 */
.L_x_288:
        /* <DEDUP_REMOVED lines=16> */
.L_x_295:
[----:B------:R-:W-:Y:S05]  /*5e30*/  BSYNC.RECONVERGENT B2 ;  /* 0x0000000000027941 */ /* 0x000fea0003800200 */
.L_x_294:
[----:B-----5:R1:W-:Y:S02]  /*5e40*/  STS [R11], R8 ;  /* 0x000000080b007388 */ /* 0x0203e40000000800 */
.L_x_293:
[----:B------:R-:W-:Y:S05]  /*5e50*/  BSYNC.RECONVERGENT B1 ;  /* 0x0000000000017941 */ /* 0x000fea0003800200 */
.L_x_292:
        /* <DEDUP_REMOVED lines=14> */
.L_x_299:
[----:B------:R-:W-:Y:S05]  /*5f40*/  BSYNC.RECONVERGENT B2 ;  /* 0x0000000000027941 */ /* 0x000fea0003800200 */
.L_x_298:
[----:B-----5:R1:W-:Y:S02]  /*5f50*/  STS [R11], R8 ;  /* 0x000000080b007388 */ /* 0x0203e40000000800 */
.L_x_297:
[----:B------:R-:W-:Y:S05]  /*5f60*/  BSYNC.RECONVERGENT B1 ;  /* 0x0000000000017941 */ /* 0x000fea0003800200 */
.L_x_296:
        /* <DEDUP_REMOVED lines=14> */
.L_x_303:
[----:B------:R-:W-:Y:S05]  /*6050*/  BSYNC.RECONVERGENT B2 ;  /* 0x0000000000027941 */ /* 0x000fea0003800200 */
.L_x_302:
[----:B-----5:R1:W-:Y:S02]  /*6060*/  STS [R11], R8 ;  /* 0x000000080b007388 */ /* 0x0203e40000000800 */
.L_x_301:
[----:B------:R-:W-:Y:S05]  /*6070*/  BSYNC.RECONVERGENT B1 ;  /* 0x0000000000017941 */ /* 0x000fea0003800200 */
.L_x_300:
        /* <DEDUP_REMOVED lines=14> */
.L_x_307:
[----:B------:R-:W-:Y:S05]  /*6160*/  BSYNC.RECONVERGENT B2 ;  /* 0x0000000000027941 */ /* 0x000fea0003800200 */
.L_x_306:
[----:B-----5:R1:W-:Y:S02]  /*6170*/  STS [R11], R8 ;  /* 0x000000080b007388 */ /* 0x0203e40000000800 */
.L_x_305:
[----:B------:R-:W-:Y:S05]  /*6180*/  BSYNC.RECONVERGENT B1 ;  /* 0x0000000000017941 */ /* 0x000fea0003800200 */
.L_x_304:
        /* <DEDUP_REMOVED lines=16> */
.L_x_311:
[----:B------:R-:W-:Y:S05]  /*6290*/  BSYNC.RECONVERGENT B2 ;  /* 0x0000000000027941 */ /* 0x000fea0003800200 */
.L_x_310:
[----:B-----5:R1:W-:Y:S02]  /*62a0*/  STS [R11], R8 ;  /* 0x000000080b007388 */ /* 0x0203e40000000800 */
.L_x_309:
[----:B------:R-:W-:Y:S05]  /*62b0*/  BSYNC.RECONVERGENT B1 ;  /* 0x0000000000017941 */ /* 0x000fea0003800200 */
.L_x_308:
        /* <DEDUP_REMOVED lines=14> */
.L_x_315:
[----:B------:R-:W-:Y:S05]  /*63a0*/  BSYNC.RECONVERGENT B2 ;  /* 0x0000000000027941 */ /* 0x000fea0003800200 */
.L_x_314:
[----:B-----5:R1:W-:Y:S02]  /*63b0*/  STS [R11], R8 ;  /* 0x000000080b007388 */ /* 0x0203e40000000800 */
.L_x_313:
[----:B------:R-:W-:Y:S05]  /*63c0*/  BSYNC.RECONVERGENT B1 ;  /* 0x0000000000017941 */ /* 0x000fea0003800200 */
.L_x_312:
        /* <DEDUP_REMOVED lines=14> */
.L_x_319:
[----:B------:R-:W-:Y:S05]  /*64b0*/  BSYNC.RECONVERGENT B2 ;  /* 0x0000000000027941 */ /* 0x000fea0003800200 */
.L_x_318:
[----:B-----5:R1:W-:Y:S02]  /*64c0*/  STS [R11], R8 ;  /* 0x000000080b007388 */ /* 0x0203e40000000800 */
.L_x_317:
[----:B------:R-:W-:Y:S05]  /*64d0*/  BSYNC.RECONVERGENT B1 ;  /* 0x0000000000017941 */ /* 0x000fea0003800200 */
.L_x_316:
        /* <DEDUP_REMOVED lines=14> */
.L_x_323:
[----:B------:R-:W-:Y:S05]  /*65c0*/  BSYNC.RECONVERGENT B2 ;  /* 0x0000000000027941 */ /* 0x000fea0003800200 */
.L_x_322:
[----:B-----5:R1:W-:Y:S02]  /*65d0*/  STS [R11], R8 ;  /* 0x000000080b007388 */ /* 0x0203e40000000800 */
.L_x_321:
[----:B------:R-:W-:Y:S05]  /*65e0*/  BSYNC.RECONVERGENT B1 ;  /* 0x0000000000017941 */ /* 0x000fea0003800200 */
.L_x_320:
        /* <DEDUP_REMOVED lines=14> */
.L_x_327:
[----:B------:R-:W-:Y:S05]  /*66d0*/  BSYNC.RECONVERGENT B2 ;  /* 0x0000000000027941 */ /* 0x000fea0003800200 */
.L_x_326:
[----:B-----5:R1:W-:Y:S02]  /*66e0*/  STS [R11], R8 ;  /* 0x000000080b007388 */ /* 0x0203e40000000800 */
.L_x_325:
[----:B------:R-:W-:Y:S05]  /*66f0*/  BSYNC.RECONVERGENT B1 ;  /* 0x0000000000017941 */ /* 0x000fea0003800200 */
.L_x_324:
        /* <DEDUP_REMOVED lines=14> */
.L_x_331:
[----:B------:R-:W-:Y:S05]  /*67e0*/  BSYNC.RECONVERGENT B2 ;  /* 0x0000000000027941 */ /* 0x000fea0003800200 */
.L_x_330:
[----:B-----5:R1:W-:Y:S02]  /*67f0*/  STS [R11], R8 ;  /* 0x000000080b007388 */ /* 0x0203e40000000800 */
.L_x_329:
[----:B------:R-:W-:Y:S05]  /*6800*/  BSYNC.RECONVERGENT B1 ;  /* 0x0000000000017941 */ /* 0x000fea0003800200 */
.L_x_328:
        /* <DEDUP_REMOVED lines=14> */
.L_x_335:
[----:B------:R-:W-:Y:S05]  /*68f0*/  BSYNC.RECONVERGENT B2 ;  /* 0x0000000000027941 */ /* 0x000fea0003800200 */
.L_x_334:
[----:B-----5:R1:W-:Y:S02]  /*6900*/  STS [R11], R8 ;  /* 0x000000080b007388 */ /* 0x0203e40000000800 */
.L_x_333:
[----:B------:R-:W-:Y:S05]  /*6910*/  BSYNC.RECONVERGENT B1 ;  /* 0x0000000000017941 */ /* 0x000fea0003800200 */
.L_x_332:
        /* <DEDUP_REMOVED lines=14> */
.L_x_339:
[----:B------:R-:W-:Y:S05]  /*6a00*/  BSYNC.RECONVERGENT B2 ;  /* 0x0000000000027941 */ /* 0x000fea0003800200 */
.L_x_338:
[----:B-----5:R1:W-:Y:S02]  /*6a10*/  STS [R11], R8 ;  /* 0x000000080b007388 */ /* 0x0203e40000000800 */
.L_x_337:
[----:B------:R-:W-:Y:S05]  /*6a20*/  BSYNC.RECONVERGENT B1 ;  /* 0x0000000000017941 */ /* 0x000fea0003800200 */
.L_x_336:
        /* <DEDUP_REMOVED lines=14> */
.L_x_343:
[----:B------:R-:W-:Y:S05]  /*6b10*/  BSYNC.RECONVERGENT B2 ;  /* 0x0000000000027941 */ /* 0x000fea0003800200 */
.L_x_342:
[----:B-----5:R1:W-:Y:S02]  /*6b20*/  STS [R11], R8 ;  /* 0x000000080b007388 */ /* 0x0203e40000000800 */
.L_x_341:
[----:B------:R-:W-:Y:S05]  /*6b30*/  BSYNC.RECONVERGENT B1 ;  /* 0x0000000000017941 */ /* 0x000fea0003800200 */
.L_x_340:
        /* <DEDUP_REMOVED lines=14> */
.L_x_347:
[----:B------:R-:W-:Y:S05]  /*6c20*/  BSYNC.RECONVERGENT B2 ;  /* 0x0000000000027941 */ /* 0x000fea0003800200 */
.L_x_346:
[----:B-----5:R1:W-:Y:S02]  /*6c30*/  STS [R11], R8 ;  /* 0x000000080b007388 */ /* 0x0203e40000000800 */
.L_x_345:
[----:B------:R-:W-:Y:S05]  /*6c40*/  BSYNC.RECONVERGENT B1 ;  /* 0x0000000000017941 */ /* 0x000fea0003800200 */
.L_x_344:
        /* <DEDUP_REMOVED lines=14> */
.L_x_351:
[----:B------:R-:W-:Y:S05]  /*6d30*/  BSYNC.RECONVERGENT B2 ;  /* 0x0000000000027941 */ /* 0x000fea0003800200 */
.L_x_350:
[----:B-----5:R1:W-:Y:S02]  /*6d40*/  STS [R11], R8 ;  /* 0x000000080b007388 */ /* 0x0203e40000000800 */
.L_x_349:
[----:B------:R-:W-:Y:S05]  /*6d50*/  BSYNC.RECONVERGENT B1 ;  /* 0x0000000000017941 */ /* 0x000fea0003800200 */
.L_x_348:
        /* <DEDUP_REMOVED lines=13> */
.L_x_353:
[----:B------:R-:W-:Y:S05]  /*6e30*/  BSYNC.RECONVERGENT B1 ;  /* 0x0000000000017941 */ /* 0x000fea0003800200 */
.L_x_352:
[----:B-----5:R0:W-:Y:S01]  /*6e40*/  STS [R3], R4 ;  /* 0x0000000403007388 */ /* 0x0201e20000000800 */
[----:B------:R-:W-:Y:S05]  /*6e50*/  BRA `(.L_x_5) ;  /* 0x0000007400f87947 */ /* 0x000fea0003800000 */
.L_x_267:
[----:B------:R-:W-:-:S04]  /*6e60*/  UIADD3 UR6, UPT, UPT, UR7, -0xe, URZ ;  /* 0xfffffff207067890 */ /* 0x000fc8000fffe0ff */
[----:B------:R-:W-:-:S09]  /*6e70*/  UISETP.GT.U32.OR UP0, UPT, UR6, 0xa7, UP0 ;  /* 0x000000a70600788c */ /* 0x000fd20008704470 */
[----:B------:R-:W-:Y:S05]  /*6e80*/  BRA.U UP0, `(.L_x_354) ;  /* 0x0000001900907547 */ /* 0x000fea000b800000 */
[----:B------:R-:W-:Y:S02]  /*6e90*/  LOP3.LUT P1, R6, R6, 0xff, RZ, 0xc0, !PT ;  /* 0x000000ff06067812 */ /* 0x000fe4000782c0ff */
[----:B------:R-:W-:Y:S02]  /*6ea0*/  MOV R4, UR5 ;  /* 0x0000000500047c02 */ /* 0x000fe40008000f00 */
[----:B------:R-:W-:Y:S02]  /*6eb0*/  ISETP.NE.AND P0, PT, R6, RZ, PT ;  /* 0x000000ff0600720c */ /* 0x000fe40003f05270 */
[----:B------:R-:W-:Y:S02]  /*6ec0*/  LEA R7, R4, R5, 0x2 ;  /* 0x0000000504077211 */ /* 0x000fe400078e10ff */
[----:B------:R-:W-:-:S03]  /*6ed0*/  IADD3 R11, PT, PT, R3, R0, RZ ;  /* 0x00000000030b7210 */ /* 0x000fc60007ffe0ff */
[----:B------:R-:W-:Y:S01]  /*6ee0*/  IMAD R7, R7, 0x540, RZ ;  /* 0x0000054007077824 */ /* 0x000fe200078e02ff */
[-C--:B------:R-:W-:Y:S01]  /*6ef0*/  IADD3 R19, PT, PT, R0, R11.reuse, RZ ;  /* 0x0000000b00137210 */ /* 0x080fe20007ffe0ff */
[----:B------:R-:W0:Y:S02]  /*6f00*/  @P1 LDC.64 R8, c[0x0][0x380] ;  /* 0x0000e000ff081b82 */ /* 0x000e240000000a00 */
[C-C-:B------:R-:W-:Y:S02]  /*6f10*/  @P1 IMAD R4, R2.reuse, 0x18, R7.reuse ;  /* 0x0000001802041824 */ /* 0x140fe400078e0207 */
[C-C-:B------:R-:W-:Y:S02]  /*6f20*/  @P0 IMAD R6, R2.reuse, 0x18, R7.reuse ;  /* 0x0000001802060824 */ /* 0x140fe400078e0207 */
[----:B------:R-:W-:Y:S01]  /*6f30*/  @P0 IMAD R16, R2, 0x18, R7 ;  /* 0x0000001802100824 */ /* 0x000fe200078e0207 */
[----:B------:R-:W-:Y:S01]  /*6f40*/  @P1 IADD3 R4, P2, PT, R3, R4, RZ ;  /* 0x0000000403041210 */ /* 0x000fe20007f5e0ff */
[----:B------:R-:W1:Y:S01]  /*6f50*/  @P0 LDC.64 R14, c[0x0][0x380] ;  /* 0x0000e000ff0e0b82 */ /* 0x000e620000000a00 */
[----:B------:R-:W-:-:S02]  /*6f60*/  @P0 IADD3 R11, PT, PT, R6, R11, RZ ;  /* 0x0000000b060b0210 */ /* 0x000fc40007ffe0ff */
[----:B------:R-:W-:Y:S02]  /*6f70*/  @P1 IADD3.X R6, PT, PT, RZ, RZ, RZ, P2, !PT ;  /* 0x000000ffff061210 */ /* 0x000fe400017fe4ff */
[----:B------:R-:W-:Y:S01]  /*6f80*/  @P0 IADD3 R17, PT, PT, R16, R19, RZ ;  /* 0x0000001310110210 */ /* 0x000fe20007ffe0ff */
[----:B------:R-:W-:Y:S02]  /*6f90*/  HFMA2 R16, -RZ, RZ, 0, 0 ;  /* 0x00000000ff107431 */ /* 0x000fe400000001ff */
[----:B------:R-:W3:Y:S01]  /*6fa0*/  @P0 LDC.64 R12, c[0x0][0x380] ;  /* 0x0000e000ff0c0b82 */ /* 0x000ee20000000a00 */
[----:B0-----:R-:W-:-:S04]  /*6fb0*/  @P1 LEA R8, P2, R4, R8, 0x2 ;  /* 0x0000000804081211 */ /* 0x001fc800078410ff */
[----:B------:R-:W-:Y:S01]  /*6fc0*/  @P1 LEA.HI.X R9, R4, R9, R6, 0x2, P2 ;  /* 0x0000000904091211 */ /* 0x000fe200010f1406 */
[----:B------:R-:W-:Y:S02]  /*6fd0*/  HFMA2 R6, -RZ, RZ, 0, 0 ;  /* 0x00000000ff067431 */ /* 0x000fe400000001ff */
[----:B-1----:R-:W-:Y:S01]  /*6fe0*/  @P0 IMAD.WIDE.U32 R14, R11, 0x4, R14 ;  /* 0x000000040b0e0825 */ /* 0x002fe200078e000e */
[----:B------:R-:W-:-:S03]  /*6ff0*/  MOV R11, RZ ;  /* 0x000000ff000b7202 */ /* 0x000fc60000000f00 */
[----:B--2---:R-:W2:Y:S01]  /*7000*/  @P1 LDG.E.CONSTANT R6, desc[UR10][R8.64+-0x1560] ;  /* 0xffeaa00a08061981 */ /* 0x004ea2000c1e9900 */
[----:B---3--:R-:W-:-:S03]  /*7010*/  @P0 IMAD.WIDE.U32 R12, R17, 0x4, R12 ;  /* 0x00000004110c0825 */ /* 0x008fc600078e000c */
[----:B------:R-:W3:Y:S04]  /*7020*/  @P0 LDG.E.CONSTANT R11, desc[UR10][R14.64+-0x1560] ;  /* 0xffeaa00a0e0b0981 */ /* 0x000ee8000c1e9900 */
[----:B------:R-:W4:Y:S01]  /*7030*/  @P0 LDG.E.CONSTANT R16, desc[UR10][R12.64+-0x1560] ;  /* 0xffeaa00a0c100981 */ /* 0x000f22000c1e9900 */
        /* <DEDUP_REMOVED lines=18> */
[----:B------:R-:W-:Y:S05]  /*7160*/  @!P0 BRA `(.L_x_358) ;  /* 0x0000000000148947 */ /* 0x000fea0003800000 */
[----:B------:R-:W0:Y:S01]  /*7170*/  LDC.64 R8, c[0x0][0x380] ;  /* 0x0000e000ff087b82 */ /* 0x000e220000000a00 */
[----:B------:R-:W-:-:S05]  /*7180*/  IMAD R6, R2, 0x18, R7 ;  /* 0x0000001802067824 */ /* 0x000fca00078e0207 */
[----:B------:R-:W-:-:S05]  /*7190*/  IADD3 R5, PT, PT, R6, R19, RZ ;  /* 0x0000001306057210 */ /* 0x000fca0007ffe0ff */
[----:B0-----:R-:W-:-:S06]  /*71a0*/  IMAD.WIDE.U32 R8, R5, 0x4, R8 ;  /* 0x0000000405087825 */ /* 0x001fcc00078e0008 */
[----:B------:R0:W5:Y:S02]  /*71b0*/  LDG.E.CONSTANT R8, desc[UR10][R8.64+-0x1560] ;  /* 0xffeaa00a08087981 */ /* 0x000164000c1e9900 */
.L_x_358:
[----:B------:R-:W-:Y:S05]  /*71c0*/  BSYNC.RECONVERGENT B2 ;  /* 0x0000000000027941 */ /* 0x000fea0003800200 */
.L_x_357:
[----:B-----5:R1:W-:Y:S02]  /*71d0*/  STS [R23], R8 ;  /* 0x0000000817007388 */ /* 0x0203e40000000800 */
.L_x_356:
[----:B------:R-:W-:Y:S05]  /*71e0*/  BSYNC.RECONVERGENT B1 ;  /* 0x0000000000017941 */ /* 0x000fea0003800200 */
.L_x_355:
        /* <DEDUP_REMOVED lines=10> */
[----:B------:R-:W-:Y:S06]  /*7290*/  @!P0 BRA `(.L_x_362) ;  /* 0x0000000000148947 */ /* 0x000fec0003800000 */
[----:B------:R-:W0:Y:S01]  /*72a0*/  LDC.64 R8, c[0x0][0x380] ;  /* 0x0000e000ff087b82 */ /* 0x000e220000000a00 */
[----:B------:R-:W-:-:S05]  /*72b0*/  IMAD R6, R2, 0x18, R7 ;  /* 0x0000001802067824 */ /* 0x000fca00078e0207 */
[----:B------:R-:W-:-:S05]  /*72c0*/  IADD3 R5, PT, PT, R6, R19, RZ ;  /* 0x0000001306057210 */ /* 0x000fca0007ffe0ff */
[----:B0-----:R-:W-:-:S06]  /*72d0*/  IMAD.WIDE.U32 R8, R5, 0x4, R8 ;  /* 0x0000000405087825 */ /* 0x001fcc00078e0008 */
[----:B------:R0:W5:Y:S02]  /*72e0*/  LDG.E.CONSTANT R8, desc[UR10][R8.64+-0x1560] ;  /* 0xffeaa00a08087981 */ /* 0x000164000c1e9900 */
.L_x_362:
[----:B------:R-:W-:Y:S05]  /*72f0*/  BSYNC.RECONVERGENT B2 ;  /* 0x0000000000027941 */ /* 0x000fea0003800200 */
.L_x_361:
[----:B-----5:R2:W-:Y:S02]  /*7300*/  STS [R11], R8 ;  /* 0x000000080b007388 */ /* 0x0205e40000000800 */
.L_x_360:
[----:B------:R-:W-:Y:S05]  /*7310*/  BSYNC.RECONVERGENT B1 ;  /* 0x0000000000017941 */ /* 0x000fea0003800200 */
.L_x_359:
        /* <DEDUP_REMOVED lines=10> */
[----:B------:R-:W-:Y:S06]  /*73c0*/  @!P0 BRA `(.L_x_366) ;  /* 0x0000000000148947 */ /* 0x000fec0003800000 */
[----:B------:R-:W0:Y:S01]  /*73d0*/  LDC.64 R8, c[0x0][0x380] ;  /* 0x0000e000ff087b82 */ /* 0x000e220000000a00 */
[----:B------:R-:W-:-:S05]  /*73e0*/  IMAD R6, R2, 0x18, R7 ;  /* 0x0000001802067824 */ /* 0x000fca00078e0207 */
[----:B------:R-:W-:-:S05]  /*73f0*/  IADD3 R5, PT, PT, R6, R19, RZ ;  /* 0x0000001306057210 */ /* 0x000fca0007ffe0ff */
[----:B0-----:R-:W-:-:S06]  /*7400*/  IMAD.WIDE.U32 R8, R5, 0x4, R8 ;  /* 0x0000000405087825 */ /* 0x001fcc00078e0008 */
[----:B------:R0:W5:Y:S02]  /*7410*/  LDG.E.CONSTANT R8, desc[UR10][R8.64+-0x1560] ;  /* 0xffeaa00a08087981 */ /* 0x000164000c1e9900 */
.L_x_366:
[----:B------:R-:W-:Y:S05]  /*7420*/  BSYNC.RECONVERGENT B2 ;  /* 0x0000000000027941 */ /* 0x000fea0003800200 */
.L_x_365:
[----:B-----5:R3:W-:Y:S02]  /*7430*/  STS [R11], R8 ;  /* 0x000000080b007388 */ /* 0x0207e40000000800 */
.L_x_364:
[----:B------:R-:W-:Y:S05]  /*7440*/  BSYNC.RECONVERGENT B1 ;  /* 0x0000000000017941 */ /* 0x000fea0003800200 */
.L_x_363:
        /* <DEDUP_REMOVED lines=8> */
[----:B------:R-:W-:Y:S06]  /*74d0*/  @!P0 BRA `(.L_x_370) ;  /* 0x0000000000148947 */ /* 0x000fec0003800000 */
[----:B------:R-:W0:Y:S01]  /*74e0*/  LDC.64 R8, c[0x0][0x380] ;  /* 0x0000e000ff087b82 */ /* 0x000e220000000a00 */
[----:B------:R-:W-:-:S05]  /*74f0*/  IMAD R6, R2, 0x18, R7 ;  /* 0x0000001802067824 */ /* 0x000fca00078e0207 */
[----:B------:R-:W-:-:S05]  /*7500*/  IADD3 R5, PT, PT, R6, R19, RZ ;  /* 0x0000001306057210 */ /* 0x000fca0007ffe0ff */
[----:B0-----:R-:W-:-:S06]  /*7510*/  IMAD.WIDE.U32 R8, R5, 0x4, R8 ;  /* 0x0000000405087825 */ /* 0x001fcc00078e0008 */
[----:B------:R0:W5:Y:S02]  /*7520*/  LDG.E.CONSTANT R8, desc[UR10][R8.64+-0x1560] ;  /* 0xffeaa00a08087981 */ /* 0x000164000c1e9900 */
.L_x_370:
[----:B------:R-:W-:Y:S05]  /*7530*/  BSYNC.RECONVERGENT B2 ;  /* 0x0000000000027941 */ /* 0x000fea0003800200 */
.L_x_369:
[----:B-----5:R4:W-:Y:S02]  /*7540*/  STS [R11], R8 ;  /* 0x000000080b007388 */ /* 0x0209e40000000800 */
.L_x_368:
[----:B------:R-:W-:Y:S05]  /*7550*/  BSYNC.RECONVERGENT B1 ;  /* 0x0000000000017941 */ /* 0x000fea0003800200 */
.L_x_367:
        /* <DEDUP_REMOVED lines=10> */
[----:B------:R-:W-:Y:S06]  /*7600*/  @!P0 BRA `(.L_x_374) ;  /* 0x0000000000148947 */ /* 0x000fec0003800000 */
[----:B------:R-:W0:Y:S01]  /*7610*/  LDC.64 R8, c[0x0][0x380] ;  /* 0x0000e000ff087b82 */ /* 0x000e220000000a00 */
[----:B------:R-:W-:-:S05]  /*7620*/  IMAD R6, R2, 0x18, R7 ;  /* 0x0000001802067824 */ /* 0x000fca00078e0207 */
[----:B------:R-:W-:-:S05]  /*7630*/  IADD3 R5, PT, PT, R6, R19, RZ ;  /* 0x0000001306057210 */ /* 0x000fca0007ffe0ff */
[----:B0-----:R-:W-:-:S06]  /*7640*/  IMAD.WIDE.U32 R8, R5, 0x4, R8 ;  /* 0x0000000405087825 */ /* 0x001fcc00078e0008 */
[----:B------:R0:W5:Y:S02]  /*7650*/  LDG.E.CONSTANT R8, desc[UR10][R8.64+-0x1560] ;  /* 0xffeaa00a08087981 */ /* 0x000164000c1e9900 */
.L_x_374:
[----:B------:R-:W-:Y:S05]  /*7660*/  BSYNC.RECONVERGENT B2 ;  /* 0x0000000000027941 */ /* 0x000fea0003800200 */
.L_x_373:
[----:B-----5:R1:W-:Y:S02]  /*7670*/  STS [R11], R8 ;  /* 0x000000080b007388 */ /* 0x0203e40000000800 */
.L_x_372:
[----:B------:R-:W-:Y:S05]  /*7680*/  BSYNC.RECONVERGENT B1 ;  /* 0x0000000000017941 */ /* 0x000fea0003800200 */
.L_x_371:
        /* <DEDUP_REMOVED lines=8> */
[----:B------:R-:W-:Y:S06]  /*7710*/  @!P0 BRA `(.L_x_378) ;  /* 0x0000000000148947 */ /* 0x000fec0003800000 */
[----:B------:R-:W0:Y:S01]  /*7720*/  LDC.64 R8, c[0x0][0x380] ;  /* 0x0000e000ff087b82 */ /* 0x000e220000000a00 */
[----:B------:R-:W-:-:S05]  /*7730*/  IMAD R6, R2, 0x18, R7 ;  /* 0x0000001802067824 */ /* 0x000fca00078e0207 */
[----:B------:R-:W-:-:S05]  /*7740*/  IADD3 R5, PT, PT, R6, R19, RZ ;  /* 0x0000001306057210 */ /* 0x000fca0007ffe0ff */
[----:B0-----:R-:W-:-:S06]  /*7750*/  IMAD.WIDE.U32 R8, R5, 0x4, R8 ;  /* 0x0000000405087825 */ /* 0x001fcc00078e0008 */
[----:B------:R0:W5:Y:S02]  /*7760*/  LDG.E.CONSTANT R8, desc[UR10][R8.64+-0x1560] ;  /* 0xffeaa00a08087981 */ /* 0x000164000c1e9900 */
.L_x_378:
[----:B------:R-:W-:Y:S05]  /*7770*/  BSYNC.RECONVERGENT B2 ;  /* 0x0000000000027941 */ /* 0x000fea0003800200 */
.L_x_377:
[----:B-----5:R1:W-:Y:S02]  /*7780*/  STS [R11], R8 ;  /* 0x000000080b007388 */ /* 0x0203e40000000800 */
.L_x_376:
[----:B------:R-:W-:Y:S05]  /*7790*/  BSYNC.RECONVERGENT B1 ;  /* 0x0000000000017941 */ /* 0x000fea0003800200 */
.L_x_375:
        /* <DEDUP_REMOVED lines=16> */
.L_x_382:
[----:B------:R-:W-:Y:S05]  /*78a0*/  BSYNC.RECONVERGENT B2 ;  /* 0x0000000000027941 */ /* 0x000fea0003800200 */
.L_x_381:
[----:B-----5:R1:W-:Y:S02]  /*78b0*/  STS [R11], R8 ;  /* 0x000000080b007388 */ /* 0x0203e40000000800 */
.L_x_380:
[----:B------:R-:W-:Y:S05]  /*78c0*/  BSYNC.RECONVERGENT B1 ;  /* 0x0000000000017941 */ /* 0x000fea0003800200 */
.L_x_379:
        /* <DEDUP_REMOVED lines=14> */
.L_x_386:
[----:B------:R-:W-:Y:S05]  /*79b0*/  BSYNC.RECONVERGENT B2 ;  /* 0x0000000000027941 */ /* 0x000fea0003800200 */
.L_x_385:
[----:B-----5:R1:W-:Y:S02]  /*79c0*/  STS [R11], R8 ;  /* 0x000000080b007388 */ /* 0x0203e40000000800 */
.L_x_384:
[----:B------:R-:W-:Y:S05]  /*79d0*/  BSYNC.RECONVERGENT B1 ;  /* 0x0000000000017941 */ /* 0x000fea0003800200 */
.L_x_383:
        /* <DEDUP_REMOVED lines=14> */
.L_x_390:
[----:B------:R-:W-:Y:S05]  /*7ac0*/  BSYNC.RECONVERGENT B2 ;  /* 0x0000000000027941 */ /* 0x000fea0003800200 */
.L_x_389:
[----:B-----5:R1:W-:Y:S02]  /*7ad0*/  STS [R11], R8 ;  /* 0x000000080b007388 */ /* 0x0203e40000000800 */
.L_x_388:
[----:B------:R-:W-:Y:S05]  /*7ae0*/  BSYNC.RECONVERGENT B1 ;  /* 0x0000000000017941 */ /* 0x000fea0003800200 */
.L_x_387:
        /* <DEDUP_REMOVED lines=14> */
.L_x_394:
[----:B------:R-:W-:Y:S05]  /*7bd0*/  BSYNC.RECONVERGENT B2 ;  /* 0x0000000000027941 */ /* 0x000fea0003800200 */
.L_x_393:
[----:B-----5:R1:W-:Y:S02]  /*7be0*/  STS [R11], R8 ;  /* 0x000000080b007388 */ /* 0x0203e40000000800 */
.L_x_392:
[----:B------:R-:W-:Y:S05]  /*7bf0*/  BSYNC.RECONVERGENT B1 ;  /* 0x0000000000017941 */ /* 0x000fea0003800200 */
.L_x_391:
        /* <DEDUP_REMOVED lines=16> */
.L_x_398:
[----:B------:R-:W-:Y:S05]  /*7d00*/  BSYNC.RECONVERGENT B2 ;  /* 0x0000000000027941 */ /* 0x000fea0003800200 */
.L_x_397:
[----:B-----5:R1:W-:Y:S02]  /*7d10*/  STS [R11], R8 ;  /* 0x000000080b007388 */ /* 0x0203e40000000800 */
.L_x_396:
[----:B------:R-:W-:Y:S05]  /*7d20*/  BSYNC.RECONVERGENT B1 ;  /* 0x0000000000017941 */ /* 0x000fea0003800200 */
.L_x_395:
        /* <DEDUP_REMOVED lines=14> */
.L_x_402:
[----:B------:R-:W-:Y:S05]  /*7e10*/  BSYNC.RECONVERGENT B2 ;  /* 0x0000000000027941 */ /* 0x000fea0003800200 */
.L_x_401:
[----:B-----5:R1:W-:Y:S02]  /*7e20*/  STS [R11], R8 ;  /* 0x000000080b007388 */ /* 0x0203e40000000800 */
.L_x_400:
[----:B------:R-:W-:Y:S05]  /*7e30*/  BSYNC.RECONVERGENT B1 ;  /* 0x0000000000017941 */ /* 0x000fea0003800200 */
.L_x_399:
        /* <DEDUP_REMOVED lines=14> */
.L_x_406:
[----:B------:R-:W-:Y:S05]  /*7f20*/  BSYNC.RECONVERGENT B2 ;  /* 0x0000000000027941 */ /* 0x000fea0003800200 */
.L_x_405:
[----:B-----5:R1:W-:Y:S02]  /*7f30*/  STS [R11], R8 ;  /* 0x000000080b007388 */ /* 0x0203e40000000800 */
.L_x_404:
[----:B------:R-:W-:Y:S05]  /*7f40*/  BSYNC.RECONVERGENT B1 ;  /* 0x0000000000017941 */ /* 0x000fea0003800200 */
.L_x_403:
        /* <DEDUP_REMOVED lines=14> */
.L_x_410:
[----:B------:R-:W-:Y:S05]  /*8030*/  BSYNC.RECONVERGENT B2 ;  /* 0x0000000000027941 */ /* 0x000fea0003800200 */
.L_x_409:
[----:B-----5:R1:W-:Y:S02]  /*8040*/  STS [R11], R8 ;  /* 0x000000080b007388 */ /* 0x0203e40000000800 */
.L_x_408:
[----:B------:R-:W-:Y:S05]  /*8050*/  BSYNC.RECONVERGENT B1 ;  /* 0x0000000000017941 */ /* 0x000fea0003800200 */
.L_x_407:
        /* <DEDUP_REMOVED lines=14> */
.L_x_414:
[----:B------:R-:W-:Y:S05]  /*8140*/  BSYNC.RECONVERGENT B2 ;  /* 0x0000000000027941 */ /* 0x000fea0003800200 */
.L_x_413:
[----:B-----5:R1:W-:Y:S02]  /*8150*/  STS [R11], R8 ;  /* 0x000000080b007388 */ /* 0x0203e40000000800 */
.L_x_412:
[----:B------:R-:W-:Y:S05]  /*8160*/  BSYNC.RECONVERGENT B1 ;  /* 0x0000000000017941 */ /* 0x000fea0003800200 */
.L_x_411:
        /* <DEDUP_REMOVED lines=14> */
.L_x_418:
[----:B------:R-:W-:Y:S05]  /*8250*/  BSYNC.RECONVERGENT B2 ;  /* 0x0000000000027941 */ /* 0x000fea0003800200 */
.L_x_417:
[----:B-----5:R1:W-:Y:S02]  /*8260*/  STS [R11], R8 ;  /* 0x000000080b007388 */ /* 0x0203e40000000800 */
.L_x_416:
[----:B------:R-:W-:Y:S05]  /*8270*/  BSYNC.RECONVERGENT B1 ;  /* 0x0000000000017941 */ /* 0x000fea0003800200 */
.L_x_415:
        /* <DEDUP_REMOVED lines=14> */
.L_x_422:
[----:B------:R-:W-:Y:S05]  /*8360*/  BSYNC.RECONVERGENT B2 ;  /* 0x0000000000027941 */ /* 0x000fea0003800200 */
.L_x_421:
[----:B-----5:R1:W-:Y:S02]  /*8370*/  STS [R11], R8 ;  /* 0x000000080b007388 */ /* 0x0203e40000000800 */
.L_x_420:
[----:B------:R-:W-:Y:S05]  /*8380*/  BSYNC.RECONVERGENT B1 ;  /* 0x0000000000017941 */ /* 0x000fea0003800200 */
.L_x_419:
        /* <DEDUP_REMOVED lines=14> */
.L_x_426:
[----:B------:R-:W-:Y:S05]  /*8470*/  BSYNC.RECONVERGENT B2 ;  /* 0x0000000000027941 */ /* 0x000fea0003800200 */
.L_x_425:
[----:B-----5:R1:W-:Y:S02]  /*8480*/  STS [R11], R8 ;  /* 0x000000080b007388 */ /* 0x0203e40000000800 */
.L_x_424:
[----:B------:R-:W-:Y:S05]  /*8490*/  BSYNC.RECONVERGENT B1 ;  /* 0x0000000000017941 */ /* 0x000fea0003800200 */
.L_x_423:
        /* <DEDUP_REMOVED lines=14> */
.L_x_430:
[----:B------:R-:W-:Y:S05]  /*8580*/  BSYNC.RECONVERGENT B2 ;  /* 0x0000000000027941 */ /* 0x000fea0003800200 */
.L_x_429:
[----:B-----5:R1:W-:Y:S02]  /*8590*/  STS [R11], R8 ;  /* 0x000000080b007388 */ /* 0x0203e40000000800 */
.L_x_428:
[----:B------:R-:W-:Y:S05]  /*85a0*/  BSYNC.RECONVERGENT B1 ;  /* 0x0000000000017941 */ /* 0x000fea0003800200 */
.L_x_427:
        /* <DEDUP_REMOVED lines=14> */
.L_x_434:
[----:B------:R-:W-:Y:S05]  /*8690*/  BSYNC.RECONVERGENT B2 ;  /* 0x0000000000027941 */ /* 0x000fea0003800200 */
.L_x_433:
[----:B-----5:R1:W-:Y:S02]  /*86a0*/  STS [R11], R8 ;  /* 0x000000080b007388 */ /* 0x0203e40000000800 */
.L_x_432:
[----:B------:R-:W-:Y:S05]  /*86b0*/  BSYNC.RECONVERGENT B1 ;  /* 0x0000000000017941 */ /* 0x000fea0003800200 */
.L_x_431:
        /* <DEDUP_REMOVED lines=14> */
.L_x_438:
[----:B------:R-:W-:Y:S05]  /*87a0*/  BSYNC.RECONVERGENT B2 ;  /* 0x0000000000027941 */ /* 0x000fea0003800200 */
.L_x_437:
[----:B-----5:R1:W-:Y:S02]  /*87b0*/  STS [R11], R8 ;  /* 0x000000080b007388 */ /* 0x0203e40000000800 */
.L_x_436:
[----:B------:R-:W-:Y:S05]  /*87c0*/  BSYNC.RECONVERGENT B1 ;  /* 0x0000000000017941 */ /* 0x000fea0003800200 */
.L_x_435:
[----:B------:R-:W-:-:S04]  /*87d0*/  IADD3 R19, PT, PT, R0, R19, RZ ;  /* 0x0000001300137210 */ /* 0x000fc80007ffe0ff */
[----:B------:R-:W-:-:S13]  /*87e0*/  ISETP.GT.U32.AND P1, PT, R19, 0x17, PT ;  /* 0x000000171300780c */ /* 0x000fda0003f24070 */
[----:B------:R-:W-:Y:S05]  /*87f0*/  @P1 BRA `(.L_x_5) ;  /* 0x0000005c00901947 */ /* 0x000fea0003800000 */
[----:B------:R-:W-:Y:S01]  /*8800*/  IMAD R4, R19, 0x24, R4 ;  /* 0x0000002413047824 */ /* 0x000fe200078e0204 */
[----:B------:R-:W-:Y:S04]  /*8810*/  BSSY.RECONVERGENT B1, `(.L_x_439) ;  /* 0x0000009000017945 */ /* 0x000fe80003800200 */
[----:B------:R-:W-:Y:S02]  /*8820*/  LEA R3, R4, R3, 0x2 ;  /* 0x0000000304037211 */ /* 0x000fe400078e10ff */
[----:B------:R-:W-:Y:S01]  /*8830*/  MOV R4, RZ ;  /* 0x000000ff00047202 */ /* 0x000fe20000000f00 */
[----:B------:R-:W-:Y:S06]  /*8840*/  @!P0 BRA `(.L_x_440) ;  /* 0x0000000000148947 */ /* 0x000fec0003800000 */
[----:B0-----:R-:W0:Y:S01]  /*8850*/  LDC.64 R4, c[0x0][0x380] ;  /* 0x0000e000ff047b82 */ /* 0x001e220000000a00 */
[----:B------:R-:W-:-:S05]  /*8860*/  IMAD R2, R2, 0x18, R7 ;  /* 0x0000001802027824 */ /* 0x000fca00078e0207 */
[----:B------:R-:W-:-:S05]  /*8870*/  IADD3 R19, PT, PT, R2, R19, RZ ;  /* 0x0000001302137210 */ /* 0x000fca0007ffe0ff */
[----:B0-----:R-:W-:-:S06]  /*8880*/  IMAD.WIDE.U32 R4, R19, 0x4, R4 ;  /* 0x0000000413047825 */ /* 0x001fcc00078e0004 */
[----:B------:R0:W5:Y:S02]  /*8890*/  LDG.E.CONSTANT R4, desc[UR10][R4.64+-0x1560] ;  /* 0xffeaa00a04047981 */ /* 0x000164000c1e9900 */
.L_x_440:
[----:B------:R-:W-:Y:S05]  /*88a0*/  BSYNC.RECONVERGENT B1 ;  /* 0x0000000000017941 */ /* 0x000fea0003800200 */
.L_x_439:
[----:B-----5:R0:W-:Y:S01]  /*88b0*/  STS [R3], R4 ;  /* 0x0000000403007388 */ /* 0x0201e20000000800 */
[----:B------:R-:W-:Y:S05]  /*88c0*/  BRA `(.L_x_5) ;  /* 0x0000005c005c7947 */ /* 0x000fea0003800000 */
.L_x_354:
[----:B------:R-:W-:-:S09]  /*88d0*/  UISETP.GT.U32.OR UP1, UPT, UR6, 0xa7, UP1 ;  /* 0x000000a70600788c */ /* 0x000fd20008f24470 */
[----:B------:R-:W-:Y:S05]  /*88e0*/  BRA.U UP1, `(.L_x_441) ;  /* 0x0000001901907547 */ /* 0x000fea000b800000 */
[----:B------:R-:W-:Y:S02]  /*88f0*/  LOP3.LUT R6, R6, 0xff, RZ, 0xc0, !PT ;  /* 0x000000ff06067812 */ /* 0x000fe400078ec0ff */
[----:B------:R-:W-:Y:S02]  /*8900*/  MOV R4, UR5 ;  /* 0x0000000500047c02 */ /* 0x000fe40008000f00 */
[----:B------:R-:W-:Y:S02]  /*8910*/  ISETP.NE.AND P0, PT, R6, 0x5, PT ;  /* 0x000000050600780c */ /* 0x000fe40003f05270 */
[----:B------:R-:W-:Y:S02]  /*8920*/  LEA R7, R4, R5, 0x2 ;  /* 0x0000000504077211 */ /* 0x000fe400078e10ff */
[----:B------:R-:W-:-:S03]  /*8930*/  IADD3 R11, PT, PT, R3, R0, RZ ;  /* 0x00000000030b7210 */ /* 0x000fc60007ffe0ff */
[----:B------:R-:W-:Y:S01]  /*8940*/  IMAD R7, R7, 0x540, RZ ;  /* 0x0000054007077824 */ /* 0x000fe200078e02ff */
[----:B------:R-:W-:-:S05]  /*8950*/  IADD3 R19, PT, PT, R0, R11, RZ ;  /* 0x0000000b00137210 */ /* 0x000fca0007ffe0ff */
[----:B------:R-:W0:Y:S01]  /*8960*/  @P0 LDC.64 R8, c[0x0][0x380] ;  /* 0x0000e000ff080b82 */ /* 0x000e220000000a00 */
[C-C-:B------:R-:W-:Y:S02]  /*8970*/  @P0 IMAD R4, R2.reuse, 0x18, R7.reuse ;  /* 0x0000001802040824 */ /* 0x140fe400078e0207 */
[C-C-:B------:R-:W-:Y:S02]  /*8980*/  @P0 IMAD R6, R2.reuse, 0x18, R7.reuse ;  /* 0x0000001802060824 */ /* 0x140fe400078e0207 */
[----:B------:R-:W-:Y:S01]  /*8990*/  @P0 IMAD R16, R2, 0x18, R7 ;  /* 0x0000001802100824 */ /* 0x000fe200078e0207 */
[----:B------:R-:W-:Y:S02]  /*89a0*/  @P0 IADD3 R4, P1, PT, R3, R4, RZ ;  /* 0x0000000403040210 */ /* 0x000fe40007f3e0ff */
[----:B------:R-:W1:Y:S01]  /*89b0*/  @P0 LDC.64 R14, c[0x0][0x380] ;  /* 0x0000e000ff0e0b82 */ /* 0x000e620000000a00 */
[----:B------:R-:W-:Y:S02]  /*89c0*/  @P0 IADD3 R11, PT, PT, R6, R11, RZ ;  /* 0x0000000b060b0210 */ /* 0x000fe40007ffe0ff */
[----:B------:R-:W-:-:S02]  /*89d0*/  @P0 IADD3.X R6, PT, PT, RZ, RZ, RZ, P1, !PT ;  /* 0x000000ffff060210 */ /* 0x000fc40000ffe4ff */
        /* <DEDUP_REMOVED lines=36> */
.L_x_445:
[----:B------:R-:W-:Y:S05]  /*8c20*/  BSYNC.RECONVERGENT B2 ;  /* 0x0000000000027941 */ /* 0x000fea0003800200 */
.L_x_444:
[----:B-----5:R1:W-:Y:S02]  /*8c30*/  STS [R23], R8 ;  /* 0x0000000817007388 */ /* 0x0203e40000000800 */
.L_x_443:
[----:B------:R-:W-:Y:S05]  /*8c40*/  BSYNC.RECONVERGENT B1 ;  /* 0x0000000000017941 */ /* 0x000fea0003800200 */
.L_x_442:
        /* <DEDUP_REMOVED lines=16> */
.L_x_449:
[----:B------:R-:W-:Y:S05]  /*8d50*/  BSYNC.RECONVERGENT B2 ;  /* 0x0000000000027941 */ /* 0x000fea0003800200 */
.L_x_448:
[----:B-----5:R2:W-:Y:S02]  /*8d60*/  STS [R11], R8 ;  /* 0x000000080b007388 */ /* 0x0205e40000000800 */
.L_x_447:
[----:B------:R-:W-:Y:S05]  /*8d70*/  BSYNC.RECONVERGENT B1 ;  /* 0x0000000000017941 */ /* 0x000fea0003800200 */
.L_x_446:
        /* <DEDUP_REMOVED lines=16> */
.L_x_453:
[----:B------:R-:W-:Y:S05]  /*8e80*/  BSYNC.RECONVERGENT B2 ;  /* 0x0000000000027941 */ /* 0x000fea0003800200 */
.L_x_452:
[----:B-----5:R3:W-:Y:S02]  /*8e90*/  STS [R11], R8 ;  /* 0x000000080b007388 */ /* 0x0207e40000000800 */
.L_x_451:
[----:B------:R-:W-:Y:S05]  /*8ea0*/  BSYNC.RECONVERGENT B1 ;  /* 0x0000000000017941 */ /* 0x000fea0003800200 */
.L_x_450:
        /* <DEDUP_REMOVED lines=14> */
.L_x_457:
[----:B------:R-:W-:Y:S05]  /*8f90*/  BSYNC.RECONVERGENT B2 ;  /* 0x0000000000027941 */ /* 0x000fea0003800200 */
.L_x_456:
[----:B-----5:R4:W-:Y:S02]  /*8fa0*/  STS [R11], R8 ;  /* 0x000000080b007388 */ /* 0x0209e40000000800 */
.L_x_455:
[----:B------:R-:W-:Y:S05]  /*8fb0*/  BSYNC.RECONVERGENT B1 ;  /* 0x0000000000017941 */ /* 0x000fea0003800200 */
.L_x_454:
        /* <DEDUP_REMOVED lines=16> */
.L_x_461:
[----:B------:R-:W-:Y:S05]  /*90c0*/  BSYNC.RECONVERGENT B2 ;  /* 0x0000000000027941 */ /* 0x000fea0003800200 */
.L_x_460:
[----:B-----5:R1:W-:Y:S02]  /*90d0*/  STS [R11], R8 ;  /* 0x000000080b007388 */ /* 0x0203e40000000800 */
.L_x_459:
[----:B------:R-:W-:Y:S05]  /*90e0*/  BSYNC.RECONVERGENT B1 ;  /* 0x0000000000017941 */ /* 0x000fea0003800200 */
.L_x_458:
        /* <DEDUP_REMOVED lines=14> */
.L_x_465:
[----:B------:R-:W-:Y:S05]  /*91d0*/  BSYNC.RECONVERGENT B2 ;  /* 0x0000000000027941 */ /* 0x000fea0003800200 */
.L_x_464:
[----:B-----5:R1:W-:Y:S02]  /*91e0*/  STS [R11], R8 ;  /* 0x000000080b007388 */ /* 0x0203e40000000800 */
.L_x_463:
[----:B------:R-:W-:Y:S05]  /*91f0*/  BSYNC.RECONVERGENT B1 ;  /* 0x0000000000017941 */ /* 0x000fea0003800200 */
.L_x_462:
        /* <DEDUP_REMOVED lines=16> */
.L_x_469:
[----:B------:R-:W-:Y:S05]  /*9300*/  BSYNC.RECONVERGENT B2 ;  /* 0x0000000000027941 */ /* 0x000fea0003800200 */
.L_x_468:
[----:B-----5:R1:W-:Y:S02]  /*9310*/  STS [R11], R8 ;  /* 0x000000080b007388 */ /* 0x0203e40000000800 */
.L_x_467:
[----:B------:R-:W-:Y:S05]  /*9320*/  BSYNC.RECONVERGENT B1 ;  /* 0x0000000000017941 */ /* 0x000fea0003800200 */
.L_x_466:
        /* <DEDUP_REMOVED lines=14> */
.L_x_473:
[----:B------:R-:W-:Y:S05]  /*9410*/  BSYNC.RECONVERGENT B2 ;  /* 0x0000000000027941 */ /* 0x000fea0003800200 */
.L_x_472:
[----:B-----5:R1:W-:Y:S02]  /*9420*/  STS [R11], R8 ;  /* 0x000000080b007388 */ /* 0x0203e40000000800 */
.L_x_471:
[----:B------:R-:W-:Y:S05]  /*9430*/  BSYNC.RECONVERGENT B1 ;  /* 0x0000000000017941 */ /* 0x000fea0003800200 */
.L_x_470:
        /* <DEDUP_REMOVED lines=14> */
.L_x_477:
[----:B------:R-:W-:Y:S05]  /*9520*/  BSYNC.RECONVERGENT B2 ;  /* 0x0000000000027941 */ /* 0x000fea0003800200 */
.L_x_476:
[----:B-----5:R1:W-:Y:S02]  /*9530*/  STS [R11], R8 ;  /* 0x000000080b007388 */ /* 0x0203e40000000800 */
.L_x_475:
[----:B------:R-:W-:Y:S05]  /*9540*/  BSYNC.RECONVERGENT B1 ;  /* 0x0000000000017941 */ /* 0x000fea0003800200 */
.L_x_474:
        /* <DEDUP_REMOVED lines=14> */
.L_x_481:
[----:B------:R-:W-:Y:S05]  /*9630*/  BSYNC.RECONVERGENT B2 ;  /* 0x0000000000027941 */ /* 0x000fea0003800200 */
.L_x_480:
[----:B-----5:R1:W-:Y:S02]  /*9640*/  STS [R11], R8 ;  /* 0x000000080b007388 */ /* 0x0203e40000000800 */
.L_x_479:
[----:B------:R-:W-:Y:S05]  /*9650*/  BSYNC.RECONVERGENT B1 ;  /* 0x0000000000017941 */ /* 0x000fea0003800200 */
.L_x_478:
        /* <DEDUP_REMOVED lines=16> */
.L_x_485:
[----:B------:R-:W-:Y:S05]  /*9760*/  BSYNC.RECONVERGENT B2 ;  /* 0x0000000000027941 */ /* 0x000fea0003800200 */
.L_x_484:
[----:B-----5:R1:W-:Y:S02]  /*9770*/  STS [R11], R8 ;  /* 0x000000080b007388 */ /* 0x0203e40000000800 */
.L_x_483:
[----:B------:R-:W-:Y:S05]  /*9780*/  BSYNC.RECONVERGENT B1 ;  /* 0x0000000000017941 */ /* 0x000fea0003800200 */
.L_x_482:
        /* <DEDUP_REMOVED lines=14> */
.L_x_489:
[----:B------:R-:W-:Y:S05]  /*9870*/  BSYNC.RECONVERGENT B2 ;  /* 0x0000000000027941 */ /* 0x000fea0003800200 */
.L_x_488:
[----:B-----5:R1:W-:Y:S02]  /*9880*/  STS [R11], R8 ;  /* 0x000000080b007388 */ /* 0x0203e40000000800 */
.L_x_487:
[----:B------:R-:W-:Y:S05]  /*9890*/  BSYNC.RECONVERGENT B1 ;  /* 0x0000000000017941 */ /* 0x000fea0003800200 */
.L_x_486:
        /* <DEDUP_REMOVED lines=14> */
.L_x_493:
[----:B------:R-:W-:Y:S05]  /*9980*/  BSYNC.RECONVERGENT B2 ;  /* 0x0000000000027941 */ /* 0x000fea0003800200 */
.L_x_492:
[----:B-----5:R1:W-:Y:S02]  /*9990*/  STS [R11], R8 ;  /* 0x000000080b007388 */ /* 0x0203e40000000800 */
.L_x_491:
[----:B------:R-:W-:Y:S05]  /*99a0*/  BSYNC.RECONVERGENT B1 ;  /* 0x0000000000017941 */ /* 0x000fea0003800200 */
.L_x_490:
        /* <DEDUP_REMOVED lines=14> */
.L_x_497:
[----:B------:R-:W-:Y:S05]  /*9a90*/  BSYNC.RECONVERGENT B2 ;  /* 0x0000000000027941 */ /* 0x000fea0003800200 */
.L_x_496:
[----:B-----5:R1:W-:Y:S02]  /*9aa0*/  STS [R11], R8 ;  /* 0x000000080b007388 */ /* 0x0203e40000000800 */
.L_x_495:
[----:B------:R-:W-:Y:S05]  /*9ab0*/  BSYNC.RECONVERGENT B1 ;  /* 0x0000000000017941 */ /* 0x000fea0003800200 */
.L_x_494:
        /* <DEDUP_REMOVED lines=14> */
.L_x_501:
[----:B------:R-:W-:Y:S05]  /*9ba0*/  BSYNC.RECONVERGENT B2 ;  /* 0x0000000000027941 */ /* 0x000fea0003800200 */
.L_x_500:
[----:B-----5:R1:W-:Y:S02]  /*9bb0*/  STS [R11], R8 ;  /* 0x000000080b007388 */ /* 0x0203e40000000800 */
.L_x_499:
[----:B------:R-:W-:Y:S05]  /*9bc0*/  BSYNC.RECONVERGENT B1 ;  /* 0x0000000000017941 */ /* 0x000fea0003800200 */
.L_x_498:
        /* <DEDUP_REMOVED lines=14> */
.L_x_505:
[----:B------:R-:W-:Y:S05]  /*9cb0*/  BSYNC.RECONVERGENT B2 ;  /* 0x0000000000027941 */ /* 0x000fea0003800200 */
.L_x_504:
[----:B-----5:R1:W-:Y:S02]  /*9cc0*/  STS [R11], R8 ;  /* 0x000000080b007388 */ /* 0x0203e40000000800 */
.L_x_503:
[----:B------:R-:W-:Y:S05]  /*9cd0*/  BSYNC.RECONVERGENT B1 ;  /* 0x0000000000017941 */ /* 0x000fea0003800200 */
.L_x_502:
        /* <DEDUP_REMOVED lines=14> */
.L_x_509:
[----:B------:R-:W-:Y:S05]  /*9dc0*/  BSYNC.RECONVERGENT B2 ;  /* 0x0000000000027941 */ /* 0x000fea0003800200 */
.L_x_508:
[----:B-----5:R1:W-:Y:S02]  /*9dd0*/  STS [R11], R8 ;  /* 0x000000080b007388 */ /* 0x0203e40000000800 */
.L_x_507:
[----:B------:R-:W-:Y:S05]  /*9de0*/  BSYNC.RECONVERGENT B1 ;  /* 0x0000000000017941 */ /* 0x000fea0003800200 */
.L_x_506:
        /* <DEDUP_REMOVED lines=14> */
.L_x_513:
[----:B------:R-:W-:Y:S05]  /*9ed0*/  BSYNC.RECONVERGENT B2 ;  /* 0x0000000000027941 */ /* 0x000fea0003800200 */
.L_x_512:
[----:B-----5:R1:W-:Y:S02]  /*9ee0*/  STS [R11], R8 ;  /* 0x000000080b007388 */ /* 0x0203e40000000800 */
.L_x_511:
[----:B------:R-:W-:Y:S05]  /*9ef0*/  BSYNC.RECONVERGENT B1 ;  /* 0x0000000000017941 */ /* 0x000fea0003800200 */
.L_x_510:
        /* <DEDUP_REMOVED lines=14> */
.L_x_517:
[----:B------:R-:W-:Y:S05]  /*9fe0*/  BSYNC.RECONVERGENT B2 ;  /* 0x0000000000027941 */ /* 0x000fea0003800200 */
.L_x_516:
[----:B-----5:R1:W-:Y:S02]  /*9ff0*/  STS [R11], R8 ;  /* 0x000000080b007388 */ /* 0x0203e40000000800 */
.L_x_515:
[----:B------:R-:W-:Y:S05]  /*a000*/  BSYNC.RECONVERGENT B1 ;  /* 0x0000000000017941 */ /* 0x000fea0003800200 */
.L_x_514:
        /* <DEDUP_REMOVED lines=14> */
.L_x_521:
[----:B------:R-:W-:Y:S05]  /*a0f0*/  BSYNC.RECONVERGENT B2 ;  /* 0x0000000000027941 */ /* 0x000fea0003800200 */
.L_x_520:
[----:B-----5:R1:W-:Y:S02]  /*a100*/  STS [R11], R8 ;  /* 0x000000080b007388 */ /* 0x0203e40000000800 */
.L_x_519:
[----:B------:R-:W-:Y:S05]  /*a110*/  BSYNC.RECONVERGENT B1 ;  /* 0x0000000000017941 */ /* 0x000fea0003800200 */
.L_x_518:
        /* <DEDUP_REMOVED lines=14> */
.L_x_525:
[----:B------:R-:W-:Y:S05]  /*a200*/  BSYNC.RECONVERGENT B2 ;  /* 0x0000000000027941 */ /* 0x000fea0003800200 */
.L_x_524:
[----:B-----5:R1:W-:Y:S02]  /*a210*/  STS [R11], R8 ;  /* 0x000000080b007388 */ /* 0x0203e40000000800 */
.L_x_523:
[----:B------:R-:W-:Y:S05]  /*a220*/  BSYNC.RECONVERGENT B1 ;  /* 0x0000000000017941 */ /* 0x000fea0003800200 */
.L_x_522:
        /* <DEDUP_REMOVED lines=13> */
.L_x_527:
[----:B------:R-:W-:Y:S05]  /*a300*/  BSYNC.RECONVERGENT B1 ;  /* 0x0000000000017941 */ /* 0x000fea0003800200 */
.L_x_526:
[----:B-----5:R0:W-:Y:S01]  /*a310*/  STS [R3], R4 ;  /* 0x0000000403007388 */ /* 0x0201e20000000800 */
[----:B------:R-:W-:Y:S05]  /*a320*/  BRA `(.L_x_5) ;  /* 0x0000004000c47947 */ /* 0x000fea0003800000 */
.L_x_441:
[----:B------:R-:W-:-:S04]  /*a330*/  UIADD3 UR6, UPT, UPT, UR8, -0x1, URZ ;  /* 0xffffffff08067890 */ /* 0x000fc8000fffe0ff */
[----:B------:R-:W-:-:S04]  /*a340*/  UISETP.GT.U32.AND UP0, UPT, UR6, 0xb, UPT ;  /* 0x0000000b0600788c */ /* 0x000fc8000bf04070 */
[----:B------:R-:W-:-:S09]  /*a350*/  UISETP.GT.U32.OR UP0, UPT, UR7, 0xd, UP0 ;  /* 0x0000000d0700788c */ /* 0x000fd20008704470 */
[----:B------:R-:W-:Y:S05]  /*a360*/  BRA.U UP0, `(.L_x_528) ;  /* 0x0000001900947547 */ /* 0x000fea000b800000 */
[----:B------:R-:W-:Y:S02]  /*a370*/  ISETP.GE.U32.AND P0, PT, R7, 0x6, PT ;  /* 0x000000060700780c */ /* 0x000fe40003f06070 */
[----:B------:R-:W-:Y:S02]  /*a380*/  MOV R4, UR5 ;  /* 0x0000000500047c02 */ /* 0x000fe40008000f00 */
[----:B------:R-:W-:Y:S02]  /*a390*/  MOV R11, UR8 ;  /* 0x00000008000b7c02 */ /* 0x000fe40008000f00 */
[----:B------:R-:W-:Y:S02]  /*a3a0*/  LEA R7, R4, R5, 0x2 ;  /* 0x0000000504077211 */ /* 0x000fe400078e10ff */
[----:B------:R-:W-:Y:S02]  /*a3b0*/  LEA R4, R11, R2, 0x2 ;  /* 0x000000020b047211 */ /* 0x000fe400078e10ff */
[----:B------:R-:W-:Y:S01]  /*a3c0*/  IADD3 R11, PT, PT, R3, R0, RZ ;  /* 0x00000000030b7210 */ /* 0x000fe20007ffe0ff */
[----:B------:R-:W-:-:S02]  /*a3d0*/  IMAD R7, R7, 0x540, RZ ;  /* 0x0000054007077824 */ /* 0x000fc400078e02ff */
[----:B------:R-:W0:Y:S01]  /*a3e0*/  @P0 LDC.64 R8, c[0x0][0x380] ;  /* 0x0000e000ff080b82 */ /* 0x000e220000000a00 */
[----:B------:R-:W-:Y:S01]  /*a3f0*/  IADD3 R19, PT, PT, R0, R11, RZ ;  /* 0x0000000b00137210 */ /* 0x000fe20007ffe0ff */
[C-C-:B------:R-:W-:Y:S02]  /*a400*/  @P0 IMAD R6, R4.reuse, 0x18, R7.reuse ;  /* 0x0000001804060824 */ /* 0x140fe400078e0207 */
[C-C-:B------:R-:W-:Y:S02]  /*a410*/  @P0 IMAD R16, R4.reuse, 0x18, R7.reuse ;  /* 0x0000001804100824 */ /* 0x140fe400078e0207 */
[----:B------:R-:W-:Y:S01]  /*a420*/  @P0 IMAD R18, R4, 0x18, R7 ;  /* 0x0000001804120824 */ /* 0x000fe200078e0207 */
[----:B------:R-:W-:Y:S01]  /*a430*/  @P0 IADD3 R6, P1, PT, R3, R6, RZ ;  /* 0x0000000603060210 */ /* 0x000fe20007f3e0ff */
[----:B------:R-:W1:Y:S01]  /*a440*/  @P0 LDC.64 R14, c[0x0][0x380] ;  /* 0x0000e000ff0e0b82 */ /* 0x000e620000000a00 */
[----:B------:R-:W-:Y:S02]  /*a450*/  @P0 IADD3 R11, PT, PT, R11, R16, RZ ;  /* 0x000000100b0b0210 */ /* 0x000fe40007ffe0ff */
[----:B------:R-:W-:-:S02]  /*a460*/  @P0 IADD3.X R16, PT, PT, RZ, RZ, RZ, P1, !PT ;  /* 0x000000ffff100210 */ /* 0x000fc40000ffe4ff */
[----:B------:R-:W-:-:S03]  /*a470*/  @P0 IADD3 R17, PT, PT, R19, R18, RZ ;  /* 0x0000001213110210 */ /* 0x000fc60007ffe0ff */
[----:B------:R-:W3:Y:S01]  /*a480*/  @P0 LDC.64 R12, c[0x0][0x380] ;  /* 0x0000e000ff0c0b82 */ /* 0x000ee20000000a00 */
[----:B0-----:R-:W-:-:S04]  /*a490*/  @P0 LEA R8, P1, R6, R8, 0x2 ;  /* 0x0000000806080211 */ /* 0x001fc800078210ff */
[----:B------:R-:W-:Y:S01]  /*a4a0*/  @P0 LEA.HI.X R9, R6, R9, R16, 0x2, P1 ;  /* 0x0000000906090211 */ /* 0x000fe200008f1410 */
[----:B------:R-:W-:Y:S02]  /*a4b0*/  HFMA2 R6, -RZ, RZ, 0, 0 ;  /* 0x00000000ff067431 */ /* 0x000fe400000001ff */
[----:B------:R-:W-:Y:S02]  /*a4c0*/  HFMA2 R16, -RZ, RZ, 0, 0 ;  /* 0x00000000ff107431 */ /* 0x000fe400000001ff */
[----:B-1----:R-:W-:Y:S01]  /*a4d0*/  @P0 IMAD.WIDE.U32 R14, R11, 0x4, R14 ;  /* 0x000000040b0e0825 */ /* 0x002fe200078e000e */
[----:B------:R-:W-:Y:S01]  /*a4e0*/  MOV R11, RZ ;  /* 0x000000ff000b7202 */ /* 0x000fe20000000f00 */
[----:B--2---:R-:W2:Y:S02]  /*a4f0*/  @P0 LDG.E.CONSTANT R6, desc[UR10][R8.64+-0x1560] ;  /* 0xffeaa00a08060981 */ /* 0x004ea4000c1e9900 */
        /* <DEDUP_REMOVED lines=27> */
.L_x_532:
[----:B------:R-:W-:Y:S05]  /*a6b0*/  BSYNC.RECONVERGENT B2 ;  /* 0x0000000000027941 */ /* 0x000fea0003800200 */
.L_x_531:
[----:B-----5:R1:W-:Y:S02]  /*a6c0*/  STS [R23], R8 ;  /* 0x0000000817007388 */ /* 0x0203e40000000800 */
.L_x_530:
[----:B------:R-:W-:Y:S05]  /*a6d0*/  BSYNC.RECONVERGENT B1 ;  /* 0x0000000000017941 */ /* 0x000fea0003800200 */
.L_x_529:
        /* <DEDUP_REMOVED lines=16> */
.L_x_536:
[----:B------:R-:W-:Y:S05]  /*a7e0*/  BSYNC.RECONVERGENT B2 ;  /* 0x0000000000027941 */ /* 0x000fea0003800200 */
.L_x_535:
[----:B-----5:R2:W-:Y:S02]  /*a7f0*/  STS [R11], R8 ;  /* 0x000000080b007388 */ /* 0x0205e40000000800 */
.L_x_534:
[----:B------:R-:W-:Y:S05]  /*a800*/  BSYNC.RECONVERGENT B1 ;  /* 0x0000000000017941 */ /* 0x000fea0003800200 */
.L_x_533:
        /* <DEDUP_REMOVED lines=16> */
.L_x_540:
[----:B------:R-:W-:Y:S05]  /*a910*/  BSYNC.RECONVERGENT B2 ;  /* 0x0000000000027941 */ /* 0x000fea0003800200 */
.L_x_539:
[----:B-----5:R3:W-:Y:S02]  /*a920*/  STS [R11], R8 ;  /* 0x000000080b007388 */ /* 0x0207e40000000800 */
.L_x_538:
[----:B------:R-:W-:Y:S05]  /*a930*/  BSYNC.RECONVERGENT B1 ;  /* 0x0000000000017941 */ /* 0x000fea0003800200 */
.L_x_537:
        /* <DEDUP_REMOVED lines=14> */
.L_x_544:
[----:B------:R-:W-:Y:S05]  /*aa20*/  BSYNC.RECONVERGENT B2 ;  /* 0x0000000000027941 */ /* 0x000fea0003800200 */
.L_x_543:
[----:B-----5:R4:W-:Y:S02]  /*aa30*/  STS [R11], R8 ;  /* 0x000000080b007388 */ /* 0x0209e40000000800 */
.L_x_542:
[----:B------:R-:W-:Y:S05]  /*aa40*/  BSYNC.RECONVERGENT B1 ;  /* 0x0000000000017941 */ /* 0x000fea0003800200 */
.L_x_541:
        /* <DEDUP_REMOVED lines=16> */
.L_x_548:
[----:B------:R-:W-:Y:S05]  /*ab50*/  BSYNC.RECONVERGENT B2 ;  /* 0x0000000000027941 */ /* 0x000fea0003800200 */
.L_x_547:
[----:B-----5:R1:W-:Y:S02]  /*ab60*/  STS [R11], R8 ;  /* 0x000000080b007388 */ /* 0x0203e40000000800 */
.L_x_546:
[----:B------:R-:W-:Y:S05]  /*ab70*/  BSYNC.RECONVERGENT B1 ;  /* 0x0000000000017941 */ /* 0x000fea0003800200 */
.L_x_545:
        /* <DEDUP_REMOVED lines=14> */
.L_x_552:
[----:B------:R-:W-:Y:S05]  /*ac60*/  BSYNC.RECONVERGENT B2 ;  /* 0x0000000000027941 */ /* 0x000fea0003800200 */
.L_x_551:
[----:B-----5:R1:W-:Y:S02]  /*ac70*/  STS [R11], R8 ;  /* 0x000000080b007388 */ /* 0x0203e40000000800 */
.L_x_550:
[----:B------:R-:W-:Y:S05]  /*ac80*/  BSYNC.RECONVERGENT B1 ;  /* 0x0000000000017941 */ /* 0x000fea0003800200 */
.L_x_549:
        /* <DEDUP_REMOVED lines=16> */
.L_x_556:
[----:B------:R-:W-:Y:S05]  /*ad90*/  BSYNC.RECONVERGENT B2 ;  /* 0x0000000000027941 */ /* 0x000fea0003800200 */
.L_x_555:
[----:B-----5:R1:W-:Y:S02]  /*ada0*/  STS [R11], R8 ;  /* 0x000000080b007388 */ /* 0x0203e40000000800 */
.L_x_554:
[----:B------:R-:W-:Y:S05]  /*adb0*/  BSYNC.RECONVERGENT B1 ;  /* 0x0000000000017941 */ /* 0x000fea0003800200 */
.L_x_553:
        /* <DEDUP_REMOVED lines=14> */
.L_x_560:
[----:B------:R-:W-:Y:S05]  /*aea0*/  BSYNC.RECONVERGENT B2 ;  /* 0x0000000000027941 */ /* 0x000fea0003800200 */
.L_x_559:
[----:B-----5:R1:W-:Y:S02]  /*aeb0*/  STS [R11], R8 ;  /* 0x000000080b007388 */ /* 0x0203e40000000800 */
.L_x_558:
[----:B------:R-:W-:Y:S05]  /*aec0*/  BSYNC.RECONVERGENT B1 ;  /* 0x0000000000017941 */ /* 0x000fea0003800200 */
.L_x_557:
        /* <DEDUP_REMOVED lines=14> */
.L_x_564:
[----:B------:R-:W-:Y:S05]  /*afb0*/  BSYNC.RECONVERGENT B2 ;  /* 0x0000000000027941 */ /* 0x000fea0003800200 */
.L_x_563:
[----:B-----5:R1:W-:Y:S02]  /*afc0*/  STS [R11], R8 ;  /* 0x000000080b007388 */ /* 0x0203e40000000800 */
.L_x_562:
[----:B------:R-:W-:Y:S05]  /*afd0*/  BSYNC.RECONVERGENT B1 ;  /* 0x0000000000017941 */ /* 0x000fea0003800200 */
.L_x_561:
        /* <DEDUP_REMOVED lines=14> */
.L_x_568:
[----:B------:R-:W-:Y:S05]  /*b0c0*/  BSYNC.RECONVERGENT B2 ;  /* 0x0000000000027941 */ /* 0x000fea0003800200 */
.L_x_567:
[----:B-----5:R1:W-:Y:S02]  /*b0d0*/  STS [R11], R8 ;  /* 0x000000080b007388 */ /* 0x0203e40000000800 */
.L_x_566:
[----:B------:R-:W-:Y:S05]  /*b0e0*/  BSYNC.RECONVERGENT B1 ;  /* 0x0000000000017941 */ /* 0x000fea0003800200 */
.L_x_565:
        /* <DEDUP_REMOVED lines=16> */
.L_x_572:
[----:B------:R-:W-:Y:S05]  /*b1f0*/  BSYNC.RECONVERGENT B2 ;  /* 0x0000000000027941 */ /* 0x000fea0003800200 */
.L_x_571:
[----:B-----5:R1:W-:Y:S02]  /*b200*/  STS [R11], R8 ;  /* 0x000000080b007388 */ /* 0x0203e40000000800 */
.L_x_570:
[----:B------:R-:W-:Y:S05]  /*b210*/  BSYNC.RECONVERGENT B1 ;  /* 0x0000000000017941 */ /* 0x000fea0003800200 */
.L_x_569:
        /* <DEDUP_REMOVED lines=14> */
.L_x_576:
[----:B------:R-:W-:Y:S05]  /*b300*/  BSYNC.RECONVERGENT B2 ;  /* 0x0000000000027941 */ /* 0x000fea0003800200 */
.L_x_575:
[----:B-----5:R1:W-:Y:S02]  /*b310*/  STS [R11], R8 ;  /* 0x000000080b007388 */ /* 0x0203e40000000800 */
.L_x_574:
[----:B------:R-:W-:Y:S05]  /*b320*/  BSYNC.RECONVERGENT B1 ;  /* 0x0000000000017941 */ /* 0x000fea0003800200 */
.L_x_573:
        /* <DEDUP_REMOVED lines=14> */
.L_x_580:
[----:B------:R-:W-:Y:S05]  /*b410*/  BSYNC.RECONVERGENT B2 ;  /* 0x0000000000027941 */ /* 0x000fea0003800200 */
.L_x_579:
[----:B-----5:R1:W-:Y:S02]  /*b420*/  STS [R11], R8 ;  /* 0x000000080b007388 */ /* 0x0203e40000000800 */
.L_x_578:
[----:B------:R-:W-:Y:S05]  /*b430*/  BSYNC.RECONVERGENT B1 ;  /* 0x0000000000017941 */ /* 0x000fea0003800200 */
.L_x_577:
        /* <DEDUP_REMOVED lines=14> */
.L_x_584:
[----:B------:R-:W-:Y:S05]  /*b520*/  BSYNC.RECONVERGENT B2 ;  /* 0x0000000000027941 */ /* 0x000fea0003800200 */
.L_x_583:
[----:B-----5:R1:W-:Y:S02]  /*b530*/  STS [R11], R8 ;  /* 0x000000080b007388 */ /* 0x0203e40000000800 */
.L_x_582:
[----:B------:R-:W-:Y:S05]  /*b540*/  BSYNC.RECONVERGENT B1 ;  /* 0x0000000000017941 */ /* 0x000fea0003800200 */
.L_x_581:
        /* <DEDUP_REMOVED lines=14> */
.L_x_588:
[----:B------:R-:W-:Y:S05]  /*b630*/  BSYNC.RECONVERGENT B2 ;  /* 0x0000000000027941 */ /* 0x000fea0003800200 */
.L_x_587:
[----:B-----5:R1:W-:Y:S02]  /*b640*/  STS [R11], R8 ;  /* 0x000000080b007388 */ /* 0x0203e40000000800 */
.L_x_586:
[----:B------:R-:W-:Y:S05]  /*b650*/  BSYNC.RECONVERGENT B1 ;  /* 0x0000000000017941 */ /* 0x000fea0003800200 */
.L_x_585:
        /* <DEDUP_REMOVED lines=14> */
.L_x_592:
[----:B------:R-:W-:Y:S05]  /*b740*/  BSYNC.RECONVERGENT B2 ;  /* 0x0000000000027941 */ /* 0x000fea0003800200 */
.L_x_591:
[----:B-----5:R1:W-:Y:S02]  /*b750*/  STS [R11], R8 ;  /* 0x000000080b007388 */ /* 0x0203e40000000800 */
.L_x_590:
[----:B------:R-:W-:Y:S05]  /*b760*/  BSYNC.RECONVERGENT B1 ;  /* 0x0000000000017941 */ /* 0x000fea0003800200 */
.L_x_589:
        /* <DEDUP_REMOVED lines=14> */
.L_x_596:
[----:B------:R-:W-:Y:S05]  /*b850*/  BSYNC.RECONVERGENT B2 ;  /* 0x0000000000027941 */ /* 0x000fea0003800200 */
.L_x_595:
[----:B-----5:R1:W-:Y:S02]  /*b860*/  STS [R11], R8 ;  /* 0x000000080b007388 */ /* 0x0203e40000000800 */
.L_x_594:
[----:B------:R-:W-:Y:S05]  /*b870*/  BSYNC.RECONVERGENT B1 ;  /* 0x0000000000017941 */ /* 0x000fea0003800200 */
.L_x_593:
        /* <DEDUP_REMOVED lines=14> */
.L_x_600:
[----:B------:R-:W-:Y:S05]  /*b960*/  BSYNC.RECONVERGENT B2 ;  /* 0x0000000000027941 */ /* 0x000fea0003800200 */
.L_x_599:
[----:B-----5:R1:W-:Y:S02]  /*b970*/  STS [R11], R8 ;  /* 0x000000080b007388 */ /* 0x0203e40000000800 */
.L_x_598:
[----:B------:R-:W-:Y:S05]  /*b980*/  BSYNC.RECONVERGENT B1 ;  /* 0x0000000000017941 */ /* 0x000fea0003800200 */
.L_x_597:
        /* <DEDUP_REMOVED lines=14> */
.L_x_604:
[----:B------:R-:W-:Y:S05]  /*ba70*/  BSYNC.RECONVERGENT B2 ;  /* 0x0000000000027941 */ /* 0x000fea0003800200 */
.L_x_603:
[----:B-----5:R1:W-:Y:S02]  /*ba80*/  STS [R11], R8 ;  /* 0x000000080b007388 */ /* 0x0203e40000000800 */
.L_x_602:
[----:B------:R-:W-:Y:S05]  /*ba90*/  BSYNC.RECONVERGENT B1 ;  /* 0x0000000000017941 */ /* 0x000fea0003800200 */
.L_x_601:
        /* <DEDUP_REMOVED lines=14> */
.L_x_608:
[----:B------:R-:W-:Y:S05]  /*bb80*/  BSYNC.RECONVERGENT B2 ;  /* 0x0000000000027941 */ /* 0x000fea0003800200 */
.L_x_607:
[----:B-----5:R1:W-:Y:S02]  /*bb90*/  STS [R11], R8 ;  /* 0x000000080b007388 */ /* 0x0203e40000000800 */
.L_x_606:
[----:B------:R-:W-:Y:S05]  /*bba0*/  BSYNC.RECONVERGENT B1 ;  /* 0x0000000000017941 */ /* 0x000fea0003800200 */
.L_x_605:
        /* <DEDUP_REMOVED lines=14> */
.L_x_612:
[----:B------:R-:W-:Y:S05]  /*bc90*/  BSYNC.RECONVERGENT B2 ;  /* 0x0000000000027941 */ /* 0x000fea0003800200 */
.L_x_611:
[----:B-----5:R1:W-:Y:S02]  /*bca0*/  STS [R11], R8 ;  /* 0x000000080b007388 */ /* 0x0203e40000000800 */
.L_x_610:
[----:B------:R-:W-:Y:S05]  /*bcb0*/  BSYNC.RECONVERGENT B1 ;  /* 0x0000000000017941 */ /* 0x000fea0003800200 */
.L_x_609:
[----:B0-----:R-:W-:-:S04]  /*bcc0*/  IADD3 R5, PT, PT, R0, R19, RZ ;  /* 0x0000001300057210 */ /* 0x001fc80007ffe0ff */
[----:B------:R-:W-:-:S13]  /*bcd0*/  ISETP.GT.U32.AND P1, PT, R5, 0x17, PT ;  /* 0x000000170500780c */ /* 0x000fda0003f24070 */
[----:B------:R-:W-:Y:S05]  /*bce0*/  @P1 BRA `(.L_x_5) ;  /* 0x0000002800541947 */ /* 0x000fea0003800000 */
[----:B------:R-:W-:Y:S01]  /*bcf0*/  IMAD R2, R5, 0x24, R2 ;  /* 0x0000002405027824 */ /* 0x000fe200078e0202 */
[----:B------:R-:W-:Y:S04]  /*bd00*/  BSSY.RECONVERGENT B1, `(.L_x_613) ;  /* 0x0000009000017945 */ /* 0x000fe80003800200 */
[----:B------:R-:W-:Y:S02]  /*bd10*/  LEA R9, R2, R3, 0x2 ;  /* 0x0000000302097211 */ /* 0x000fe400078e10ff */
[----:B------:R-:W-:Y:S01]  /*bd20*/  MOV R2, RZ ;  /* 0x000000ff00027202 */ /* 0x000fe20000000f00 */
[----:B------:R-:W-:Y:S06]  /*bd30*/  @!P0 BRA `(.L_x_614) ;  /* 0x0000000000148947 */ /* 0x000fec0003800000 */
[----:B------:R-:W0:Y:S01]  /*bd40*/  LDC.64 R2, c[0x0][0x380] ;  /* 0x0000e000ff027b82 */ /* 0x000e220000000a00 */
[----:B------:R-:W-:-:S05]  /*bd50*/  IMAD R4, R4, 0x18, R7 ;  /* 0x0000001804047824 */ /* 0x000fca00078e0207 */
[----:B------:R-:W-:-:S05]  /*bd60*/  IADD3 R5, PT, PT, R5, R4, RZ ;  /* 0x0000000405057210 */ /* 0x000fca0007ffe0ff */
[----:B0-----:R-:W-:-:S06]  /*bd70*/  IMAD.WIDE.U32 R2, R5, 0x4, R2 ;  /* 0x0000000405027825 */ /* 0x001fcc00078e0002 */
[----:B------:R0:W5:Y:S02]  /*bd80*/  LDG.E.CONSTANT R2, desc[UR10][R2.64+-0x1560] ;  /* 0xffeaa00a02027981 */ /* 0x000164000c1e9900 */
.L_x_614:
[----:B------:R-:W-:Y:S05]  /*bd90*/  BSYNC.RECONVERGENT B1 ;  /* 0x0000000000017941 */ /* 0x000fea0003800200 */
.L_x_613:
[----:B-----5:R0:W-:Y:S01]  /*bda0*/  STS [R9], R2 ;  /* 0x0000000209007388 */ /* 0x0201e20000000800 */
[----:B------:R-:W-:Y:S05]  /*bdb0*/  BRA `(.L_x_5) ;  /* 0x0000002800207947 */ /* 0x000fea0003800000 */
.L_x_528:
[----:B------:R-:W-:Y:S01]  /*bdc0*/  UISETP.GE.U32.AND UP0, UPT, UR6, 0xc, UPT ;  /* 0x0000000c0600788c */ /* 0x000fe2000bf06070 */
[----:B------:R-:W-:-:S04]  /*bdd0*/  MOV R6, UR4 ;  /* 0x0000000400067c02 */ /* 0x000fc80008000f00 */
[----:B------:R-:W-:Y:S02]  /*bde0*/  ISETP.LT.U32.AND P1, PT, R6, 0xe, PT ;  /* 0x0000000e0600780c */ /* 0x000fe40003f21070 */
[----:B------:R-:W-:-:S13]  /*bdf0*/  PLOP3.LUT P0, PT, PT, PT, UP0, 0x80, 0x8 ;  /* 0x000000000008781c */ /* 0x000fda0003f0f008 */
[----:B------:R-:W-:Y:S05]  /*be00*/  @!P0 BRA P1, `(.L_x_615) ;  /* 0x0000000c00748947 */ /* 0x000fea0000800000 */
[----:B------:R-:W0:Y:S01]  /*be10*/  LDC.64 R6, c[0x0][0x380] ;  /* 0x0000e000ff067b82 */ /* 0x000e220000000a00 */
[----:B------:R-:W-:Y:S01]  /*be20*/  MOV R4, UR5 ;  /* 0x0000000500047c02 */ /* 0x000fe20008000f00 */
[----:B------:R-:W-:Y:S01]  /*be30*/  HFMA2 R13, -RZ, RZ, 0, 1.430511474609375e-06 ;  /* 0x00000018ff0d7431 */ /* 0x000fe200000001ff */
[----:B------:R-:W-:Y:S02]  /*be40*/  MOV R11, UR8 ;  /* 0x00000008000b7c02 */ /* 0x000fe40008000f00 */
[----:B------:R-:W-:Y:S02]  /*be50*/  LEA R4, R4, R5, 0x2 ;  /* 0x0000000504047211 */ /* 0x000fe400078e10ff */
[----:B------:R-:W-:-:S05]  /*be60*/  LEA R11, R11, R2, 0x2 ;  /* 0x000000020b0b7211 */ /* 0x000fca00078e10ff */
[----:B------:R-:W-:Y:S01]  /*be70*/  IMAD R4, R4, 0x38, R11 ;  /* 0x0000003804047824 */ /* 0x000fe200078e020b */
[----:B------:R-:W-:-:S03]  /*be80*/  LEA R11, R0, R3, 0x1 ;  /* 0x00000003000b7211 */ /* 0x000fc600078e08ff */
[----:B------:R-:W-:Y:S01]  /*be90*/  IMAD R4, R4, R13, -0x558 ;  /* 0xfffffaa804047424 */ /* 0x000fe200078e020d */
[C---:B------:R-:W-:Y:S02]  /*bea0*/  IADD3 R19, PT, PT, R0.reuse, R11, RZ ;  /* 0x0000000b00137210 */ /* 0x040fe40007ffe0ff */
[----:B------:R-:W-:Y:S02]  /*beb0*/  SHF.L.U32 R11, R0, 0x2, RZ ;  /* 0x00000002000b7819 */ /* 0x000fe400000006ff */
[----:B------:R-:W-:Y:S02]  /*bec0*/  LOP3.LUT R9, R4, 0xffff, R9, 0xf8, !PT ;  /* 0x0000ffff04097812 */ /* 0x000fe400078ef809 */
[----:B------:R-:W-:Y:S02]  /*bed0*/  ISETP.GT.U32.AND P0, PT, R19, 0x17, PT ;  /* 0x000000171300780c */ /* 0x000fe40003f04070 */
[----:B------:R-:W-:Y:S01]  /*bee0*/  LOP3.LUT R11, R11, 0xffff, RZ, 0xc0, !PT ;  /* 0x0000ffff0b0b7812 */ /* 0x000fe200078ec0ff */
[----:B0-----:R-:W-:-:S03]  /*bef0*/  IMAD.WIDE R8, R9, 0x4, R6 ;  /* 0x0000000409087825 */ /* 0x001fc600078e0206 */
[----:B------:R-:W-:-:S03]  /*bf00*/  IADD3 R12, P1, PT, R8, R11, RZ ;  /* 0x0000000b080c7210 */ /* 0x000fc60007f3e0ff */
[----:B--2---:R0:W2:Y:S01]  /*bf10*/  LDG.E.CONSTANT R8, desc[UR10][R8.64] ;  /* 0x0000000a08087981 */ /* 0x0040a2000c1e9900 */
[C---:B------:R-:W-:Y:S02]  /*bf20*/  IADD3 R14, P2, PT, R11.reuse, R12, RZ ;  /* 0x0000000c0b0e7210 */ /* 0x040fe40007f5e0ff */
[----:B------:R-:W-:Y:S02]  /*bf30*/  IADD3.X R13, PT, PT, RZ, R9, RZ, P1, !PT ;  /* 0x00000009ff0d7210 */ /* 0x000fe40000ffe4ff */
[----:B------:R-:W-:Y:S02]  /*bf40*/  @!P0 IADD3 R16, P1, PT, R11, R14, RZ ;  /* 0x0000000e0b108210 */ /* 0x000fe40007f3e0ff */
[----:B------:R-:W-:Y:S01]  /*bf50*/  IADD3.X R15, PT, PT, RZ, R13, RZ, P2, !PT ;  /* 0x0000000dff0f7210 */ /* 0x000fe200017fe4ff */
[----:B------:R1:W3:Y:S03]  /*bf60*/  LDG.E.CONSTANT R12, desc[UR10][R12.64] ;  /* 0x0000000a0c0c7981 */ /* 0x0002e6000c1e9900 */
[----:B------:R-:W-:Y:S01]  /*bf70*/  @!P0 IADD3.X R17, PT, PT, RZ, R15, RZ, P1, !PT ;  /* 0x0000000fff118210 */ /* 0x000fe20000ffe4ff */
[----:B------:R-:W4:Y:S04]  /*bf80*/  LDG.E.CONSTANT R14, desc[UR10][R14.64] ;  /* 0x0000000a0e0e7981 */ /* 0x000f28000c1e9900 */
[----:B------:R-:W5:Y:S01]  /*bf90*/  @!P0 LDG.E.CONSTANT R16, desc[UR10][R16.64] ;  /* 0x0000000a10108981 */ /* 0x000f62000c1e9900 */
[----:B------:R-:W0:Y:S01]  /*bfa0*/  S2R R20, SR_CgaCtaId ;  /* 0x0000000000147919 */ /* 0x000e220000008800 */
[----:B------:R-:W-:Y:S01]  /*bfb0*/  IMAD R2, R5, 0x6, R2 ;  /* 0x0000000605027824 */ /* 0x000fe200078e0202 */
[----:B------:R-:W-:-:S03]  /*bfc0*/  MOV R5, 0x400 ;  /* 0x0000040000057802 */ /* 0x000fc60000000f00 */
[----:B------:R-:W-:Y:S01]  /*bfd0*/  IMAD R18, R3, 0x24, R2 ;  /* 0x0000002403127824 */ /* 0x000fe200078e0202 */
[----:B0-----:R-:W-:-:S04]  /*bfe0*/  LEA R3, R20, R5, 0x18 ;  /* 0x0000000514037211 */ /* 0x001fc800078ec0ff */
[----:B------:R-:W-:-:S05]  /*bff0*/  LEA R5, R18, R3, 0x2 ;  /* 0x0000000312057211 */ /* 0x000fca00078e10ff */
[----:B------:R-:W-:-:S04]  /*c000*/  IMAD R9, R0, 0x90, R5 ;  /* 0x0000009000097824 */ /* 0x000fc800078e0205 */
[----:B------:R-:W-:-:S04]  /*c010*/  IMAD R11, R0, 0x90, R9 ;  /* 0x00000090000b7824 */ /* 0x000fc800078e0209 */
[----:B-1----:R-:W-:Y:S01]  /*c020*/  @!P0 IMAD R13, R0, 0x90, R11 ;  /* 0x00000090000d8824 */ /* 0x002fe200078e020b */
[----:B--2---:R0:W-:Y:S04]  /*c030*/  STS [R5], R8 ;  /* 0x0000000805007388 */ /* 0x0041e80000000800 */
[----:B---3--:R0:W-:Y:S04]  /*c040*/  STS [R9], R12 ;  /* 0x0000000c09007388 */ /* 0x0081e80000000800 */
[----:B----4-:R0:W-:Y:S04]  /*c050*/  STS [R11], R14 ;  /* 0x0000000e0b007388 */ /* 0x0101e80000000800 */
[----:B-----5:R0:W-:Y:S01]  /*c060*/  @!P0 STS [R13], R16 ;  /* 0x000000100d008388 */ /* 0x0201e20000000800 */
[----:B------:R-:W-:-:S13]  /*c070*/  ISETP.GT.U32.AND P0, PT, R10, 0xfb, PT ;  /* 0x000000fb0a00780c */ /* 0x000fda0003f04070 */
[----:B0-----:R-:W-:Y:S05]  /*c080*/  @P0 BRA `(.L_x_5) ;  /* 0x00000024006c0947 */ /* 0x001fea0003800000 */
[----:B------:R-:W-:Y:S01]  /*c090*/  IADD3 R19, PT, PT, R0, R19, RZ ;  /* 0x0000001300137210 */ /* 0x000fe20007ffe0ff */
[----:B------:R-:W-:Y:S01]  /*c0a0*/  BSSY.RECONVERGENT B1, `(.L_x_616) ;  /* 0x000000a000017945 */ /* 0x000fe20003800200 */
[----:B------:R-:W-:Y:S02]  /*c0b0*/  ISETP.GT.U32.AND P1, PT, R10, 0xb3, PT ;  /* 0x000000b30a00780c */ /* 0x000fe40003f24070 */
[----:B------:R-:W-:-:S13]  /*c0c0*/  ISETP.GT.U32.AND P0, PT, R19, 0x17, PT ;  /* 0x000000171300780c */ /* 0x000fda0003f04070 */
[----:B------:R-:W-:Y:S05]  /*c0d0*/  @P0 BRA `(.L_x_617) ;  /* 0x0000000000180947 */ /* 0x000fea0003800000 */
[----:B------:R-:W-:-:S05]  /*c0e0*/  IADD3 R9, PT, PT, R4, R19, RZ ;  /* 0x0000001304097210 */ /* 0x000fca0007ffe0ff */
[----:B------:R-:W-:-:S06]  /*c0f0*/  IMAD.WIDE R8, R9, 0x4, R6 ;  /* 0x0000000409087825 */ /* 0x000fcc00078e0206 */
[----:B------:R-:W2:Y:S01]  /*c100*/  LDG.E.CONSTANT R8, desc[UR10][R8.64] ;  /* 0x0000000a08087981 */ /* 0x000ea2000c1e9900 */
[----:B------:R-:W-:-:S05]  /*c110*/  IMAD R12, R19, 0x24, R2 ;  /* 0x00000024130c7824 */ /* 0x000fca00078e0202 */
[----:B------:R-:W-:-:S05]  /*c120*/  LEA R5, R12, R3, 0x2 ;  /* 0x000000030c057211 */ /* 0x000fca00078e10ff */
[----:B--2---:R0:W-:Y:S02]  /*c130*/  STS [R5], R8 ;  /* 0x0000000805007388 */ /* 0x0041e40000000800 */
.L_x_617:
[----:B------:R-:W-:Y:S05]  /*c140*/  BSYNC.RECONVERGENT B1 ;  /* 0x0000000000017941 */ /* 0x000fea0003800200 */
.L_x_616:
[----:B------:R-:W-:Y:S05]  /*c150*/  @P1 BRA `(.L_x_5) ;  /* 0x0000002400381947 */ /* 0x000fea0003800000 */
[----:B------:R-:W-:-:S04]  /*c160*/  IADD3 R19, PT, PT, R0, R19, RZ ;  /* 0x0000001300137210 */ /* 0x000fc80007ffe0ff */
[----:B------:R-:W-:Y:S02]  /*c170*/  IADD3 R11, PT, PT, R0, R19, RZ ;  /* 0x00000013000b7210 */ /* 0x000fe40007ffe0ff */
[----:B------:R-:W-:Y:S02]  /*c180*/  ISETP.GT.U32.AND P0, PT, R19, 0x17, PT ;  /* 0x000000171300780c */ /* 0x000fe40003f04070 */
[----:B------:R-:W-:-:S11]  /*c190*/  ISETP.GT.U32.AND P1, PT, R11, 0x17, PT ;  /* 0x000000170b00780c */ /* 0x000fd60003f24070 */
[C---:B------:R-:W-:Y:S02]  /*c1a0*/  @!P0 IADD3 R9, PT, PT, R4.reuse, R19, RZ ;  /* 0x0000001304098210 */ /* 0x040fe40007ffe0ff */
[----:B------:R-:W-:-:S03]  /*c1b0*/  @!P1 IADD3 R13, PT, PT, R4, R11, RZ ;  /* 0x0000000b040d9210 */ /* 0x000fc60007ffe0ff */
[----:B0-----:R-:W-:-:S04]  /*c1c0*/  @!P0 IMAD.WIDE R8, R9, 0x4, R6 ;  /* 0x0000000409088825 */ /* 0x001fc800078e0206 */
[----:B------:R-:W-:Y:S02]  /*c1d0*/  @!P1 IMAD.WIDE R12, R13, 0x4, R6 ;  /* 0x000000040d0c9825 */ /* 0x000fe400078e0206 */
[----:B------:R-:W2:Y:S04]  /*c1e0*/  @!P0 LDG.E.CONSTANT R8, desc[UR10][R8.64] ;  /* 0x0000000a08088981 */ /* 0x000ea8000c1e9900 */
[----:B------:R-:W3:Y:S01]  /*c1f0*/  @!P1 LDG.E.CONSTANT R12, desc[UR10][R12.64] ;  /* 0x0000000a0c0c9981 */ /* 0x000ee2000c1e9900 */
[--C-:B------:R-:W-:Y:S02]  /*c200*/  @!P0 IMAD R14, R19, 0x24, R2.reuse ;  /* 0x00000024130e8824 */ /* 0x100fe400078e0202 */
[----:B------:R-:W-:-:S03]  /*c210*/  @!P1 IMAD R16, R11, 0x24, R2 ;  /* 0x000000240b109824 */ /* 0x000fc600078e0202 */
[-C--:B------:R-:W-:Y:S02]  /*c220*/  @!P0 LEA R5, R14, R3.reuse, 0x2 ;  /* 0x000000030e058211 */ /* 0x080fe400078e10ff */
[----:B------:R-:W-:-:S03]  /*c230*/  @!P1 LEA R15, R16, R3, 0x2 ;  /* 0x00000003100f9211 */ /* 0x000fc600078e10ff */
[----:B--2---:R0:W-:Y:S01]  /*c240*/  @!P0 STS [R5], R8 ;  /* 0x0000000805008388 */ /* 0x0041e20000000800 */
[----:B------:R-:W-:-:S03]  /*c250*/  ISETP.GT.U32.AND P0, PT, R10, 0x8f, PT ;  /* 0x0000008f0a00780c */ /* 0x000fc60003f04070 */
[----:B---3--:R0:W-:Y:S10]  /*c260*/  @!P1 STS [R15], R12 ;  /* 0x0000000c0f009388 */ /* 0x0081f40000000800 */
[----:B0-----:R-:W-:Y:S05]  /*c270*/  @P0 BRA `(.L_x_5) ;  /* 0x0000002000f00947 */ /* 0x001fea0003800000 */
[----:B------:R-:W-:-:S04]  /*c280*/  IADD3 R11, PT, PT, R0, R11, RZ ;  /* 0x0000000b000b7210 */ /* 0x000fc80007ffe0ff */
[----:B------:R-:W-:Y:S02]  /*c290*/  IADD3 R15, PT, PT, R0, R11, RZ ;  /* 0x0000000b000f7210 */ /* 0x000fe40007ffe0ff */
[----:B------:R-:W-:Y:S02]  /*c2a0*/  ISETP.GT.U32.AND P0, PT, R11, 0x17, PT ;  /* 0x000000170b00780c */ /* 0x000fe40003f04070 */
[----:B------:R-:W-:-:S11]  /*c2b0*/  ISETP.GT.U32.AND P1, PT, R15, 0x17, PT ;  /* 0x000000170f00780c */ /* 0x000fd60003f24070 */
[C---:B------:R-:W-:Y:S02]  /*c2c0*/  @!P0 IADD3 R9, PT, PT, R4.reuse, R11, RZ ;  /* 0x0000000b04098210 */ /* 0x040fe40007ffe0ff */
[----:B------:R-:W-:-:S03]  /*c2d0*/  @!P1 IADD3 R13, PT, PT, R4, R15, RZ ;  /* 0x0000000f040d9210 */ /* 0x000fc60007ffe0ff */
[----:B------:R-:W-:-:S04]  /*c2e0*/  @!P0 IMAD.WIDE R8, R9, 0x4, R6 ;  /* 0x0000000409088825 */ /* 0x000fc800078e0206 */
        /* <DEDUP_REMOVED lines=12> */
[C---:B------:R-:W-:Y:S02]  /*c3b0*/  IADD3 R11, PT, PT, R0.reuse, R5, RZ ;  /* 0x00000005000b7210 */ /* 0x040fe40007ffe0ff */
[----:B------:R-:W-:Y:S02]  /*c3c0*/  ISETP.GT.U32.AND P0, PT, R5, 0x17, PT ;  /* 0x000000170500780c */ /* 0x000fe40003f04070 */
[C---:B------:R-:W-:Y:S02]  /*c3d0*/  IADD3 R19, PT, PT, R0.reuse, R11, RZ ;  /* 0x0000000b00137210 */ /* 0x040fe40007ffe0ff */
[----:B------:R-:W-:Y:S02]  /*c3e0*/  ISETP.GT.U32.AND P1, PT, R11, 0x17, PT ;  /* 0x000000170b00780c */ /* 0x000fe40003f24070 */
[----:B------:R-:W-:Y:S02]  /*c3f0*/  IADD3 R23, PT, PT, R0, R19, RZ ;  /* 0x0000001300177210 */ /* 0x000fe40007ffe0ff */
[----:B------:R-:W-:-:S02]  /*c400*/  ISETP.GT.U32.AND P2, PT, R19, 0x17, PT ;  /* 0x000000171300780c */ /* 0x000fc40003f44070 */
[----:B------:R-:W-:-:S03]  /*c410*/  ISETP.GT.U32.AND P3, PT, R23, 0x17, PT ;  /* 0x000000171700780c */ /* 0x000fc60003f64070 */
[----:B------:R-:W-:-:S04]  /*c420*/  @!P0 IADD3 R9, PT, PT, R4, R5, RZ ;  /* 0x0000000504098210 */ /* 0x000fc80007ffe0ff */
[----:B------:R-:W-:Y:S01]  /*c430*/  @!P1 IADD3 R13, PT, PT, R4, R11, RZ ;  /* 0x0000000b040d9210 */ /* 0x000fe20007ffe0ff */
[----:B------:R-:W-:-:S03]  /*c440*/  @!P0 IMAD.WIDE R8, R9, 0x4, R6 ;  /* 0x0000000409088825 */ /* 0x000fc600078e0206 */
[C---:B------:R-:W-:Y:S01]  /*c450*/  @!P2 IADD3 R15, PT, PT, R4.reuse, R19, RZ ;  /* 0x00000013040fa210 */ /* 0x040fe20007ffe0ff */
[--C-:B------:R-:W-:Y:S01]  /*c460*/  @!P1 IMAD.WIDE R12, R13, 0x4, R6.reuse ;  /* 0x000000040d0c9825 */ /* 0x100fe200078e0206 */
[----:B------:R-:W-:Y:S01]  /*c470*/  @!P3 IADD3 R17, PT, PT, R4, R23, RZ ;  /* 0x000000170411b210 */ /* 0x000fe20007ffe0ff */
[----:B------:R0:W2:Y:S02]  /*c480*/  @!P0 LDG.E.CONSTANT R8, desc[UR10][R8.64] ;  /* 0x0000000a08088981 */ /* 0x0000a4000c1e9900 */
[--C-:B------:R-:W-:Y:S02]  /*c490*/  @!P2 IMAD.WIDE R14, R15, 0x4, R6.reuse ;  /* 0x000000040f0ea825 */ /* 0x100fe400078e0206 */
[----:B------:R-:W3:Y:S02]  /*c4a0*/  @!P1 LDG.E.CONSTANT R12, desc[UR10][R12.64] ;  /* 0x0000000a0c0c9981 */ /* 0x000ee4000c1e9900 */
[----:B------:R-:W-:Y:S02]  /*c4b0*/  @!P3 IMAD.WIDE R16, R17, 0x4, R6 ;  /* 0x000000041110b825 */ /* 0x000fe400078e0206 */
[----:B------:R-:W4:Y:S04]  /*c4c0*/  @!P2 LDG.E.CONSTANT R14, desc[UR10][R14.64] ;  /* 0x0000000a0e0ea981 */ /* 0x000f28000c1e9900 */
[----:B------:R-:W5:Y:S01]  /*c4d0*/  @!P3 LDG.E.CONSTANT R16, desc[UR10][R16.64] ;  /* 0x0000000a1010b981 */ /* 0x000f62000c1e9900 */
[----:B------:R-:W-:-:S02]  /*c4e0*/  @!P0 IMAD R18, R5, 0x24, R2 ;  /* 0x0000002405128824 */ /* 0x000fc400078e0202 */
[--C-:B------:R-:W-:Y:S02]  /*c4f0*/  @!P1 IMAD R20, R11, 0x24, R2.reuse ;  /* 0x000000240b149824 */ /* 0x100fe400078e0202 */
[--C-:B------:R-:W-:Y:S02]  /*c500*/  @!P2 IMAD R22, R19, 0x24, R2.reuse ;  /* 0x000000241316a824 */ /* 0x100fe400078e0202 */
[----:B------:R-:W-:Y:S01]  /*c510*/  @!P3 IMAD R24, R23, 0x24, R2 ;  /* 0x000000241718b824 */ /* 0x000fe200078e0202 */
[-C--:B------:R-:W-:Y:S02]  /*c520*/  @!P0 LEA R5, R18, R3.reuse, 0x2 ;  /* 0x0000000312058211 */ /* 0x080fe400078e10ff */
[-C--:B------:R-:W-:Y:S02]  /*c530*/  @!P1 LEA R11, R20, R3.reuse, 0x2 ;  /* 0x00000003140b9211 */ /* 0x080fe400078e10ff */
[-C--:B------:R-:W-:Y:S02]  /*c540*/  @!P2 LEA R19, R22, R3.reuse, 0x2 ;  /* 0x000000031613a211 */ /* 0x080fe400078e10ff */
[----:B0-----:R-:W-:Y:S01]  /*c550*/  @!P3 LEA R9, R24, R3, 0x2 ;  /* 0x000000031809b211 */ /* 0x001fe200078e10ff */
[----:B--2---:R0:W-:Y:S04]  /*c560*/  @!P0 STS [R5], R8 ;  /* 0x0000000805008388 */ /* 0x0041e80000000800 */
[----:B---3--:R0:W-:Y:S04]  /*c570*/  @!P1 STS [R11], R12 ;  /* 0x0000000c0b009388 */ /* 0x0081e80000000800 */
[----:B----4-:R0:W-:Y:S04]  /*c580*/  @!P2 STS [R19], R14 ;  /* 0x0000000e1300a388 */ /* 0x0101e80000000800 */
[----:B-----5:R0:W-:Y:S01]  /*c590*/  @!P3 STS [R9], R16 ;  /* 0x000000100900b388 */ /* 0x0201e20000000800 */
[----:B------:R-:W-:-:S13]  /*c5a0*/  ISETP.GT.U32.AND P0, PT, R10, 0x47, PT ;  /* 0x000000470a00780c */ /* 0x000fda0003f04070 */
        /* <DEDUP_REMOVED lines=14> */
[-C--:B------:R-:W-:Y:S01]  /*c690*/  @!P5 IADD3 R19, PT, PT, R4, R27.reuse, RZ ;  /* 0x0000001b0413d210 */ /* 0x080fe20007ffe0ff */
[----:B------:R0:W2:Y:S02]  /*c6a0*/  @!P2 LDG.E.CONSTANT R12, desc[UR10][R12.64] ;  /* 0x0000000a0c0ca981 */ /* 0x0000a4000c1e9900 */
[--C-:B------:R-:W-:Y:S02]  /*c6b0*/  @!P4 IMAD.WIDE R16, R17, 0x4, R6.reuse ;  /* 0x000000041110c825 */ /* 0x100fe400078e0206 */
[----:B------:R1:W3:Y:S02]  /*c6c0*/  @!P3 LDG.E.CONSTANT R14, desc[UR10][R14.64] ;  /* 0x0000000a0e0eb981 */ /* 0x0002e4000c1e9900 */
[----:B------:R-:W-:Y:S02]  /*c6d0*/  @!P5 IMAD.WIDE R18, R19, 0x4, R6 ;  /* 0x000000041312d825 */ /* 0x000fe400078e0206 */
[----:B------:R4:W5:Y:S04]  /*c6e0*/  @!P4 LDG.E.CONSTANT R16, desc[UR10][R16.64] ;  /* 0x0000000a1010c981 */ /* 0x000968000c1e9900 */
[----:B------:R4:W5:Y:S01]  /*c6f0*/  @!P5 LDG.E.CONSTANT R18, desc[UR10][R18.64] ;  /* 0x0000000a1212d981 */ /* 0x000962000c1e9900 */
[----:B------:R-:W-:Y:S01]  /*c700*/  IADD3 R5, PT, PT, R0, R27, RZ ;  /* 0x0000001b00057210 */ /* 0x000fe20007ffe0ff */
[----:B------:R-:W-:-:S03]  /*c710*/  @!P2 IMAD R8, R23, 0x24, R2 ;  /* 0x000000241708a824 */ /* 0x000fc600078e0202 */
[----:B------:R-:W-:Y:S02]  /*c720*/  IADD3 R9, PT, PT, R0, R5, RZ ;  /* 0x0000000500097210 */ /* 0x000fe40007ffe0ff */
[----:B------:R-:W-:Y:S01]  /*c730*/  @!P2 LEA R23, R8, R3, 0x2 ;  /* 0x000000030817a211 */ /* 0x000fe200078e10ff */
[--C-:B------:R-:W-:Y:S01]  /*c740*/  @!P3 IMAD R8, R11, 0x24, R2.reuse ;  /* 0x000000240b08b824 */ /* 0x100fe200078e0202 */
[----:B------:R-:W-:Y:S01]  /*c750*/  IADD3 R11, PT, PT, R0, R9, RZ ;  /* 0x00000009000b7210 */ /* 0x000fe20007ffe0ff */
[----:B------:R-:W-:-:S03]  /*c760*/  @!P4 IMAD R20, R25, 0x24, R2 ;  /* 0x000000241914c824 */ /* 0x000fc600078e0202 */
[----:B0-----:R-:W-:Y:S01]  /*c770*/  IADD3 R13, PT, PT, R0, R11, RZ ;  /* 0x0000000b000d7210 */ /* 0x001fe20007ffe0ff */
[----:B------:R-:W-:-:S03]  /*c780*/  @!P5 IMAD R22, R27, 0x24, R2 ;  /* 0x000000241b16d824 */ /* 0x000fc600078e0202 */
[----:B-1----:R-:W-:Y:S02]  /*c790*/  IADD3 R15, PT, PT, R0, R13, RZ ;  /* 0x0000000d000f7210 */ /* 0x002fe40007ffe0ff */
[----:B------:R-:W-:Y:S02]  /*c7a0*/  ISETP.GT.U32.AND P0, PT, R5, 0x17, PT ;  /* 0x000000170500780c */ /* 0x000fe40003f04070 */
[-C--:B----4-:R-:W-:Y:S02]  /*c7b0*/  @!P3 LEA R17, R8, R3.reuse, 0x2 ;  /* 0x000000030811b211 */ /* 0x090fe400078e10ff */
[----:B------:R-:W-:Y:S02]  /*c7c0*/  @!P4 LEA R19, R20, R3, 0x2 ;  /* 0x000000031413c211 */ /* 0x000fe400078e10ff */
[----:B------:R-:W-:Y:S02]  /*c7d0*/  IADD3 R31, PT, PT, R0, R15, RZ ;  /* 0x0000000f001f7210 */ /* 0x000fe40007ffe0ff */
[----:B------:R-:W-:-:S02]  /*c7e0*/  @!P5 LEA R27, R22, R3, 0x2 ;  /* 0x00000003161bd211 */ /* 0x000fc400078e10ff */
[----:B------:R-:W-:Y:S02]  /*c7f0*/  ISETP.GT.U32.AND P1, PT, R9, 0x17, PT ;  /* 0x000000170900780c */ /* 0x000fe40003f24070 */
[----:B------:R-:W-:-:S04]  /*c800*/  IADD3 R25, PT, PT, R0, R31, RZ ;  /* 0x0000001f00197210 */ /* 0x000fc80007ffe0ff */
[----:B------:R-:W-:Y:S02]  /*c810*/  ISETP.GT.U32.AND P6, PT, R25, 0x17, PT ;  /* 0x000000171900780c */ /* 0x000fe40003fc4070 */
[----:B------:R-:W-:-:S05]  /*c820*/  @!P0 IADD3 R29, PT, PT, R4, R5, RZ ;  /* 0x00000005041d8210 */ /* 0x000fca0007ffe0ff */
[----:B------:R-:W-:-:S05]  /*c830*/  @!P1 IADD3 R33, PT, PT, R4, R9, RZ ;  /* 0x0000000904219210 */ /* 0x000fca0007ffe0ff */
[----:B------:R-:W-:Y:S01]  /*c840*/  @!P1 IMAD.WIDE R32, R33, 0x4, R6 ;  /* 0x0000000421209825 */ /* 0x000fe200078e0206 */
[----:B------:R-:W-:-:S05]  /*c850*/  @!P6 IADD3 R35, PT, PT, R4, R25, RZ ;  /* 0x000000190423e210 */ /* 0x000fca0007ffe0ff */
[----:B------:R-:W4:Y:S04]  /*c860*/  @!P1 LDG.E.CONSTANT R32, desc[UR10][R32.64] ;  /* 0x0000000a20209981 */ /* 0x000f28000c1e9900 */
[----:B--2---:R-:W-:Y:S01]  /*c870*/  @!P2 STS [R23], R12 ;  /* 0x0000000c1700a388 */ /* 0x004fe20000000800 */
[----:B------:R-:W-:-:S03]  /*c880*/  ISETP.GT.U32.AND P2, PT, R11, 0x17, PT ;  /* 0x000000170b00780c */ /* 0x000fc60003f44070 */
[----:B---3--:R-:W-:Y:S01]  /*c890*/  @!P3 STS [R17], R14 ;  /* 0x0000000e1100b388 */ /* 0x008fe20000000800 */
[----:B------:R-:W-:-:S03]  /*c8a0*/  ISETP.GT.U32.AND P3, PT, R13, 0x17, PT ;  /* 0x000000170d00780c */ /* 0x000fc60003f64070 */
[----:B-----5:R0:W-:Y:S01]  /*c8b0*/  @!P4 STS [R19], R16 ;  /* 0x000000101300c388 */ /* 0x0201e20000000800 */
[----:B------:R-:W-:-:S03]  /*c8c0*/  ISETP.GT.U32.AND P4, PT, R15, 0x17, PT ;  /* 0x000000170f00780c */ /* 0x000fc60003f84070 */
[----:B------:R1:W-:Y:S01]  /*c8d0*/  @!P5 STS [R27], R18 ;  /* 0x000000121b00d388 */ /* 0x0003e20000000800 */
[----:B------:R-:W-:Y:S01]  /*c8e0*/  ISETP.GT.U32.AND P5, PT, R31, 0x17, PT ;  /* 0x000000171f00780c */ /* 0x000fe20003fa4070 */
[----:B0-----:R-:W-:-:S04]  /*c8f0*/  @!P0 IMAD.WIDE R16, R29, 0x4, R6 ;  /* 0x000000041d108825 */ /* 0x001fc800078e0206 */
[C---:B------:R-:W-:Y:S02]  /*c900*/  @!P3 IADD3 R29, PT, PT, R4.reuse, R13, RZ ;  /* 0x0000000d041db210 */ /* 0x040fe40007ffe0ff */
[C---:B-1----:R-:W-:Y:S01]  /*c910*/  @!P2 IADD3 R27, PT, PT, R4.reuse, R11, RZ ;  /* 0x0000000b041ba210 */ /* 0x042fe20007ffe0ff */
[----:B------:R0:W2:Y:S01]  /*c920*/  @!P0 LDG.E.CONSTANT R12, desc[UR10][R16.64] ;  /* 0x0000000a100c8981 */ /* 0x0000a2000c1e9900 */
[----:B------:R-:W-:-:S04]  /*c930*/  @!P4 IADD3 R23, PT, PT, R4, R15, RZ ;  /* 0x0000000f0417c210 */ /* 0x000fc80007ffe0ff */
[----:B------:R-:W-:Y:S01]  /*c940*/  @!P5 IADD3 R19, PT, PT, R4, R31, RZ ;  /* 0x0000001f0413d210 */ /* 0x000fe20007ffe0ff */
[----:B------:R-:W-:-:S04]  /*c950*/  @!P2 IMAD.WIDE R26, R27, 0x4, R6 ;  /* 0x000000041b1aa825 */ /* 0x000fc800078e0206 */
[--C-:B------:R-:W-:Y:S02]  /*c960*/  @!P3 IMAD.WIDE R28, R29, 0x4, R6.reuse ;  /* 0x000000041d1cb825 */ /* 0x100fe400078e0206 */
[----:B------:R-:W3:Y:S02]  /*c970*/  @!P2 LDG.E.CONSTANT R26, desc[UR10][R26.64] ;  /* 0x0000000a1a1aa981 */ /* 0x000ee4000c1e9900 */
[--C-:B------:R-:W-:Y:S02]  /*c980*/  @!P4 IMAD.WIDE R22, R23, 0x4, R6.reuse ;  /* 0x000000041716c825 */ /* 0x100fe400078e0206 */
[----:B------:R-:W5:Y:S02]  /*c990*/  @!P3 LDG.E.CONSTANT R28, desc[UR10][R28.64] ;  /* 0x0000000a1c1cb981 */ /* 0x000f64000c1e9900 */
[--C-:B------:R-:W-:Y:S02]  /*c9a0*/  @!P5 IMAD.WIDE R18, R19, 0x4, R6.reuse ;  /* 0x000000041312d825 */ /* 0x100fe400078e0206 */
[----:B------:R-:W5:Y:S02]  /*c9b0*/  @!P4 LDG.E.CONSTANT R22, desc[UR10][R22.64] ;  /* 0x0000000a1616c981 */ /* 0x000f64000c1e9900 */
[----:B0-----:R-:W-:-:S02]  /*c9c0*/  @!P6 IMAD.WIDE R16, R35, 0x4, R6 ;  /* 0x000000042310e825 */ /* 0x001fc400078e0206 */
[----:B------:R0:W5:Y:S04]  /*c9d0*/  @!P5 LDG.E.CONSTANT R19, desc[UR10][R18.64] ;  /* 0x0000000a1213d981 */ /* 0x000168000c1e9900 */
[----:B------:R1:W5:Y:S01]  /*c9e0*/  @!P6 LDG.E.CONSTANT R17, desc[UR10][R16.64] ;  /* 0x0000000a1011e981 */ /* 0x000362000c1e9900 */
[--C-:B------:R-:W-:Y:S02]  /*c9f0*/  @!P0 IMAD R8, R5, 0x24, R2.reuse ;  /* 0x0000002405088824 */ /* 0x100fe400078e0202 */
[----:B------:R-:W-:-:S03]  /*ca00*/  @!P1 IMAD R14, R9, 0x24, R2 ;  /* 0x00000024090e9824 */ /* 0x000fc600078e0202 */
[-C--:B------:R-:W-:Y:S01]  /*ca10*/  @!P0 LEA R5, R8, R3.reuse, 0x2 ;  /* 0x0000000308058211 */ /* 0x080fe200078e10ff */
[--C-:B------:R-:W-:Y:S01]  /*ca20*/  @!P2 IMAD R8, R11, 0x24, R2.reuse ;  /* 0x000000240b08a824 */ /* 0x100fe200078e0202 */
[-C--:B------:R-:W-:Y:S01]  /*ca30*/  @!P1 LEA R9, R14, R3.reuse, 0x2 ;  /* 0x000000030e099211 */ /* 0x080fe200078e10ff */
[--C-:B------:R-:W-:Y:S02]  /*ca40*/  @!P3 IMAD R14, R13, 0x24, R2.reuse ;  /* 0x000000240d0eb824 */ /* 0x100fe400078e0202 */
[--C-:B------:R-:W-:Y:S02]  /*ca50*/  @!P4 IMAD R20, R15, 0x24, R2.reuse ;  /* 0x000000240f14c824 */ /* 0x100fe400078e0202 */
[--C-:B0-----:R-:W-:Y:S01]  /*ca60*/  @!P5 IMAD R18, R31, 0x24, R2.reuse ;  /* 0x000000241f12d824 */ /* 0x101fe200078e0202 */
[-C--:B------:R-:W-:Y:S01]  /*ca70*/  @!P2 LEA R11, R8, R3.reuse, 0x2 ;  /* 0x00000003080ba211 */ /* 0x080fe200078e10ff */
[----:B-1----:R-:W-:Y:S01]  /*ca80*/  @!P6 IMAD R16, R25, 0x24, R2 ;  /* 0x000000241910e824 */ /* 0x002fe200078e0202 */
[----:B------:R-:W-:-:S02]  /*ca90*/  @!P3 LEA R13, R14, R3, 0x2 ;  /* 0x000000030e0db211 */ /* 0x000fc400078e10ff */
[-C--:B------:R-:W-:Y:S02]  /*caa0*/  @!P4 LEA R15, R20, R3.reuse, 0x2 ;  /* 0x00000003140fc211 */ /* 0x080fe400078e10ff */
[-C--:B------:R-:W-:Y:S02]  /*cab0*/  @!P5 LEA R18, R18, R3.reuse, 0x2 ;  /* 0x000000031212d211 */ /* 0x080fe400078e10ff */
[----:B------:R-:W-:Y:S02]  /*cac0*/  @!P6 LEA R16, R16, R3, 0x2 ;  /* 0x000000031010e211 */ /* 0x000fe400078e10ff */
[----:B------:R-:W-:Y:S01]  /*cad0*/  IADD3 R25, PT, PT, R0, R25, RZ ;  /* 0x0000001900197210 */ /* 0x000fe20007ffe0ff */
[----:B--2---:R0:W-:Y:S04]  /*cae0*/  @!P0 STS [R5], R12 ;  /* 0x0000000c05008388 */ /* 0x0041e80000000800 */
[----:B----4-:R0:W-:Y:S04]  /*caf0*/  @!P1 STS [R9], R32 ;  /* 0x0000002009009388 */ /* 0x0101e80000000800 */
[----:B---3--:R0:W-:Y:S04]  /*cb00*/  @!P2 STS [R11], R26 ;  /* 0x0000001a0b00a388 */ /* 0x0081e80000000800 */
[----:B-----5:R0:W-:Y:S04]  /*cb10*/  @!P3 STS [R13], R28 ;  /* 0x0000001c0d00b388 */ /* 0x0201e80000000800 */
[----:B------:R0:W-:Y:S04]  /*cb20*/  @!P4 STS [R15], R22 ;  /* 0x000000160f00c388 */ /* 0x0001e80000000800 */
[----:B------:R0:W-:Y:S04]  /*cb30*/  @!P5 STS [R18], R19 ;  /* 0x000000131200d388 */ /* 0x0001e80000000800 */
[----:B------:R0:W-:Y:S01]  /*cb40*/  @!P6 STS [R16], R17 ;  /* 0x000000111000e388 */ /* 0x0001e20000000800 */
[----:B------:R-:W-:-:S13]  /*cb50*/  ISETP.GT.U32.AND P0, PT, R25, 0x17, PT ;  /* 0x000000171900780c */ /* 0x000fda0003f04070 */
[----:B0-----:R-:W-:Y:S05]  /*cb60*/  @P0 BRA `(.L_x_5) ;  /* 0x0000001800b40947 */ /* 0x001fea0003800000 */
[----:B------:R-:W-:-:S05]  /*cb70*/  IADD3 R5, PT, PT, R4, R25, RZ ;  /* 0x0000001904057210 */ /* 0x000fca0007ffe0ff */
[----:B------:R-:W-:-:S06]  /*cb80*/  IMAD.WIDE R6, R5, 0x4, R6 ;  /* 0x0000000405067825 */ /* 0x000fcc00078e0206 */
[----:B------:R-:W2:Y:S01]  /*cb90*/  LDG.E.CONSTANT R6, desc[UR10][R6.64] ;  /* 0x0000000a06067981 */ /* 0x000ea2000c1e9900 */
[----:B------:R-:W-:-:S05]  /*cba0*/  IMAD R2, R25, 0x24, R2 ;  /* 0x0000002419027824 */ /* 0x000fca00078e0202 */
[----:B------:R-:W-:-:S05]  /*cbb0*/  LEA R3, R2, R3, 0x2 ;  /* 0x0000000302037211 */ /* 0x000fca00078e10ff */
[----:B--2---:R0:W-:Y:S01]  /*cbc0*/  STS [R3], R6 ;  /* 0x0000000603007388 */ /* 0x0041e20000000800 */
[----:B------:R-:W-:Y:S05]  /*cbd0*/  BRA `(.L_x_5) ;  /* 0x0000001800987947 */ /* 0x000fea0003800000 */
.L_x_615:
[----:B------:R-:W-:Y:S02]  /*cbe0*/  IADD3 R4, PT, PT, R4, -0x1e, RZ ;  /* 0xffffffe204047810 */ /* 0x000fe40007ffe0ff */
[----:B------:R-:W-:Y:S02]  /*cbf0*/  MOV R11, UR8 ;  /* 0x00000008000b7c02 */ /* 0x000fe40008000f00 */
[----:B------:R-:W-:-:S04]  /*cc00*/  LOP3.LUT R4, R4, 0xff, RZ, 0xc0, !PT ;  /* 0x000000ff04047812 */ /* 0x000fc800078ec0ff */
[----:B------:R-:W-:Y:S02]  /*cc10*/  ISETP.GE.U32.AND P0, PT, R4, 0x6, PT ;  /* 0x000000060400780c */ /* 0x000fe40003f06070 */
[----:B------:R-:W-:-:S04]  /*cc20*/  MOV R4, UR5 ;  /* 0x0000000500047c02 */ /* 0x000fc80008000f00 */
[----:B------:R-:W-:Y:S02]  /*cc30*/  LEA R7, R4, R5, 0x2 ;  /* 0x0000000504077211 */ /* 0x000fe400078e10ff */
[----:B------:R-:W-:Y:S02]  /*cc40*/  LEA R4, R11, R2, 0x2 ;  /* 0x000000020b047211 */ /* 0x000fe400078e10ff */
[----:B------:R-:W-:Y:S01]  /*cc50*/  IADD3 R11, PT, PT, R3, R0, RZ ;  /* 0x00000000030b7210 */ /* 0x000fe20007ffe0ff */
[----:B------:R-:W-:Y:S02]  /*cc60*/  IMAD R7, R7, 0x540, RZ ;  /* 0x0000054007077824 */ /* 0x000fe400078e02ff */
[----:B------:R-:W0:Y:S01]  /*cc70*/  @P0 LDC.64 R8, c[0x0][0x380] ;  /* 0x0000e000ff080b82 */ /* 0x000e220000000a00 */
[----:B------:R-:W-:Y:S01]  /*cc80*/  IADD3 R19, PT, PT, R0, R11, RZ ;  /* 0x0000000b00137210 */ /* 0x000fe20007ffe0ff */
[C-C-:B------:R-:W-:Y:S02]  /*cc90*/  @P0 IMAD R6, R4.reuse, 0x18, R7.reuse ;  /* 0x0000001804060824 */ /* 0x140fe400078e0207 */
[----:B------:R-:W-:-:S02]  /*cca0*/  @P0 IMAD R16, R4, 0x18, R7 ;  /* 0x0000001804100824 */ /* 0x000fc400078e0207 */
[----:B------:R-:W-:Y:S01]  /*ccb0*/  @P0 IMAD R18, R4, 0x18, R7 ;  /* 0x0000001804120824 */ /* 0x000fe200078e0207 */
[----:B------:R-:W-:Y:S01]  /*ccc0*/  @P0 IADD3 R6, P1, PT, R3, R6, RZ ;  /* 0x0000000603060210 */ /* 0x000fe20007f3e0ff */
[----:B------:R-:W1:Y:S01]  /*ccd0*/  @P0 LDC.64 R14, c[0x0][0x380] ;  /* 0x0000e000ff0e0b82 */ /* 0x000e620000000a00 */
[----:B------:R-:W-:Y:S02]  /*cce0*/  @P0 IADD3 R17, PT, PT, R11, R16, RZ ;  /* 0x000000100b110210 */ /* 0x000fe40007ffe0ff */
[----:B------:R-:W-:Y:S02]  /*ccf0*/  @P0 IADD3.X R11, PT, PT, RZ, RZ, RZ, P1, !PT ;  /* 0x000000ffff0b0210 */ /* 0x000fe40000ffe4ff */
[----:B------:R-:W-:Y:S02]  /*cd00*/  @P0 IADD3 R23, PT, PT, R19, R18, RZ ;  /* 0x0000001213170210 */ /* 0x000fe40007ffe0ff */
[----:B------:R-:W-:Y:S01]  /*cd10*/  MOV R16, RZ ;  /* 0x000000ff00107202 */ /* 0x000fe20000000f00 */
[----:B------:R-:W3:Y:S01]  /*cd20*/  @P0 LDC.64 R12, c[0x0][0x380] ;  /* 0x0000e000ff0c0b82 */ /* 0x000ee20000000a00 */
[----:B0-----:R-:W-:-:S04]  /*cd30*/  @P0 LEA R8, P1, R6, R8, 0x2 ;  /* 0x0000000806080211 */ /* 0x001fc800078210ff */
[----:B------:R-:W-:Y:S01]  /*cd40*/  @P0 LEA.HI.X R9, R6, R9, R11, 0x2, P1 ;  /* 0x0000000906090211 */ /* 0x000fe200008f140b */
[----:B------:R-:W-:Y:S01]  /*cd50*/  HFMA2 R11, -RZ, RZ, 0, 0 ;  /* 0x00000000ff0b7431 */ /* 0x000fe200000001ff */
[----:B------:R-:W-:Y:S01]  /*cd60*/  MOV R6, RZ ;  /* 0x000000ff00067202 */ /* 0x000fe20000000f00 */
[----:B-1----:R-:W-:-:S05]  /*cd70*/  @P0 IMAD.WIDE.U32 R14, R17, 0x4, R14 ;  /* 0x00000004110e0825 */ /* 0x002fca00078e000e */
        /* <DEDUP_REMOVED lines=28> */
.L_x_621:
[----:B------:R-:W-:Y:S05]  /*cf40*/  BSYNC.RECONVERGENT B2 ;  /* 0x0000000000027941 */ /* 0x000fea0003800200 */
.L_x_620:
[----:B-----5:R1:W-:Y:S02]  /*cf50*/  STS [R23], R8 ;  /* 0x0000000817007388 */ /* 0x0203e40000000800 */
.L_x_619:
[----:B------:R-:W-:Y:S05]  /*cf60*/  BSYNC.RECONVERGENT B1 ;  /* 0x0000000000017941 */ /* 0x000fea0003800200 */
.L_x_618:
        /* <DEDUP_REMOVED lines=8> */
[----:B-1----:R-:W-:-:S03]  /*cff0*/  HFMA2 R8, -RZ, RZ, 0, 0 ;  /* 0x00000000ff087431 */ /* 0x002fc600000001ff */
[----:B------:R-:W-:Y:S01]  /*d000*/  LEA R11, R6, R3, 0x2 ;  /* 0x00000003060b7211 */ /* 0x000fe200078e10ff */
[----:B------:R-:W-:Y:S06]  /*d010*/  @!P0 BRA `(.L_x_625) ;  /* 0x0000000000148947 */ /* 0x000fec0003800000 */
[----:B------:R-:W0:Y:S01]  /*d020*/  LDC.64 R8, c[0x0][0x380] ;  /* 0x0000e000ff087b82 */ /* 0x000e220000000a00 */
[----:B------:R-:W-:-:S05]  /*d030*/  IMAD R6, R4, 0x18, R7 ;  /* 0x0000001804067824 */ /* 0x000fca00078e0207 */
[----:B------:R-:W-:-:S05]  /*d040*/  IADD3 R5, PT, PT, R19, R6, RZ ;  /* 0x0000000613057210 */ /* 0x000fca0007ffe0ff */
[----:B0-----:R-:W-:-:S06]  /*d050*/  IMAD.WIDE.U32 R8, R5, 0x4, R8 ;  /* 0x0000000405087825 */ /* 0x001fcc00078e0008 */
[----:B------:R0:W5:Y:S02]  /*d060*/  LDG.E.CONSTANT R8, desc[UR10][R8.64+-0x1560] ;  /* 0xffeaa00a08087981 */ /* 0x000164000c1e9900 */
.L_x_625:
[----:B------:R-:W-:Y:S05]  /*d070*/  BSYNC.RECONVERGENT B2 ;  /* 0x0000000000027941 */ /* 0x000fea0003800200 */
.L_x_624:
[----:B-----5:R2:W-:Y:S02]  /*d080*/  STS [R11], R8 ;  /* 0x000000080b007388 */ /* 0x0205e40000000800 */
.L_x_623:
[----:B------:R-:W-:Y:S05]  /*d090*/  BSYNC.RECONVERGENT B1 ;  /* 0x0000000000017941 */ /* 0x000fea0003800200 */
.L_x_622:
        /* <DEDUP_REMOVED lines=8> */
[----:B-12---:R-:W-:-:S03]  /*d120*/  MOV R8, RZ ;  /* 0x000000ff00087202 */ /* 0x006fc60000000f00 */
[----:B------:R-:W-:Y:S01]  /*d130*/  LEA R11, R6, R3, 0x2 ;  /* 0x00000003060b7211 */ /* 0x000fe200078e10ff */
[----:B------:R-:W-:Y:S06]  /*d140*/  @!P0 BRA `(.L_x_629) ;  /* 0x0000000000148947 */ /* 0x000fec0003800000 */
[----:B------:R-:W0:Y:S01]  /*d150*/  LDC.64 R8, c[0x0][0x380] ;  /* 0x0000e000ff087b82 */ /* 0x000e220000000a00 */
[----:B------:R-:W-:-:S05]  /*d160*/  IMAD R6, R4, 0x18, R7 ;  /* 0x0000001804067824 */ /* 0x000fca00078e0207 */
[----:B------:R-:W-:-:S05]  /*d170*/  IADD3 R5, PT, PT, R19, R6, RZ ;  /* 0x0000000613057210 */ /* 0x000fca0007ffe0ff */
[----:B0-----:R-:W-:-:S06]  /*d180*/  IMAD.WIDE.U32 R8, R5, 0x4, R8 ;  /* 0x0000000405087825 */ /* 0x001fcc00078e0008 */
[----:B------:R0:W5:Y:S02]  /*d190*/  LDG.E.CONSTANT R8, desc[UR10][R8.64+-0x1560] ;  /* 0xffeaa00a08087981 */ /* 0x000164000c1e9900 */
.L_x_629:
[----:B------:R-:W-:Y:S05]  /*d1a0*/  BSYNC.RECONVERGENT B2 ;  /* 0x0000000000027941 */ /* 0x000fea0003800200 */
.L_x_628:
[----:B-----5:R3:W-:Y:S02]  /*d1b0*/  STS [R11], R8 ;  /* 0x000000080b007388 */ /* 0x0207e40000000800 */
.L_x_627:
[----:B------:R-:W-:Y:S05]  /*d1c0*/  BSYNC.RECONVERGENT B1 ;  /* 0x0000000000017941 */ /* 0x000fea0003800200 */
.L_x_626:
[----:B------:R-:W-:Y:S01]  /*d1d0*/  IADD3 R19, PT, PT, R0, R19, RZ ;  /* 0x0000001300137210 */ /* 0x000fe20007ffe0ff */
[----:B------:R-:W-:Y:S03]  /*d1e0*/  BSSY.RECONVERGENT B1, `(.L_x_630) ;  /* 0x000000f000017945 */ /* 0x000fe60003800200 */
[----:B------:R-:W-:-:S13]  /*d1f0*/  ISETP.GT.U32.AND P1, PT, R19, 0x17, PT ;  /* 0x000000171300780c */ /* 0x000fda0003f24070 */
[----:B------:R-:W-:Y:S05]  /*d200*/  @P1 BRA `(.L_x_631) ;  /* 0x0000000000301947 */ /* 0x000fea0003800000 */
[----:B0-----:R-:W-:Y:S01]  /*d210*/  IMAD R6, R19, 0x24, R2 ;  /* 0x0000002413067824 */ /* 0x001fe200078e0202 */
[----:B------:R-:W-:Y:S01]  /*d220*/  BSSY.RECONVERGENT B2, `(.L_x_632) ;  /* 0x0000009000027945 */ /* 0x000fe20003800200 */
[----:B-123--:R-:W-:-:S03]  /*d230*/  HFMA2 R8, -RZ, RZ, 0, 0 ;  /* 0x00000000ff087431 */ /* 0x00efc600000001ff */
[----:B------:R-:W-:Y:S01]  /*d240*/  LEA R11, R6, R3, 0x2 ;  /* 0x00000003060b7211 */ /* 0x000fe200078e10ff */
[----:B------:R-:W-:Y:S06]  /*d250*/  @!P0 BRA `(.L_x_633) ;  /* 0x0000000000148947 */ /* 0x000fec0003800000 */
[----:B------:R-:W0:Y:S01]  /*d260*/  LDC.64 R8, c[0x0][0x380] ;  /* 0x0000e000ff087b82 */ /* 0x000e220000000a00 */
[----:B------:R-:W-:-:S05]  /*d270*/  IMAD R6, R4, 0x18, R7 ;  /* 0x0000001804067824 */ /* 0x000fca00078e0207 */
[----:B------:R-:W-:-:S05]  /*d280*/  IADD3 R5, PT, PT, R19, R6, RZ ;  /* 0x0000000613057210 */ /* 0x000fca0007ffe0ff */
[----:B0-----:R-:W-:-:S06]  /*d290*/  IMAD.WIDE.U32 R8, R5, 0x4, R8 ;  /* 0x0000000405087825 */ /* 0x001fcc00078e0008 */
[----:B------:R0:W5:Y:S02]  /*d2a0*/  LDG.E.CONSTANT R8, desc[UR10][R8.64+-0x1560] ;  /* 0xffeaa00a08087981 */ /* 0x000164000c1e9900 */
.L_x_633:
[----:B------:R-:W-:Y:S05]  /*d2b0*/  BSYNC.RECONVERGENT B2 ;  /* 0x0000000000027941 */ /* 0x000fea0003800200 */
.L_x_632:
[----:B-----5:R4:W-:Y:S02]  /*d2c0*/  STS [R11], R8 ;  /* 0x000000080b007388 */ /* 0x0209e40000000800 */
.L_x_631:
[----:B------:R-:W-:Y:S05]  /*d2d0*/  BSYNC.RECONVERGENT B1 ;  /* 0x0000000000017941 */ /* 0x000fea0003800200 */
.L_x_630:
        /* <DEDUP_REMOVED lines=16> */
.L_x_637:
[----:B------:R-:W-:Y:S05]  /*d3e0*/  BSYNC.RECONVERGENT B2 ;  /* 0x0000000000027941 */ /* 0x000fea0003800200 */
.L_x_636:
[----:B-----5:R1:W-:Y:S02]  /*d3f0*/  STS [R11], R8 ;  /* 0x000000080b007388 */ /* 0x0203e40000000800 */
.L_x_635:
[----:B------:R-:W-:Y:S05]  /*d400*/  BSYNC.RECONVERGENT B1 ;  /* 0x0000000000017941 */ /* 0x000fea0003800200 */
.L_x_634:
        /* <DEDUP_REMOVED lines=14> */
.L_x_641:
[----:B------:R-:W-:Y:S05]  /*d4f0*/  BSYNC.RECONVERGENT B2 ;  /* 0x0000000000027941 */ /* 0x000fea0003800200 */
.L_x_640:
[----:B-----5:R1:W-:Y:S02]  /*d500*/  STS [R11], R8 ;  /* 0x000000080b007388 */ /* 0x0203e40000000800 */
.L_x_639:
[----:B------:R-:W-:Y:S05]  /*d510*/  BSYNC.RECONVERGENT B1 ;  /* 0x0000000000017941 */ /* 0x000fea0003800200 */
.L_x_638:
        /* <DEDUP_REMOVED lines=16> */
.L_x_645:
[----:B------:R-:W-:Y:S05]  /*d620*/  BSYNC.RECONVERGENT B2 ;  /* 0x0000000000027941 */ /* 0x000fea0003800200 */
.L_x_644:
[----:B-----5:R1:W-:Y:S02]  /*d630*/  STS [R11], R8 ;  /* 0x000000080b007388 */ /* 0x0203e40000000800 */
.L_x_643:
[----:B------:R-:W-:Y:S05]  /*d640*/  BSYNC.RECONVERGENT B1 ;  /* 0x0000000000017941 */ /* 0x000fea0003800200 */
.L_x_642:
        /* <DEDUP_REMOVED lines=14> */
.L_x_649:
[----:B------:R-:W-:Y:S05]  /*d730*/  BSYNC.RECONVERGENT B2 ;  /* 0x0000000000027941 */ /* 0x000fea0003800200 */
.L_x_648:
[----:B-----5:R1:W-:Y:S02]  /*d740*/  STS [R11], R8 ;  /* 0x000000080b007388 */ /* 0x0203e40000000800 */
.L_x_647:
[----:B------:R-:W-:Y:S05]  /*d750*/  BSYNC.RECONVERGENT B1 ;  /* 0x0000000000017941 */ /* 0x000fea0003800200 */
.L_x_646:
        /* <DEDUP_REMOVED lines=14> */
.L_x_653:
[----:B------:R-:W-:Y:S05]  /*d840*/  BSYNC.RECONVERGENT B2 ;  /* 0x0000000000027941 */ /* 0x000fea0003800200 */
.L_x_652:
[----:B-----5:R1:W-:Y:S02]  /*d850*/  STS [R11], R8 ;  /* 0x000000080b007388 */ /* 0x0203e40000000800 */
.L_x_651:
[----:B------:R-:W-:Y:S05]  /*d860*/  BSYNC.RECONVERGENT B1 ;  /* 0x0000000000017941 */ /* 0x000fea0003800200 */
.L_x_650:
        /* <DEDUP_REMOVED lines=14> */
.L_x_657:
[----:B------:R-:W-:Y:S05]  /*d950*/  BSYNC.RECONVERGENT B2 ;  /* 0x0000000000027941 */ /* 0x000fea0003800200 */
.L_x_656:
[----:B-----5:R1:W-:Y:S02]  /*d960*/  STS [R11], R8 ;  /* 0x000000080b007388 */ /* 0x0203e40000000800 */
.L_x_655:
[----:B------:R-:W-:Y:S05]  /*d970*/  BSYNC.RECONVERGENT B1 ;  /* 0x0000000000017941 */ /* 0x000fea0003800200 */
.L_x_654:
        /* <DEDUP_REMOVED lines=16> */
.L_x_661:
[----:B------:R-:W-:Y:S05]  /*da80*/  BSYNC.RECONVERGENT B2 ;  /* 0x0000000000027941 */ /* 0x000fea0003800200 */
.L_x_660:
[----:B-----5:R1:W-:Y:S02]  /*da90*/  STS [R11], R8 ;  /* 0x000000080b007388 */ /* 0x0203e40000000800 */
.L_x_659:
[----:B------:R-:W-:Y:S05]  /*daa0*/  BSYNC.RECONVERGENT B1 ;  /* 0x0000000000017941 */ /* 0x000fea0003800200 */
.L_x_658:
        /* <DEDUP_REMOVED lines=14> */
.L_x_665:
[----:B------:R-:W-:Y:S05]  /*db90*/  BSYNC.RECONVERGENT B2 ;  /* 0x0000000000027941 */ /* 0x000fea0003800200 */
.L_x_664:
[----:B-----5:R1:W-:Y:S02]  /*dba0*/  STS [R11], R8 ;  /* 0x000000080b007388 */ /* 0x0203e40000000800 */
.L_x_663:
[----:B------:R-:W-:Y:S05]  /*dbb0*/  BSYNC.RECONVERGENT B1 ;  /* 0x0000000000017941 */ /* 0x000fea0003800200 */
.L_x_662:
        /* <DEDUP_REMOVED lines=14> */
.L_x_669:
[----:B------:R-:W-:Y:S05]  /*dca0*/  BSYNC.RECONVERGENT B2 ;  /* 0x0000000000027941 */ /* 0x000fea0003800200 */
.L_x_668:
[----:B-----5:R1:W-:Y:S02]  /*dcb0*/  STS [R11], R8 ;  /* 0x000000080b007388 */ /* 0x0203e40000000800 */
.L_x_667:
[----:B------:R-:W-:Y:S05]  /*dcc0*/  BSYNC.RECONVERGENT B1 ;  /* 0x0000000000017941 */ /* 0x000fea0003800200 */
.L_x_666:
        /* <DEDUP_REMOVED lines=14> */
.L_x_673:
[----:B------:R-:W-:Y:S05]  /*ddb0*/  BSYNC.RECONVERGENT B2 ;  /* 0x0000000000027941 */ /* 0x000fea0003800200 */
.L_x_672:
[----:B-----5:R1:W-:Y:S02]  /*ddc0*/  STS [R11], R8 ;  /* 0x000000080b007388 */ /* 0x0203e40000000800 */
.L_x_671:
[----:B------:R-:W-:Y:S05]  /*ddd0*/  BSYNC.RECONVERGENT B1 ;  /* 0x0000000000017941 */ /* 0x000fea0003800200 */
.L_x_670:
        /* <DEDUP_REMOVED lines=14> */
.L_x_677:
[----:B------:R-:W-:Y:S05]  /*dec0*/  BSYNC.RECONVERGENT B2 ;  /* 0x0000000000027941 */ /* 0x000fea0003800200 */
.L_x_676:
[----:B-----5:R1:W-:Y:S02]  /*ded0*/  STS [R11], R8 ;  /* 0x000000080b007388 */ /* 0x0203e40000000800 */
.L_x_675:
[----:B------:R-:W-:Y:S05]  /*dee0*/  BSYNC.RECONVERGENT B1 ;  /* 0x0000000000017941 */ /* 0x000fea0003800200 */
.L_x_674:
        /* <DEDUP_REMOVED lines=14> */
.L_x_681:
[----:B------:R-:W-:Y:S05]  /*dfd0*/  BSYNC.RECONVERGENT B2 ;  /* 0x0000000000027941 */ /* 0x000fea0003800200 */
.L_x_680:
[----:B-----5:R1:W-:Y:S02]  /*dfe0*/  STS [R11], R8 ;  /* 0x000000080b007388 */ /* 0x0203e40000000800 */
.L_x_679:
[----:B------:R-:W-:Y:S05]  /*dff0*/  BSYNC.RECONVERGENT B1 ;  /* 0x0000000000017941 */ /* 0x000fea0003800200 */
.L_x_678:
        /* <DEDUP_REMOVED lines=14> */
.L_x_685:
[----:B------:R-:W-:Y:S05]  /*e0e0*/  BSYNC.RECONVERGENT B2 ;  /* 0x0000000000027941 */ /* 0x000fea0003800200 */
.L_x_684:
[----:B-----5:R1:W-:Y:S02]  /*e0f0*/  STS [R11], R8 ;  /* 0x000000080b007388 */ /* 0x0203e40000000800 */
.L_x_683:
[----:B------:R-:W-:Y:S05]  /*e100*/  BSYNC.RECONVERGENT B1 ;  /* 0x0000000000017941 */ /* 0x000fea0003800200 */
.L_x_682:
        /* <DEDUP_REMOVED lines=14> */
.L_x_689:
[----:B------:R-:W-:Y:S05]  /*e1f0*/  BSYNC.RECONVERGENT B2 ;  /* 0x0000000000027941 */ /* 0x000fea0003800200 */
.L_x_688:
[----:B-----5:R1:W-:Y:S02]  /*e200*/  STS [R11], R8 ;  /* 0x000000080b007388 */ /* 0x0203e40000000800 */
.L_x_687:
[----:B------:R-:W-:Y:S05]  /*e210*/  BSYNC.RECONVERGENT B1 ;  /* 0x0000000000017941 */ /* 0x000fea0003800200 */
.L_x_686:
        /* <DEDUP_REMOVED lines=14> */
.L_x_693:
[----:B------:R-:W-:Y:S05]  /*e300*/  BSYNC.RECONVERGENT B2 ;  /* 0x0000000000027941 */ /* 0x000fea0003800200 */
.L_x_692:
[----:B-----5:R1:W-:Y:S02]  /*e310*/  STS [R11], R8 ;  /* 0x000000080b007388 */ /* 0x0203e40000000800 */
.L_x_691:
[----:B------:R-:W-:Y:S05]  /*e320*/  BSYNC.RECONVERGENT B1 ;  /* 0x0000000000017941 */ /* 0x000fea0003800200 */
.L_x_690:
        /* <DEDUP_REMOVED lines=14> */
.L_x_697:
[----:B------:R-:W-:Y:S05]  /*e410*/  BSYNC.RECONVERGENT B2 ;  /* 0x0000000000027941 */ /* 0x000fea0003800200 */
.L_x_696:
[----:B-----5:R1:W-:Y:S02]  /*e420*/  STS [R11], R8 ;  /* 0x000000080b007388 */ /* 0x0203e40000000800 */
.L_x_695:
[----:B------:R-:W-:Y:S05]  /*e430*/  BSYNC.RECONVERGENT B1 ;  /* 0x0000000000017941 */ /* 0x000fea0003800200 */
.L_x_694:
        /* <DEDUP_REMOVED lines=14> */
.L_x_701:
[----:B------:R-:W-:Y:S05]  /*e520*/  BSYNC.RECONVERGENT B2 ;  /* 0x0000000000027941 */ /* 0x000fea0003800200 */
.L_x_700:
[----:B-----5:R1:W-:Y:S02]  /*e530*/  STS [R11], R8 ;  /* 0x000000080b007388 */ /* 0x0203e40000000800 */
.L_x_699:
[----:B------:R-:W-:Y:S05]  /*e540*/  BSYNC.RECONVERGENT B1 ;  /* 0x0000000000017941 */ /* 0x000fea0003800200 */
.L_x_698:
[----:B------:R-:W-:-:S04]  /*e550*/  IADD3 R19, PT, PT, R0, R19, RZ ;  /* 0x0000001300137210 */ /* 0x000fc80007ffe0ff */
[----:B------:R-:W-:-:S13]  /*e560*/  ISETP.GT.U32.AND P1, PT, R19, 0x17, PT ;  /* 0x000000171300780c */ /* 0x000fda0003f24070 */
[----:B------:R-:W-:Y:S05]  /*e570*/  @P1 BRA `(.L_x_5) ;  /* 0x0000000000301947 */ /* 0x000fea0003800000 */
[----:B------:R-:W-:Y:S01]  /*e580*/  IMAD R2, R19, 0x24, R2 ;  /* 0x0000002413027824 */ /* 0x000fe200078e0202 */
[----:B------:R-:W-:Y:S04]  /*e590*/  BSSY.RECONVERGENT B1, `(.L_x_702) ;  /* 0x0000009000017945 */ /* 0x000fe80003800200 */
[----:B0-----:R-:W-:Y:S01]  /*e5a0*/  LEA R5, R2, R3, 0x2 ;  /* 0x0000000302057211 */ /* 0x001fe200078e10ff */
[----:B------:R-:W-:Y:S01]  /*e5b0*/  HFMA2 R2, -RZ, RZ, 0, 0 ;  /* 0x00000000ff027431 */ /* 0x000fe200000001ff */
[----:B------:R-:W-:Y:S06]  /*e5c0*/  @!P0 BRA `(.L_x_703) ;  /* 0x0000000000148947 */ /* 0x000fec0003800000 */
[----:B------:R-:W0:Y:S01]  /*e5d0*/  LDC.64 R2, c[0x0][0x380] ;  /* 0x0000e000ff027b82 */ /* 0x000e220000000a00 */
[----:B------:R-:W-:-:S05]  /*e5e0*/  IMAD R4, R4, 0x18, R7 ;  /* 0x0000001804047824 */ /* 0x000fca00078e0207 */
[----:B------:R-:W-:-:S05]  /*e5f0*/  IADD3 R19, PT, PT, R19, R4, RZ ;  /* 0x0000000413137210 */ /* 0x000fca0007ffe0ff */
[----:B0-----:R-:W-:-:S06]  /*e600*/  IMAD.WIDE.U32 R2, R19, 0x4, R2 ;  /* 0x0000000413027825 */ /* 0x001fcc00078e0002 */
[----:B------:R0:W5:Y:S02]  /*e610*/  LDG.E.CONSTANT R2, desc[UR10][R2.64+-0x1560] ;  /* 0xffeaa00a02027981 */ /* 0x000164000c1e9900 */
.L_x_703:
[----:B------:R-:W-:Y:S05]  /*e620*/  BSYNC.RECONVERGENT B1 ;  /* 0x0000000000017941 */ /* 0x000fea0003800200 */
.L_x_702:
[----:B-----5:R0:W-:Y:S02]  /*e630*/  STS [R5], R2 ;  /* 0x0000000205007388 */ /* 0x0201e40000000800 */
.L_x_5:
[----:B--2---:R-:W-:Y:S05]  /*e640*/  BSYNC.RECONVERGENT B0 ;  /* 0x0000000000007941 */ /* 0x004fea0003800200 */
.L_x_4:
[----:B------:R-:W2:Y:S08]  /*e650*/  S2UR UR6, SR_CgaCtaId ;  /* 0x00000000000679c3 */ /* 0x000eb00000008800 */
[----:B------:R-:W-:Y:S01]  /*e660*/  BAR.SYNC.DEFER_BLOCKING 0x0 ;  /* 0x0000000000007b1d */ /* 0x000fe20000010000 */
[----:B01-34-:R-:W-:Y:S02]  /*e670*/  SHF.R.U32.HI R11, RZ, 0x3, R21 ;  /* 0x00000003ff0b7819 */ /* 0x01bfe40000011615 */
[----:B------:R-:W-:-:S02]  /*e680*/  CS2R R14, SRZ ;  /* 0x00000000000e7805 */ /* 0x000fc4000001ff00 */
[----:B------:R-:W-:Y:S02]  /*e690*/  SHF.L.U32 R16, R21, 0x2, RZ ;  /* 0x0000000215107819 */ /* 0x000fe400000006ff */
[----:B------:R-:W-:Y:S02]  /*e6a0*/  CS2R R12, SRZ ;  /* 0x00000000000c7805 */ /* 0x000fe4000001ff00 */
[----:B------:R-:W-:Y:S01]  /*e6b0*/  LOP3.LUT R11, R11, 0x1c, RZ, 0xc0, !PT ;  /* 0x0000001c0b0b7812 */ /* 0x000fe200078ec0ff */
[----:B------:R-:W-:Y:S01]  /*e6c0*/  UMOV UR4, 0x400 ;  /* 0x0000040000047882 */ /* 0x000fe20000000000 */
[----:B------:R-:W-:Y:S01]  /*e6d0*/  LOP3.LUT R16, R16, 0x7c, RZ, 0xc0, !PT ;  /* 0x0000007c10107812 */ /* 0x000fe200078ec0ff */
[----:B------:R-:W-:Y:S01]  /*e6e0*/  UIADD3 UR7, UPT, UPT, UR4, 0xd80, URZ ;  /* 0x00000d8004077890 */ /* 0x000fe2000fffe0ff */
[C---:B------:R-:W-:Y:S02]  /*e6f0*/  LOP3.LUT R0, R21.reuse, 0x1f, RZ, 0xc0, !PT ;  /* 0x0000001f15007812 */ /* 0x040fe400078ec0ff */
[----:B------:R-:W-:-:S02]  /*e700*/  ISETP.GT.U32.AND P4, PT, R21, 0x7f, PT ;  /* 0x0000007f1500780c */ /* 0x000fc40003f84070 */
[----:B------:R-:W-:-:S04]  /*e710*/  ISETP.GT.U32.AND P3, PT, R0, 0xf, PT ;  /* 0x0000000f0000780c */ /* 0x000fc80003f64070 */
[----:B------:R-:W-:Y:S01]  /*e720*/  ISETP.GT.U32.OR P0, PT, R21, 0x7f, P3 ;  /* 0x0000007f1500780c */ /* 0x000fe20001f04470 */
[----:B--2---:R-:W-:Y:S02]  /*e730*/  ULEA UR4, UR6, UR4, 0x18 ;  /* 0x0000000406047291 */ /* 0x004fe4000f8ec0ff */
[----:B------:R-:W-:-:S07]  /*e740*/  ULEA UR7, UR6, UR7, 0x18 ;  /* 0x0000000706077291 */ /* 0x000fce000f8ec0ff */
[----:B------:R-:W-:Y:S04]  /*e750*/  LDS R6, [R11+UR4] ;  /* 0x000000040b067984 */ /* 0x000fe80008000800 */
[----:B------:R-:W0:Y:S04]  /*e760*/  LDS R3, [R16+UR7+0x80] ;  /* 0x0000800710037984 */ /* 0x000e280008000800 */
[----:B------:R-:W-:Y:S04]  /*e770*/  LDS R24, [R11+UR4+0x90] ;  /* 0x000090040b187984 */ /* 0x000fe80008000800 */
[----:B------:R-:W1:Y:S04]  /*e780*/  LDS R19, [R16+UR7+0x2c0] ;  /* 0x0002c00710137984 */ /* 0x000e680008000800 */
[----:B------:R-:W2:Y:S04]  /*e790*/  @!P3 LDS R9, [R16+UR7+0x200] ;  /* 0x000200071009b984 */ /* 0x000ea80008000800 */
[----:B------:R-:W3:Y:S04]  /*e7a0*/  @!P4 LDS R20, [R11+UR4+0x80] ;  /* 0x000080040b14c984 */ /* 0x000ee80008000800 */
[----:B------:R-:W4:Y:S04]  /*e7b0*/  LDS R4, [R16+UR7] ;  /* 0x0000000710047984 */ /* 0x000f280008000800 */
[----:B------:R-:W5:Y:S04]  /*e7c0*/  LDS R2, [R16+UR7+0x100] ;  /* 0x0001000710027984 */ /* 0x000f680008000800 */
[----:B------:R-:W5:Y:S04]  /*e7d0*/  LDS R5, [R16+UR7+0x180] ;  /* 0x0001800710057984 */ /* 0x000f680008000800 */
[----:B------:R-:W5:Y:S04]  /*e7e0*/  LDS R17, [R16+UR7+0x3c0] ;  /* 0x0003c00710117984 */ /* 0x000f680008000800 */
[----:B------:R-:W5:Y:S04]  /*e7f0*/  @!P3 LDS R23, [R16+UR7+0x440] ;  /* 0x000440071017b984 */ /* 0x000f680008000800 */
[----:B------:R-:W5:Y:S01]  /*e800*/  LDS R18, [R16+UR7+0x240] ;  /* 0x0002400710127984 */ /* 0x000f620008000800 */
[----:B0-----:R-:W-:-:S03]  /*e810*/  FFMA R26, R6, R3, RZ ;  /* 0x00000003061a7223 */ /* 0x001fc600000000ff */
[----:B------:R-:W0:Y:S04]  /*e820*/  LDS R22, [R16+UR7+0x340] ;  /* 0x0003400710167984 */ /* 0x000e280008000800 */
[----:B------:R-:W0:Y:S01]  /*e830*/  @!P4 LDS R30, [R11+UR4+0x110] ;  /* 0x000110040b1ec984 */ /* 0x000e220008000800 */
[----:B-1----:R-:W-:-:S03]  /*e840*/  FFMA R25, R24, R19, R26 ;  /* 0x0000001318197223 */ /* 0x002fc6000000001a */
[----:B------:R-:W1:Y:S01]  /*e850*/  LDS R28, [R11+UR4+0x20] ;  /* 0x000020040b1c7984 */ /* 0x000e620008000800 */
[----:B--2---:R-:W-:Y:S01]  /*e860*/  @!P3 FFMA R15, R6, R9, RZ ;  /* 0x00000009060fb223 */ /* 0x004fe200000000ff */
[----:B------:R-:W-:Y:S02]  /*e870*/  MOV R9, RZ ;  /* 0x000000ff00097202 */ /* 0x000fe40000000f00 */
[----:B------:R-:W2:Y:S01]  /*e880*/  LDS R39, [R11+UR4+0x40] ;  /* 0x000040040b277984 */ /* 0x000ea20008000800 */
[----:B---3--:R-:W-:-:S03]  /*e890*/  @!P4 FFMA R14, R3, R20, RZ ;  /* 0x00000014030ec223 */ /* 0x008fc600000000ff */
[----:B------:R-:W3:Y:S01]  /*e8a0*/  @!P3 LDS R7, [R16+UR7+0x200] ;  /* 0x000200071007b984 */ /* 0x000ee20008000800 */
[----:B----4-:R-:W-:-:S03]  /*e8b0*/  @!P4 FFMA R9, R4, R20, RZ ;  /* 0x000000140409c223 */ /* 0x010fc600000000ff */
[----:B------:R-:W4:Y:S01]  /*e8c0*/  @!P3 LDS R8, [R16+UR7+0x200] ;  /* 0x000200071008b984 */ /* 0x000f220008000800 */
[----:B-----5:R-:W-:Y:S01]  /*e8d0*/  @!P4 FFMA R13, R2, R20, RZ ;  /* 0x00000014020dc223 */ /* 0x020fe200000000ff */
[C---:B------:R-:W-:Y:S02]  /*e8e0*/  FFMA R37, R6.reuse, R2, RZ ;  /* 0x0000000206257223 */ /* 0x040fe400000000ff */
[----:B------:R-:W5:Y:S01]  /*e8f0*/  LDS R43, [R11+UR4+0x60] ;  /* 0x000060040b2b7984 */ /* 0x000f620008000800 */
[----:B------:R-:W-:Y:S01]  /*e900*/  @!P4 FFMA R12, R5, R20, RZ ;  /* 0x00000014050cc223 */ /* 0x000fe200000000ff */
[----:B------:R-:W-:Y:S02]  /*e910*/  FFMA R20, R6, R5, RZ ;  /* 0x0000000506147223 */ /* 0x000fe400000000ff */
[----:B------:R-:W5:Y:S02]  /*e920*/  LDS R29, [R11+UR4+0xb0] ;  /* 0x0000b0040b1d7984 */ /* 0x000f640008000800 */
[C---:B------:R-:W-:Y:S01]  /*e930*/  FFMA R27, R24.reuse, R17, R20 ;  /* 0x00000011181b7223 */ /* 0x040fe20000000014 */
[----:B------:R-:W-:Y:S01]  /*e940*/  HFMA2 R20, -RZ, RZ, 0, 0 ;  /* 0x00000000ff147431 */ /* 0x000fe200000001ff */
[----:B------:R-:W5:Y:S01]  /*e950*/  @!P3 LDS R31, [R16+UR7+0x440] ;  /* 0x00044007101fb984 */ /* 0x000f620008000800 */
[----:B------:R-:W-:Y:S01]  /*e960*/  @!P3 FFMA R15, R24, R23, R15 ;  /* 0x00000017180fb223 */ /* 0x000fe2000000000f */
[----:B------:R-:W-:Y:S01]  /*e970*/  FFMA R23, R6, R4, RZ ;  /* 0x0000000406177223 */ /* 0x000fe200000000ff */
[----:B------:R-:W-:Y:S01]  /*e980*/  MOV R6, RZ ;  /* 0x000000ff00067202 */ /* 0x000fe20000000f00 */
[----:B------:R-:W5:Y:S02]  /*e990*/  LDS R33, [R11+UR4+0xd0] ;  /* 0x0000d0040b217984 */ /* 0x000f640008000800 */
[----:B------:R-:W-:-:S02]  /*e9a0*/  FFMA R23, R24, R18, R23 ;  /* 0x0000001218177223 */ /* 0x000fc40000000017 */
[----:B------:R-:W5:Y:S01]  /*e9b0*/  @!P3 LDS R0, [R16+UR7+0x200] ;  /* 0x000200071000b984 */ /* 0x000f620008000800 */
[----:B0-----:R-:W-:-:S03]  /*e9c0*/  FFMA R24, R24, R22, R37 ;  /* 0x0000001618187223 */ /* 0x001fc60000000025 */
[----:B------:R-:W0:Y:S01]  /*e9d0*/  @!P3 LDS R35, [R16+UR7+0x440] ;  /* 0x000440071023b984 */ /* 0x000e220008000800 */
[-C--:B------:R-:W-:Y:S01]  /*e9e0*/  @!P4 FFMA R9, R18, R30.reuse, R9 ;  /* 0x0000001e1209c223 */ /* 0x080fe20000000009 */
[-C--:B------:R-:W-:Y:S01]  /*e9f0*/  @!P4 FFMA R14, R19, R30.reuse, R14 ;  /* 0x0000001e130ec223 */ /* 0x080fe2000000000e */
[-C--:B------:R-:W-:Y:S01]  /*ea00*/  @!P4 FFMA R13, R22, R30.reuse, R13 ;  /* 0x0000001e160dc223 */ /* 0x080fe2000000000d */
[----:B------:R-:W0:Y:S01]  /*ea10*/  LDS R26, [R11+UR4+0xf0] ;  /* 0x0000f0040b1a7984 */ /* 0x000e220008000800 */
[----:B------:R-:W-:Y:S01]  /*ea20*/  @!P4 FFMA R12, R17, R30, R12 ;  /* 0x0000001e110cc223 */ /* 0x000fe2000000000c */
[-C--:B-1----:R-:W-:Y:S01]  /*ea30*/  FFMA R36, R5, R28.reuse, RZ ;  /* 0x0000001c05247223 */ /* 0x082fe200000000ff */
[-C--:B------:R-:W-:Y:S01]  /*ea40*/  FFMA R34, R4, R28.reuse, RZ ;  /* 0x0000001c04227223 */ /* 0x080fe200000000ff */
[CC--:B------:R-:W-:Y:S01]  /*ea50*/  FFMA R30, R3.reuse, R28.reuse, RZ ;  /* 0x0000001c031e7223 */ /* 0x0c0fe200000000ff */
[-C--:B------:R-:W-:Y:S01]  /*ea60*/  FFMA R45, R2, R28.reuse, RZ ;  /* 0x0000001c022d7223 */ /* 0x080fe200000000ff */
[-C--:B--2---:R-:W-:Y:S01]  /*ea70*/  FFMA R41, R4, R39.reuse, RZ ;  /* 0x0000002704297223 */ /* 0x084fe200000000ff */
[-C--:B------:R-:W-:Y:S01]  /*ea80*/  FFMA R32, R3, R39.reuse, RZ ;  /* 0x0000002703207223 */ /* 0x080fe200000000ff */
[----:B---3--:R-:W-:Y:S01]  /*ea90*/  @!P3 FFMA R20, R7, R28, RZ ;  /* 0x0000001c0714b223 */ /* 0x008fe200000000ff */
[----:B------:R-:W-:Y:S01]  /*eaa0*/  HFMA2 R7, -RZ, RZ, 0, 0 ;  /* 0x00000000ff077431 */ /* 0x000fe200000001ff */
[----:B------:R-:W-:Y:S01]  /*eab0*/  LDS R38, [R11+UR4+0x120] ;  /* 0x000120040b267984 */ /* 0x000fe20008000800 */
[-C--:B----4-:R-:W-:Y:S01]  /*eac0*/  @!P3 FFMA R6, R8, R39.reuse, RZ ;  /* 0x000000270806b223 */ /* 0x090fe200000000ff */
[-C--:B------:R-:W-:Y:S01]  /*ead0*/  FFMA R8, R5, R39.reuse, RZ ;  /* 0x0000002705087223 */ /* 0x080fe200000000ff */
[C---:B------:R-:W-:Y:S01]  /*eae0*/  FFMA R39, R2.reuse, R39, RZ ;  /* 0x0000002702277223 */ /* 0x040fe200000000ff */
[----:B------:R-:W1:Y:S01]  /*eaf0*/  @!P3 LDS R40, [R16+UR7+0x440] ;  /* 0x000440071028b984 */ /* 0x000e620008000800 */
[-C--:B-----5:R-:W-:Y:S01]  /*eb00*/  FFMA R42, R3, R43.reuse, RZ ;  /* 0x0000002b032a7223 */ /* 0x0a0fe200000000ff */
[-C--:B------:R-:W-:Y:S01]  /*eb10*/  FFMA R3, R2, R43.reuse, RZ ;  /* 0x0000002b02037223 */ /* 0x080fe200000000ff */
[-C--:B------:R-:W-:Y:S01]  /*eb20*/  FFMA R37, R4, R43.reuse, RZ ;  /* 0x0000002b04257223 */ /* 0x080fe200000000ff */
[----:B------:R-:W-:Y:S01]  /*eb30*/  FFMA R44, R5, R43, RZ ;  /* 0x0000002b052c7223 */ /* 0x000fe200000000ff */
[-C--:B------:R-:W-:Y:S01]  /*eb40*/  FFMA R36, R17, R29.reuse, R36 ;  /* 0x0000001d11247223 */ /* 0x080fe20000000024 */
[-C--:B------:R-:W-:Y:S01]  /*eb50*/  FFMA R4, R18, R29.reuse, R34 ;  /* 0x0000001d12047223 */ /* 0x080fe20000000022 */
[-C--:B------:R-:W-:Y:S01]  /*eb60*/  FFMA R30, R19, R29.reuse, R30 ;  /* 0x0000001d131e7223 */ /* 0x080fe2000000001e */
[-C--:B------:R-:W-:Y:S01]  /*eb70*/  FFMA R28, R22, R29.reuse, R45 ;  /* 0x0000001d161c7223 */ /* 0x080fe2000000002d */
[----:B------:R-:W-:Y:S01]  /*eb80*/  @!P3 FFMA R20, R31, R29, R20 ;  /* 0x0000001d1f14b223 */ /* 0x000fe20000000014 */
[----:B------:R-:W-:Y:S01]  /*eb90*/  LDS R5, [R11+UR4+0x140] ;  /* 0x000140040b057984 */ /* 0x000fe20008000800 */
[-C--:B------:R-:W-:Y:S01]  /*eba0*/  FFMA R29, R18, R33.reuse, R41 ;  /* 0x00000021121d7223 */ /* 0x080fe20000000029 */
[-C--:B------:R-:W-:Y:S01]  /*ebb0*/  FFMA R8, R17, R33.reuse, R8 ;  /* 0x0000002111087223 */ /* 0x080fe20000000008 */
[-C--:B------:R-:W-:Y:S01]  /*ebc0*/  FFMA R32, R19, R33.reuse, R32 ;  /* 0x0000002113207223 */ /* 0x080fe20000000020 */
[----:B------:R-:W-:Y:S01]  /*ebd0*/  FFMA R31, R22, R33, R39 ;  /* 0x00000021161f7223 */ /* 0x000fe20000000027 */
[----:B------:R-:W-:Y:S01]  /*ebe0*/  @!P3 FFMA R7, R0, R43, RZ ;  /* 0x0000002b0007b223 */ /* 0x000fe200000000ff */
[----:B------:R-:W-:Y:S01]  /*ebf0*/  LDS R34, [R11+UR4+0x160] ;  /* 0x000160040b227984 */ /* 0x000fe20008000800 */
[----:B0-----:R-:W-:-:S03]  /*ec00*/  @!P3 FFMA R6, R35, R33, R6 ;  /* 0x000000212306b223 */ /* 0x001fc60000000006 */
[----:B------:R-:W-:Y:S01]  /*ec10*/  @!P4 LDS R0, [R11+UR4+0x1a0] ;  /* 0x0001a0040b00c984 */ /* 0x000fe20008000800 */
[-C--:B------:R-:W-:Y:S01]  /*ec20*/  FFMA R41, R19, R26.reuse, R42 ;  /* 0x0000001a13297223 */ /* 0x080fe2000000002a */
[-C--:B------:R-:W-:Y:S02]  /*ec30*/  FFMA R45, R22, R26.reuse, R3 ;  /* 0x0000001a162d7223 */ /* 0x080fe40000000003 */
[----:B------:R-:W0:Y:S01]  /*ec40*/  LDS R35, [R16+UR7+0x480] ;  /* 0x0004800710237984 */ /* 0x000e220008000800 */
[-C--:B------:R-:W-:Y:S01]  /*ec50*/  FFMA R37, R18, R26.reuse, R37 ;  /* 0x0000001a12257223 */ /* 0x080fe20000000025 */
[-C--:B------:R-:W-:Y:S02]  /*ec60*/  FFMA R17, R17, R26.reuse, R44 ;  /* 0x0000001a11117223 */ /* 0x080fe4000000002c */
[----:B------:R-:W2:Y:S04]  /*ec70*/  LDS R2, [R11+UR4+0x180] ;  /* 0x000180040b027984 */ /* 0x000ea80008000800 */
[----:B------:R-:W3:Y:S04]  /*ec80*/  LDS R33, [R16+UR7+0x500] ;  /* 0x0005000710217984 */ /* 0x000ee80008000800 */
[----:B------:R-:W4:Y:S01]  /*ec90*/  LDS R39, [R16+UR7+0x580] ;  /* 0x0005800710277984 */ /* 0x000f220008000800 */
[----:B-1----:R-:W-:-:S03]  /*eca0*/  @!P3 FFMA R7, R40, R26, R7 ;  /* 0x0000001a2807b223 */ /* 0x002fc60000000007 */
[----:B------:R-:W1:Y:S04]  /*ecb0*/  LDS R19, [R16+UR7+0x600] ;  /* 0x0006000710137984 */ /* 0x000e680008000800 */
[----:B------:R-:W5:Y:S04]  /*ecc0*/  @!P3 LDS R3, [R16+UR7+0x680] ;  /* 0x000680071003b984 */ /* 0x000f680008000800 */
[----:B------:R-:W5:Y:S04]  /*ecd0*/  @!P3 LDS R18, [R16+UR7+0x680] ;  /* 0x000680071012b984 */ /* 0x000f680008000800 */
[----:B------:R-:W5:Y:S04]  /*ece0*/  @!P3 LDS R43, [R16+UR7+0x680] ;  /* 0x00068007102bb984 */ /* 0x000f680008000800 */
[----:B------:R-:W-:Y:S04]  /*ecf0*/  LDS R22, [R11+UR4+0x1b0] ;  /* 0x0001b0040b167984 */ /* 0x000fe80008000800 */
[----:B------:R-:W5:Y:S01]  /*ed00*/  @!P3 LDS R26, [R16+UR7+0x8c0] ;  /* 0x0008c007101ab984 */ /* 0x000f620008000800 */
[C---:B0-----:R-:W-:Y:S01]  /*ed10*/  FFMA R29, R35.reuse, R34, R29 ;  /* 0x00000022231d7223 */ /* 0x041fe2000000001d */
[C---:B------:R-:W-:Y:S01]  /*ed20*/  @!P4 FFMA R9, R35.reuse, R0, R9 ;  /* 0x000000002309c223 */ /* 0x040fe20000000009 */
[C---:B------:R-:W-:Y:S01]  /*ed30*/  FFMA R23, R38.reuse, R35, R23 ;  /* 0x0000002326177223 */ /* 0x040fe20000000017 */
[C---:B------:R-:W-:Y:S01]  /*ed40*/  FFMA R4, R35.reuse, R5, R4 ;  /* 0x0000000523047223 */ /* 0x040fe20000000004 */
[----:B--2---:R-:W-:Y:S01]  /*ed50*/  FFMA R37, R35, R2, R37 ;  /* 0x0000000223257223 */ /* 0x004fe20000000025 */
[----:B------:R-:W-:Y:S01]  /*ed60*/  LDS R42, [R11+UR4+0x240] ;  /* 0x000240040b2a7984 */ /* 0x000fe20008000800 */
[C---:B---3--:R-:W-:Y:S01]  /*ed70*/  @!P4 FFMA R14, R33.reuse, R0, R14 ;  /* 0x00000000210ec223 */ /* 0x048fe2000000000e */
[C---:B------:R-:W-:Y:S01]  /*ed80*/  FFMA R25, R38.reuse, R33, R25 ;  /* 0x0000002126197223 */ /* 0x040fe20000000019 */
[C---:B------:R-:W-:Y:S01]  /*ed90*/  FFMA R30, R33.reuse, R5, R30 ;  /* 0x00000005211e7223 */ /* 0x040fe2000000001e */
[C---:B------:R-:W-:Y:S01]  /*eda0*/  FFMA R32, R33.reuse, R34, R32 ;  /* 0x0000002221207223 */ /* 0x040fe20000000020 */
[----:B------:R-:W-:Y:S01]  /*edb0*/  FFMA R41, R33, R2, R41 ;  /* 0x0000000221297223 */ /* 0x000fe20000000029 */
[C---:B----4-:R-:W-:Y:S01]  /*edc0*/  @!P4 FFMA R13, R39.reuse, R0, R13 ;  /* 0x00000000270dc223 */ /* 0x050fe2000000000d */
[----:B------:R-:W-:Y:S01]  /*edd0*/  FFMA R31, R39, R34, R31 ;  /* 0x00000022271f7223 */ /* 0x000fe2000000001f */
[C---:B------:R-:W-:Y:S01]  /*ede0*/  FFMA R24, R38.reuse, R39, R24 ;  /* 0x0000002726187223 */ /* 0x040fe20000000018 */
[C---:B-1----:R-:W-:Y:S01]  /*edf0*/  @!P4 FFMA R12, R19.reuse, R0, R12 ;  /* 0x00000000130cc223 */ /* 0x042fe2000000000c */
[C---:B------:R-:W-:Y:S01]  /*ee00*/  FFMA R27, R38.reuse, R19, R27 ;  /* 0x00000013261b7223 */ /* 0x040fe2000000001b */
[CC--:B------:R-:W-:Y:S01]  /*ee10*/  FFMA R36, R19.reuse, R5.reuse, R36 ;  /* 0x0000000513247223 */ /* 0x0c0fe20000000024 */
[-C--:B------:R-:W-:Y:S01]  /*ee20*/  FFMA R8, R19, R34.reuse, R8 ;  /* 0x0000002213087223 */ /* 0x080fe20000000008 */
[----:B-----5:R-:W-:Y:S01]  /*ee30*/  @!P3 FFMA R6, R3, R34, R6 ;  /* 0x000000220306b223 */ /* 0x020fe20000000006 */
[-C--:B------:R-:W-:Y:S01]  /*ee40*/  FFMA R17, R19, R2.reuse, R17 ;  /* 0x0000000213117223 */ /* 0x080fe20000000011 */
[CC--:B------:R-:W-:Y:S01]  /*ee50*/  FFMA R28, R39.reuse, R5.reuse, R28 ;  /* 0x00000005271c7223 */ /* 0x0c0fe2000000001c */
[----:B------:R-:W-:Y:S01]  /*ee60*/  FFMA R45, R39, R2, R45 ;  /* 0x00000002272d7223 */ /* 0x000fe2000000002d */
[----:B------:R-:W-:Y:S01]  /*ee70*/  @!P3 FFMA R15, R38, R18, R15 ;  /* 0x00000012260fb223 */ /* 0x000fe2000000000f */
[----:B------:R-:W0:Y:S01]  /*ee80*/  LDS R0, [R16+UR7+0x6c0] ;  /* 0x0006c00710007984 */ /* 0x000e220008000800 */
[----:B------:R-:W-:-:S03]  /*ee90*/  @!P3 FFMA R20, R43, R5, R20 ;  /* 0x000000052b14b223 */ /* 0x000fc60000000014 */
[----:B------:R-:W1:Y:S04]  /*eea0*/  LDS R33, [R11+UR4+0x1d0] ;  /* 0x0001d0040b217984 */ /* 0x000e680008000800 */
[----:B------:R-:W2:Y:S01]  /*eeb0*/  LDS R3, [R11+UR4+0x1f0] ;  /* 0x0001f0040b037984 */ /* 0x000ea20008000800 */
[----:B------:R-:W-:-:S03]  /*eec0*/  @!P3 FFMA R15, R22, R26, R15 ;  /* 0x0000001a160fb223 */ /* 0x000fc6000000000f */
[----:B------:R-:W3:Y:S04]  /*eed0*/  @!P4 LDS R19, [R11+UR4+0x230] ;  /* 0x000230040b13c984 */ /* 0x000ee80008000800 */
[----:B------:R-:W4:Y:S04]  /*eee0*/  LDS R34, [R11+UR4+0x210] ;  /* 0x000210040b227984 */ /* 0x000f280008000800 */
[----:B------:R-:W5:Y:S04]  /*eef0*/  @!P3 LDS R38, [R16+UR7+0x680] ;  /* 0x000680071026b984 */ /* 0x000f680008000800 */
[----:B------:R-:W5:Y:S04]  /*ef00*/  LDS R5, [R16+UR7+0x740] ;  /* 0x0007400710057984 */ /* 0x000f680008000800 */
[----:B------:R-:W5:Y:S04]  /*ef10*/  LDS R35, [R16+UR7+0x840] ;  /* 0x0008400710237984 */ /* 0x000f680008000800 */
[----:B------:R-:W5:Y:S04]  /*ef20*/  LDS R18, [R16+UR7+0x7c0] ;  /* 0x0007c00710127984 */ /* 0x000f680008000800 */
[----:B------:R-:W5:Y:S04]  /*ef30*/  @!P3 LDS R39, [R16+UR7+0x8c0] ;  /* 0x0008c0071027b984 */ /* 0x000f680008000800 */
[----:B------:R-:W5:Y:S01]  /*ef40*/  @!P3 LDS R43, [R16+UR7+0x8c0] ;  /* 0x0008c007102bb984 */ /* 0x000f620008000800 */
[----:B0-----:R-:W-:Y:S01]  /*ef50*/  FFMA R23, R22, R0, R23 ;  /* 0x0000000016177223 */ /* 0x001fe20000000017 */
[----:B-1----:R-:W-:-:S02]  /*ef60*/  FFMA R4, R0, R33, R4 ;  /* 0x0000002100047223 */ /* 0x002fc40000000004 */
[----:B------:R-:W0:Y:S01]  /*ef70*/  @!P3 LDS R40, [R16+UR7+0xb00] ;  /* 0x000b00071028b984 */ /* 0x000e220008000800 */
[----:B--2---:R-:W-:-:S03]  /*ef80*/  FFMA R29, R0, R3, R29 ;  /* 0x00000003001d7223 */ /* 0x004fc6000000001d */
[----:B------:R-:W-:Y:S01]  /*ef90*/  LDS R44, [R11+UR4+0x720] ;  /* 0x000720040b2c7984 */ /* 0x000fe20008000800 */
[----:B---3--:R-:W-:-:S03]  /*efa0*/  @!P4 FFMA R9, R0, R19, R9 ;  /* 0x000000130009c223 */ /* 0x008fc60000000009 */
[----:B------:R-:W-:Y:S01]  /*efb0*/  LDS R21, [R11+UR4+0x770] ;  /* 0x000770040b157984 */ /* 0x000fe20008000800 */
[----:B----4-:R-:W-:Y:S01]  /*efc0*/  FFMA R37, R0, R34, R37 ;  /* 0x0000002200257223 */ /* 0x010fe20000000025 */
[----:B-----5:R-:W-:Y:S02]  /*efd0*/  @!P3 FFMA R7, R38, R2, R7 ;  /* 0x000000022607b223 */ /* 0x020fe40000000007 */
[----:B------:R-:W1:Y:S01]  /*efe0*/  LDS R2, [R16+UR7+0xa00] ;  /* 0x000a000710027984 */ /* 0x000e620008000800 */
[C---:B------:R-:W-:Y:S01]  /*eff0*/  FFMA R25, R22.reuse, R5, R25 ;  /* 0x0000000516197223 */ /* 0x040fe20000000019 */
[C---:B------:R-:W-:Y:S01]  /*f000*/  FFMA R30, R5.reuse, R33, R30 ;  /* 0x00000021051e7223 */ /* 0x040fe2000000001e */
[C---:B------:R-:W-:Y:S01]  /*f010*/  FFMA R32, R5.reuse, R3, R32 ;  /* 0x0000000305207223 */ /* 0x040fe20000000020 */
[----:B------:R-:W-:Y:S01]  /*f020*/  @!P4 FFMA R14, R5, R19, R14 ;  /* 0x00000013050ec223 */ /* 0x000fe2000000000e */
[C---:B------:R-:W-:Y:S01]  /*f030*/  FFMA R27, R22.reuse, R35, R27 ;  /* 0x00000023161b7223 */ /* 0x040fe2000000001b */
[C---:B------:R-:W-:Y:S01]  /*f040*/  FFMA R36, R35.reuse, R33, R36 ;  /* 0x0000002123247223 */ /* 0x040fe20000000024 */
[C---:B------:R-:W-:Y:S01]  /*f050*/  FFMA R8, R35.reuse, R3, R8 ;  /* 0x0000000323087223 */ /* 0x040fe20000000008 */
[----:B------:R-:W-:Y:S01]  /*f060*/  @!P4 FFMA R12, R35, R19, R12 ;  /* 0x00000013230cc223 */ /* 0x000fe2000000000c */
[----:B------:R-:W-:Y:S01]  /*f070*/  FFMA R24, R22, R18, R24 ;  /* 0x0000001216187223 */ /* 0x000fe20000000018 */
[C---:B------:R-:W-:Y:S01]  /*f080*/  FFMA R28, R18.reuse, R33, R28 ;  /* 0x00000021121c7223 */ /* 0x040fe2000000001c */
[C---:B------:R-:W-:Y:S01]  /*f090*/  FFMA R31, R18.reuse, R3, R31 ;  /* 0x00000003121f7223 */ /* 0x040fe2000000001f */
[C---:B------:R-:W-:Y:S01]  /*f0a0*/  @!P4 FFMA R13, R18.reuse, R19, R13 ;  /* 0x00000013120dc223 */ /* 0x040fe2000000000d */
[----:B------:R-:W-:Y:S01]  /*f0b0*/  @!P3 FFMA R20, R39, R33, R20 ;  /* 0x000000212714b223 */ /* 0x000fe20000000014 */
[-C--:B------:R-:W-:Y:S01]  /*f0c0*/  FFMA R26, R35, R34.reuse, R17 ;  /* 0x00000022231a7223 */ /* 0x080fe20000000011 */
[-C--:B------:R-:W-:Y:S01]  /*f0d0*/  FFMA R0, R5, R34.reuse, R41 ;  /* 0x0000002205007223 */ /* 0x080fe20000000029 */
[----:B------:R-:W-:Y:S01]  /*f0e0*/  FFMA R45, R18, R34, R45 ;  /* 0x00000022122d7223 */ /* 0x000fe2000000002d */
[----:B------:R-:W-:Y:S01]  /*f0f0*/  @!P3 FFMA R6, R43, R3, R6 ;  /* 0x000000032b06b223 */ /* 0x000fe20000000006 */
[----:B------:R-:W2:Y:S04]  /*f100*/  LDS R22, [R16+UR7+0x900] ;  /* 0x0009000710167984 */ /* 0x000ea80008000800 */
[----:B------:R-:W3:Y:S01]  /*f110*/  LDS R3, [R16+UR7+0x980] ;  /* 0x0009800710037984 */ /* 0x000ee20008000800 */
[----:B0-----:R-:W-:-:S03]  /*f120*/  @!P3 FFMA R15, R42, R40, R15 ;  /* 0x000000282a0fb223 */ /* 0x001fc6000000000f */
[----:B------:R-:W0:Y:S04]  /*f130*/  LDS R19, [R16+UR7+0xa80] ;  /* 0x000a800710137984 */ /* 0x000e280008000800 */
[----:B------:R-:W4:Y:S04]  /*f140*/  LDS R17, [R11+UR4+0x260] ;  /* 0x000260040b117984 */ /* 0x000f280008000800 */
[----:B------:R-:W5:Y:S04]  /*f150*/  @!P3 LDS R33, [R16+UR7+0xb00] ;  /* 0x000b00071021b984 */ /* 0x000f680008000800 */
[----:B------:R-:W5:Y:S01]  /*f160*/  LDS R5, [R11+UR4+0x280] ;  /* 0x000280040b057984 */ /* 0x000f620008000800 */
[----:B-1----:R-:W-:-:S03]  /*f170*/  FFMA R24, R42, R2, R24 ;  /* 0x000000022a187223 */ /* 0x002fc60000000018 */
[----:B------:R-:W1:Y:S04]  /*f180*/  @!P4 LDS R18, [R11+UR4+0x2c0] ;  /* 0x0002c0040b12c984 */ /* 0x000e680008000800 */
[----:B------:R-:W1:Y:S04]  /*f190*/  LDS R35, [R11+UR4+0x2a0] ;  /* 0x0002a0040b237984 */ /* 0x000e680008000800 */
[----:B------:R-:W1:Y:S04]  /*f1a0*/  @!P3 LDS R38, [R16+UR7+0x8c0] ;  /* 0x0008c0071026b984 */ /* 0x000e680008000800 */
[----:B------:R-:W1:Y:S01]  /*f1b0*/  @!P3 LDS R39, [R16+UR7+0xb00] ;  /* 0x000b00071027b984 */ /* 0x000e620008000800 */
[----:B--2---:R-:W-:-:S03]  /*f1c0*/  FFMA R23, R42, R22, R23 ;  /* 0x000000162a177223 */ /* 0x004fc60000000017 */
[----:B------:R-:W-:Y:S01]  /*f1d0*/  @!P3 LDS R40, [R16+UR7+0xd40] ;  /* 0x000d40071028b984 */ /* 0x000fe20008000800 */
[----:B---3--:R-:W-:-:S03]  /*f1e0*/  FFMA R25, R42, R3, R25 ;  /* 0x000000032a197223 */ /* 0x008fc60000000019 */
[----:B------:R-:W-:Y:S01]  /*f1f0*/  @!P3 LDS R41, [R16+UR7+0x1d00] ;  /* 0x001d00071029b984 */ /* 0x000fe20008000800 */
[----:B0-----:R-:W-:-:S03]  /*f200*/  FFMA R27, R42, R19, R27 ;  /* 0x000000132a1b7223 */ /* 0x001fc6000000001b */
[----:B------:R-:W-:Y:S01]  /*f210*/  @!P3 LDS R43, [R16+UR7+0x2180] ;  /* 0x00218007102bb984 */ /* 0x000fe20008000800 */
[-C--:B----4-:R-:W-:Y:S01]  /*f220*/  FFMA R36, R19, R17.reuse, R36 ;  /* 0x0000001113247223 */ /* 0x090fe20000000024 */
[-C--:B------:R-:W-:Y:S01]  /*f230*/  FFMA R4, R22, R17.reuse, R4 ;  /* 0x0000001116047223 */ /* 0x080fe20000000004 */
[-C--:B------:R-:W-:Y:S01]  /*f240*/  FFMA R30, R3, R17.reuse, R30 ;  /* 0x00000011031e7223 */ /* 0x080fe2000000001e */
[-C--:B------:R-:W-:Y:S01]  /*f250*/  FFMA R28, R2, R17.reuse, R28 ;  /* 0x00000011021c7223 */ /* 0x080fe2000000001c */
[----:B-----5:R-:W-:Y:S01]  /*f260*/  @!P3 FFMA R20, R33, R17, R20 ;  /* 0x000000112114b223 */ /* 0x020fe20000000014 */
[----:B------:R-:W0:Y:S01]  /*f270*/  LDS R42, [R11+UR4+0x2d0] ;  /* 0x0002d0040b2a7984 */ /* 0x000e220008000800 */
[-C--:B------:R-:W-:Y:S01]  /*f280*/  FFMA R29, R22, R5.reuse, R29 ;  /* 0x00000005161d7223 */ /* 0x080fe2000000001d */
[-C--:B------:R-:W-:Y:S01]  /*f290*/  FFMA R32, R3, R5.reuse, R32 ;  /* 0x0000000503207223 */ /* 0x080fe20000000020 */
[-C--:B------:R-:W-:Y:S01]  /*f2a0*/  FFMA R31, R2, R5.reuse, R31 ;  /* 0x00000005021f7223 */ /* 0x080fe2000000001f */
[----:B------:R-:W-:Y:S01]  /*f2b0*/  FFMA R8, R19, R5, R8 ;  /* 0x0000000513087223 */ /* 0x000fe20000000008 */
[-C--:B-1----:R-:W-:Y:S01]  /*f2c0*/  @!P4 FFMA R9, R22, R18.reuse, R9 ;  /* 0x000000121609c223 */ /* 0x082fe20000000009 */
[-C--:B------:R-:W-:Y:S01]  /*f2d0*/  @!P4 FFMA R14, R3, R18.reuse, R14 ;  /* 0x00000012030ec223 */ /* 0x080fe2000000000e */
[-C--:B------:R-:W-:Y:S01]  /*f2e0*/  @!P4 FFMA R13, R2, R18.reuse, R13 ;  /* 0x00000012020dc223 */ /* 0x080fe2000000000d */
[----:B------:R-:W-:Y:S01]  /*f2f0*/  @!P4 FFMA R12, R19, R18, R12 ;  /* 0x00000012130cc223 */ /* 0x000fe2000000000c */
[-C--:B------:R-:W-:Y:S01]  /*f300*/  FFMA R37, R22, R35.reuse, R37 ;  /* 0x0000002316257223 */ /* 0x080fe20000000025 */
[-C--:B------:R-:W-:Y:S01]  /*f310*/  FFMA R0, R3, R35.reuse, R0 ;  /* 0x0000002303007223 */ /* 0x080fe20000000000 */
[-C--:B------:R-:W-:Y:S01]  /*f320*/  FFMA R45, R2, R35.reuse, R45 ;  /* 0x00000023022d7223 */ /* 0x080fe2000000002d */
[----:B------:R-:W-:Y:S01]  /*f330*/  FFMA R26, R19, R35, R26 ;  /* 0x00000023131a7223 */ /* 0x000fe2000000001a */
[----:B------:R-:W-:Y:S01]  /*f340*/  @!P3 FFMA R7, R38, R34, R7 ;  /* 0x000000222607b223 */ /* 0x000fe20000000007 */
[----:B------:R-:W1:Y:S01]  /*f350*/  LDS R18, [R16+UR7+0xb40] ;  /* 0x000b400710127984 */ /* 0x000e620008000800 */
[----:B------:R-:W-:-:S03]  /*f360*/  @!P3 FFMA R6, R39, R5, R6 ;  /* 0x000000052706b223 */ /* 0x000fc60000000006 */
[----:B------:R-:W2:Y:S04]  /*f370*/  LDS R17, [R11+UR4+0x2f0] ;  /* 0x0002f0040b117984 */ /* 0x000ea80008000800 */
[----:B------:R-:W3:Y:S04]  /*f380*/  LDS R3, [R11+UR4+0x310] ;  /* 0x000310040b037984 */ /* 0x000ee80008000800 */
[----:B------:R-:W4:Y:S04]  /*f390*/  @!P4 LDS R22, [R11+UR4+0x350] ;  /* 0x000350040b16c984 */ /* 0x000f280008000800 */
[----:B------:R-:W5:Y:S04]  /*f3a0*/  LDS R2, [R11+UR4+0x330] ;  /* 0x000330040b027984 */ /* 0x000f680008000800 */
[----:B------:R-:W5:Y:S04]  /*f3b0*/  @!P3 LDS R38, [R16+UR7+0xb00] ;  /* 0x000b00071026b984 */ /* 0x000f680008000800 */
[----:B------:R-:W5:Y:S01]  /*f3c0*/  LDS R19, [R16+UR7+0xbc0] ;  /* 0x000bc00710137984 */ /* 0x000f620008000800 */
[----:B0-----:R-:W-:-:S03]  /*f3d0*/  @!P3 FFMA R15, R42, R40, R15 ;  /* 0x000000282a0fb223 */ /* 0x001fc6000000000f */
[----:B------:R-:W0:Y:S04]  /*f3e0*/  LDS R34, [R16+UR7+0xc40] ;  /* 0x000c400710227984 */ /* 0x000e280008000800 */
[----:B------:R-:W0:Y:S04]  /*f3f0*/  LDS R5, [R16+UR7+0xcc0] ;  /* 0x000cc00710057984 */ /* 0x000e280008000800 */
[----:B------:R-:W0:Y:S04]  /*f400*/  @!P3 LDS R33, [R16+UR7+0xd40] ;  /* 0x000d40071021b984 */ /* 0x000e280008000800 */
[----:B------:R-:W0:Y:S01]  /*f410*/  @!P3 LDS R39, [R16+UR7+0xd40] ;  /* 0x000d40071027b984 */ /* 0x000e220008000800 */
[----:B-1----:R-:W-:Y:S01]  /*f420*/  FFMA R23, R42, R18, R23 ;  /* 0x000000122a177223 */ /* 0x002fe20000000017 */
[----:B--2---:R-:W-:-:S02]  /*f430*/  FFMA R4, R18, R17, R4 ;  /* 0x0000001112047223 */ /* 0x004fc40000000004 */
[----:B------:R-:W-:Y:S01]  /*f440*/  @!P3 LDS R40, [R16+UR7+0xf80] ;  /* 0x000f80071028b984 */ /* 0x000fe20008000800 */
[C---:B---3--:R-:W-:Y:S01]  /*f450*/  FFMA R29, R18.reuse, R3, R29 ;  /* 0x00000003121d7223 */ /* 0x048fe2000000001d */
[C---:B----4-:R-:W-:Y:S01]  /*f460*/  @!P4 FFMA R9, R18.reuse, R22, R9 ;  /* 0x000000161209c223 */ /* 0x050fe20000000009 */
[----:B-----5:R-:W-:Y:S01]  /*f470*/  FFMA R37, R18, R2, R37 ;  /* 0x0000000212257223 */ /* 0x020fe20000000025 */
[----:B------:R-:W-:Y:S02]  /*f480*/  @!P3 FFMA R7, R38, R35, R7 ;  /* 0x000000232607b223 */ /* 0x000fe40000000007 */
[----:B------:R-:W1:Y:S01]  /*f490*/  @!P3 LDS R38, [R16+UR7+0xd40] ;  /* 0x000d40071026b984 */ /* 0x000e620008000800 */
[C---:B------:R-:W-:Y:S01]  /*f4a0*/  FFMA R25, R42.reuse, R19, R25 ;  /* 0x000000132a197223 */ /* 0x040fe20000000019 */
[C---:B------:R-:W-:Y:S01]  /*f4b0*/  FFMA R30, R19.reuse, R17, R30 ;  /* 0x00000011131e7223 */ /* 0x040fe2000000001e */
[C---:B------:R-:W-:Y:S01]  /*f4c0*/  FFMA R32, R19.reuse, R3, R32 ;  /* 0x0000000313207223 */ /* 0x040fe20000000020 */
[----:B------:R-:W-:Y:S01]  /*f4d0*/  @!P4 FFMA R14, R19, R22, R14 ;  /* 0x00000016130ec223 */ /* 0x000fe2000000000e */
[----:B0-----:R-:W-:Y:S01]  /*f4e0*/  FFMA R24, R42, R34, R24 ;  /* 0x000000222a187223 */ /* 0x001fe20000000018 */
[C---:B------:R-:W-:Y:S01]  /*f4f0*/  FFMA R28, R34.reuse, R17, R28 ;  /* 0x00000011221c7223 */ /* 0x040fe2000000001c */
[C---:B------:R-:W-:Y:S01]  /*f500*/  FFMA R31, R34.reuse, R3, R31 ;  /* 0x00000003221f7223 */ /* 0x040fe2000000001f */
[-C--:B------:R-:W-:Y:S01]  /*f510*/  @!P4 FFMA R13, R34, R22.reuse, R13 ;  /* 0x00000016220dc223 */ /* 0x080fe2000000000d */
[----:B------:R-:W-:Y:S01]  /*f520*/  FFMA R27, R42, R5, R27 ;  /* 0x000000052a1b7223 */ /* 0x000fe2000000001b */
[C---:B------:R-:W-:Y:S01]  /*f530*/  FFMA R36, R5.reuse, R17, R36 ;  /* 0x0000001105247223 */ /* 0x040fe20000000024 */
[C---:B------:R-:W-:Y:S01]  /*f540*/  FFMA R8, R5.reuse, R3, R8 ;  /* 0x0000000305087223 */ /* 0x040fe20000000008 */
[----:B------:R-:W-:Y:S01]  /*f550*/  @!P4 FFMA R12, R5, R22, R12 ;  /* 0x00000016050cc223 */ /* 0x000fe2000000000c */
[----:B------:R-:W-:Y:S01]  /*f560*/  @!P3 FFMA R20, R33, R17, R20 ;  /* 0x000000112114b223 */ /* 0x000fe20000000014 */
[-C--:B------:R-:W-:Y:S01]  /*f570*/  FFMA R45, R34, R2.reuse, R45 ;  /* 0x00000002222d7223 */ /* 0x080fe2000000002d */
[-C--:B------:R-:W-:Y:S01]  /*f580*/  FFMA R26, R5, R2.reuse, R26 ;  /* 0x00000002051a7223 */ /* 0x080fe2000000001a */
[-C--:B------:R-:W-:Y:S01]  /*f590*/  FFMA R18, R19, R2.reuse, R0 ;  /* 0x0000000213127223 */ /* 0x080fe20000000000 */
[----:B------:R-:W-:Y:S01]  /*f5a0*/  @!P3 FFMA R6, R39, R3, R6 ;  /* 0x000000032706b223 */ /* 0x000fe20000000006 */
[----:B------:R-:W0:Y:S04]  /*f5b0*/  LDS R42, [R11+UR4+0x360] ;  /* 0x000360040b2a7984 */ /* 0x000e280008000800 */
[----:B------:R-:W2:Y:S04]  /*f5c0*/  LDS R34, [R16+UR7+0xd80] ;  /* 0x000d800710227984 */ /* 0x000ea80008000800 */
[----:B------:R-:W3:Y:S04]  /*f5d0*/  LDS R33, [R16+UR7+0xe00] ;  /* 0x000e000710217984 */ /* 0x000ee80008000800 */
[----:B------:R-:W4:Y:S04]  /*f5e0*/  LDS R22, [R16+UR7+0xe80] ;  /* 0x000e800710167984 */ /* 0x000f280008000800 */
[----:B------:R-:W5:Y:S04]  /*f5f0*/  LDS R17, [R16+UR7+0xf00] ;  /* 0x000f000710117984 */ /* 0x000f680008000800 */
[----:B------:R-:W5:Y:S01]  /*f600*/  LDS R3, [R11+UR4+0x380] ;  /* 0x000380040b037984 */ /* 0x000f620008000800 */
[----:B-1----:R-:W-:-:S03]  /*f610*/  @!P3 FFMA R7, R38, R2, R7 ;  /* 0x000000022607b223 */ /* 0x002fc60000000007 */
[----:B------:R-:W1:Y:S04]  /*f620*/  @!P3 LDS R35, [R16+UR7+0xf80] ;  /* 0x000f80071023b984 */ /* 0x000e680008000800 */
[----:B------:R-:W1:Y:S04]  /*f630*/  LDS R5, [R11+UR4+0x3a0] ;  /* 0x0003a0040b057984 */ /* 0x000e680008000800 */
[----:B------:R-:W1:Y:S04]  /*f640*/  @!P3 LDS R39, [R16+UR7+0xf80] ;  /* 0x000f80071027b984 */ /* 0x000e680008000800 */
[----:B------:R-:W1:Y:S04]  /*f650*/  @!P4 LDS R19, [R11+UR4+0x3e0] ;  /* 0x0003e0040b13c984 */ /* 0x000e680008000800 */
[----:B------:R-:W1:Y:S01]  /*f660*/  LDS R0, [R11+UR4+0x3c0] ;  /* 0x0003c0040b007984 */ /* 0x000e620008000800 */
[C---:B0-----:R-:W-:Y:S01]  /*f670*/  @!P3 FFMA R15, R42.reuse, R40, R15 ;  /* 0x000000282a0fb223 */ /* 0x041fe2000000000f */
[----:B--2---:R-:W-:-:S02]  /*f680*/  FFMA R23, R42, R34, R23 ;  /* 0x000000222a177223 */ /* 0x004fc40000000017 */
[----:B------:R-:W0:Y:S01]  /*f690*/  @!P3 LDS R38, [R16+UR7+0xf80] ;  /* 0x000f80071026b984 */ /* 0x000e220008000800 */
[----:B---3--:R-:W-:-:S03]  /*f6a0*/  FFMA R25, R42, R33, R25 ;  /* 0x000000212a197223 */ /* 0x008fc60000000019 */
[----:B------:R-:W-:Y:S01]  /*f6b0*/  @!P3 LDS R40, [R16+UR7+0x11c0] ;  /* 0x0011c0071028b984 */ /* 0x000fe20008000800 */
[----:B----4-:R-:W-:-:S03]  /*f6c0*/  FFMA R24, R42, R22, R24 ;  /* 0x000000162a187223 */ /* 0x010fc60000000018 */
[----:B------:R-:W-:Y:S01]  /*f6d0*/  LDS R2, [R16+UR7+0x10c0] ;  /* 0x0010c00710027984 */ /* 0x000fe20008000800 */
[----:B-----5:R-:W-:-:S03]  /*f6e0*/  FFMA R27, R42, R17, R27 ;  /* 0x000000112a1b7223 */ /* 0x020fc6000000001b */
[----:B------:R-:W2:Y:S01]  /*f6f0*/  LDS R42, [R11+UR4+0x3f0] ;  /* 0x0003f0040b2a7984 */ /* 0x000ea20008000800 */
[-C--:B------:R-:W-:Y:S01]  /*f700*/  FFMA R4, R34, R3.reuse, R4 ;  /* 0x0000000322047223 */ /* 0x080fe20000000004 */
[-C--:B------:R-:W-:Y:S01]  /*f710*/  FFMA R30, R33, R3.reuse, R30 ;  /* 0x00000003211e7223 */ /* 0x080fe2000000001e */
[-C--:B------:R-:W-:Y:S01]  /*f720*/  FFMA R28, R22, R3.reuse, R28 ;  /* 0x00000003161c7223 */ /* 0x080fe2000000001c */
[-C--:B------:R-:W-:Y:S01]  /*f730*/  FFMA R36, R17, R3.reuse, R36 ;  /* 0x0000000311247223 */ /* 0x080fe20000000024 */
[----:B-1----:R-:W-:Y:S02]  /*f740*/  @!P3 FFMA R20, R35, R3, R20 ;  /* 0x000000032314b223 */ /* 0x002fe40000000014 */
[----:B------:R-:W1:Y:S01]  /*f750*/  LDS R3, [R16+UR7+0x1040] ;  /* 0x0010400710037984 */ /* 0x000e620008000800 */
[-C--:B------:R-:W-:Y:S01]  /*f760*/  FFMA R29, R34, R5.reuse, R29 ;  /* 0x00000005221d7223 */ /* 0x080fe2000000001d */
[-C--:B------:R-:W-:Y:S01]  /*f770*/  FFMA R32, R33, R5.reuse, R32 ;  /* 0x0000000521207223 */ /* 0x080fe20000000020 */
[-C--:B------:R-:W-:Y:S01]  /*f780*/  FFMA R8, R17, R5.reuse, R8 ;  /* 0x0000000511087223 */ /* 0x080fe20000000008 */
[-C--:B------:R-:W-:Y:S01]  /*f790*/  FFMA R31, R22, R5.reuse, R31 ;  /* 0x00000005161f7223 */ /* 0x080fe2000000001f */
[----:B------:R-:W-:Y:S01]  /*f7a0*/  @!P3 FFMA R6, R39, R5, R6 ;  /* 0x000000052706b223 */ /* 0x000fe20000000006 */
[----:B------:R-:W-:Y:S01]  /*f7b0*/  @!P3 LDS R35, [R16+UR7+0x11c0] ;  /* 0x0011c0071023b984 */ /* 0x000fe20008000800 */
[-C--:B------:R-:W-:Y:S01]  /*f7c0*/  @!P4 FFMA R9, R34, R19.reuse, R9 ;  /* 0x000000132209c223 */ /* 0x080fe20000000009 */
[-C--:B------:R-:W-:Y:S01]  /*f7d0*/  @!P4 FFMA R14, R33, R19.reuse, R14 ;  /* 0x00000013210ec223 */ /* 0x080fe2000000000e */
[-C--:B------:R-:W-:Y:S01]  /*f7e0*/  @!P4 FFMA R13, R22, R19.reuse, R13 ;  /* 0x00000013160dc223 */ /* 0x080fe2000000000d */
[----:B------:R-:W-:Y:S01]  /*f7f0*/  @!P4 FFMA R12, R17, R19, R12 ;  /* 0x00000013110cc223 */ /* 0x000fe2000000000c */
[-C--:B------:R-:W-:Y:S01]  /*f800*/  FFMA R37, R34, R0.reuse, R37 ;  /* 0x0000000022257223 */ /* 0x080fe20000000025 */
[-C--:B------:R-:W-:Y:S01]  /*f810*/  FFMA R18, R33, R0.reuse, R18 ;  /* 0x0000000021127223 */ /* 0x080fe20000000012 */
[-C--:B------:R-:W-:Y:S01]  /*f820*/  FFMA R45, R22, R0.reuse, R45 ;  /* 0x00000000162d7223 */ /* 0x080fe2000000002d */
[-C--:B------:R-:W-:Y:S01]  /*f830*/  FFMA R26, R17, R0.reuse, R26 ;  /* 0x00000000111a7223 */ /* 0x080fe2000000001a */
[----:B------:R-:W3:Y:S01]  /*f840*/  LDS R34, [R16+UR7+0xfc0] ;  /* 0x000fc00710227984 */ /* 0x000ee20008000800 */
[----:B0-----:R-:W-:-:S03]  /*f850*/  @!P3 FFMA R7, R38, R0, R7 ;  /* 0x000000002607b223 */ /* 0x001fc60000000007 */
[----:B------:R-:W0:Y:S04]  /*f860*/  LDS R19, [R16+UR7+0x1140] ;  /* 0x0011400710137984 */ /* 0x000e280008000800 */
[----:B------:R-:W4:Y:S04]  /*f870*/  LDS R5, [R11+UR4+0x410] ;  /* 0x000410040b057984 */ /* 0x000f280008000800 */
[----:B------:R-:W5:Y:S01]  /*f880*/  LDS R33, [R11+UR4+0x430] ;  /* 0x000430040b217984 */ /* 0x000f620008000800 */
[C---:B--2---:R-:W-:Y:S01]  /*f890*/  @!P3 FFMA R15, R42.reuse, R40, R15 ;  /* 0x000000282a0fb223 */ /* 0x044fe2000000000f */
[----:B------:R-:W-:-:S02]  /*f8a0*/  FFMA R24, R42, R2, R24 ;  /* 0x000000022a187223 */ /* 0x000fc40000000018 */
[----:B------:R-:W2:Y:S04]  /*f8b0*/  @!P3 LDS R39, [R16+UR7+0x11c0] ;  /* 0x0011c0071027b984 */ /* 0x000ea80008000800 */
[----:B------:R-:W2:Y:S01]  /*f8c0*/  @!P4 LDS R17, [R11+UR4+0x470] ;  /* 0x000470040b11c984 */ /* 0x000ea20008000800 */
[----:B-1----:R-:W-:-:S03]  /*f8d0*/  FFMA R25, R42, R3, R25 ;  /* 0x000000032a197223 */ /* 0x002fc60000000019 */
[----:B------:R-:W1:Y:S04]  /*f8e0*/  LDS R22, [R11+UR4+0x450] ;  /* 0x000450040b167984 */ /* 0x000e680008000800 */
[----:B------:R-:W1:Y:S04]  /*f8f0*/  @!P3 LDS R38, [R16+UR7+0x11c0] ;  /* 0x0011c0071026b984 */ /* 0x000e680008000800 */
[----:B------:R-:W-:Y:S04]  /*f900*/  @!P3 LDS R40, [R16+UR7+0x1400] ;  /* 0x001400071028b984 */ /* 0x000fe80008000800 */
[----:B------:R-:W-:Y:S01]  /*f910*/  LDS R0, [R16+UR7+0x1300] ;  /* 0x0013000710007984 */ /* 0x000fe20008000800 */
[C---:B---3--:R-:W-:Y:S01]  /*f920*/  FFMA R23, R42.reuse, R34, R23 ;  /* 0x000000222a177223 */ /* 0x048fe20000000017 */
[----:B0-----:R-:W-:-:S02]  /*f930*/  FFMA R27, R42, R19, R27 ;  /* 0x000000132a1b7223 */ /* 0x001fc4000000001b */
[----:B------:R-:W0:Y:S01]  /*f940*/  LDS R42, [R11+UR4+0x480] ;  /* 0x000480040b2a7984 */ /* 0x000e220008000800 */
[-C--:B----4-:R-:W-:Y:S01]  /*f950*/  FFMA R4, R34, R5.reuse, R4 ;  /* 0x0000000522047223 */ /* 0x090fe20000000004 */
[-C--:B------:R-:W-:Y:S01]  /*f960*/  FFMA R30, R3, R5.reuse, R30 ;  /* 0x00000005031e7223 */ /* 0x080fe2000000001e */
[-C--:B------:R-:W-:Y:S01]  /*f970*/  FFMA R36, R19, R5.reuse, R36 ;  /* 0x0000000513247223 */ /* 0x080fe20000000024 */
[-C--:B------:R-:W-:Y:S01]  /*f980*/  FFMA R28, R2, R5.reuse, R28 ;  /* 0x00000005021c7223 */ /* 0x080fe2000000001c */
[----:B------:R-:W-:Y:S01]  /*f990*/  @!P3 FFMA R20, R35, R5, R20 ;  /* 0x000000052314b223 */ /* 0x000fe20000000014 */
[-C--:B-----5:R-:W-:Y:S01]  /*f9a0*/  FFMA R29, R34, R33.reuse, R29 ;  /* 0x00000021221d7223 */ /* 0x0a0fe2000000001d */
[-C--:B------:R-:W-:Y:S01]  /*f9b0*/  FFMA R32, R3, R33.reuse, R32 ;  /* 0x0000002103207223 */ /* 0x080fe20000000020 */
[-C--:B------:R-:W-:Y:S01]  /*f9c0*/  FFMA R31, R2, R33.reuse, R31 ;  /* 0x00000021021f7223 */ /* 0x080fe2000000001f */
[-C--:B------:R-:W-:Y:S01]  /*f9d0*/  FFMA R8, R19, R33.reuse, R8 ;  /* 0x0000002113087223 */ /* 0x080fe20000000008 */
[----:B--2---:R-:W-:Y:S01]  /*f9e0*/  @!P3 FFMA R6, R39, R33, R6 ;  /* 0x000000212706b223 */ /* 0x004fe20000000006 */
[----:B------:R-:W2:Y:S01]  /*f9f0*/  LDS R5, [R16+UR7+0x1380] ;  /* 0x0013800710057984 */ /* 0x000ea20008000800 */
[-C--:B------:R-:W-:Y:S01]  /*fa00*/  @!P4 FFMA R9, R34, R17.reuse, R9 ;  /* 0x000000112209c223 */ /* 0x080fe20000000009 */
[-C--:B------:R-:W-:Y:S01]  /*fa10*/  @!P4 FFMA R14, R3, R17.reuse, R14 ;  /* 0x00000011030ec223 */ /* 0x080fe2000000000e */
[-C--:B------:R-:W-:Y:S01]  /*fa20*/  @!P4 FFMA R13, R2, R17.reuse, R13 ;  /* 0x00000011020dc223 */ /* 0x080fe2000000000d */
[----:B------:R-:W-:Y:S01]  /*fa30*/  @!P4 FFMA R12, R19, R17, R12 ;  /* 0x00000011130cc223 */ /* 0x000fe2000000000c */
[-C--:B-1----:R-:W-:Y:S01]  /*fa40*/  FFMA R37, R34, R22.reuse, R37 ;  /* 0x0000001622257223 */ /* 0x082fe20000000025 */
[-C--:B------:R-:W-:Y:S01]  /*fa50*/  FFMA R18, R3, R22.reuse, R18 ;  /* 0x0000001603127223 */ /* 0x080fe20000000012 */
[-C--:B------:R-:W-:Y:S01]  /*fa60*/  FFMA R45, R2, R22.reuse, R45 ;  /* 0x00000016022d7223 */ /* 0x080fe2000000002d */
[-C--:B------:R-:W-:Y:S01]  /*fa70*/  FFMA R26, R19, R22.reuse, R26 ;  /* 0x00000016131a7223 */ /* 0x080fe2000000001a */
[----:B------:R-:W1:Y:S01]  /*fa80*/  LDS R34, [R16+UR7+0x1200] ;  /* 0x0012000710227984 */ /* 0x000e620008000800 */
[----:B------:R-:W-:-:S03]  /*fa90*/  @!P3 FFMA R7, R38, R22, R7 ;  /* 0x000000162607b223 */ /* 0x000fc60000000007 */
[----:B------:R-:W3:Y:S04]  /*faa0*/  LDS R33, [R16+UR7+0x1280] ;  /* 0x0012800710217984 */ /* 0x000ee80008000800 */
[----:B------:R-:W4:Y:S04]  /*fab0*/  LDS R17, [R11+UR4+0x4a0] ;  /* 0x0004a0040b117984 */ /* 0x000f280008000800 */
[----:B------:R-:W5:Y:S04]  /*fac0*/  @!P3 LDS R35, [R16+UR7+0x1400] ;  /* 0x001400071023b984 */ /* 0x000f680008000800 */
[----:B------:R-:W5:Y:S01]  /*fad0*/  LDS R3, [R11+UR4+0x4c0] ;  /* 0x0004c0040b037984 */ /* 0x000f620008000800 */
[C---:B0-----:R-:W-:Y:S01]  /*fae0*/  @!P3 FFMA R15, R42.reuse, R40, R15 ;  /* 0x000000282a0fb223 */ /* 0x041fe2000000000f */
[----:B------:R-:W-:-:S02]  /*faf0*/  FFMA R24, R42, R0, R24 ;  /* 0x000000002a187223 */ /* 0x000fc40000000018 */
[----:B------:R-:W0:Y:S04]  /*fb00*/  @!P3 LDS R39, [R16+UR7+0x1400] ;  /* 0x001400071027b984 */ /* 0x000e280008000800 */
[----:B------:R-:W0:Y:S04]  /*fb10*/  @!P4 LDS R19, [R11+UR4+0x500] ;  /* 0x000500040b13c984 */ /* 0x000e280008000800 */
[----:B------:R-:W0:Y:S01]  /*fb20*/  LDS R2, [R11+UR4+0x4e0] ;  /* 0x0004e0040b027984 */ /* 0x000e220008000800 */
[----:B--2---:R-:W-:-:S03]  /*fb30*/  FFMA R27, R42, R5, R27 ;  /* 0x000000052a1b7223 */ /* 0x004fc6000000001b */
[----:B------:R-:W2:Y:S04]  /*fb40*/  @!P3 LDS R38, [R16+UR7+0x1400] ;  /* 0x001400071026b984 */ /* 0x000ea80008000800 */
[----:B------:R-:W-:Y:S01]  /*fb50*/  @!P3 LDS R40, [R16+UR7+0x1640] ;  /* 0x001640071028b984 */ /* 0x000fe20008000800 */
[----:B-1----:R-:W-:-:S03]  /*fb60*/  FFMA R23, R42, R34, R23 ;  /* 0x000000222a177223 */ /* 0x002fc60000000017 */
[----:B------:R-:W-:Y:S01]  /*fb70*/  LDS R22, [R16+UR7+0x1540] ;  /* 0x0015400710167984 */ /* 0x000fe20008000800 */
[----:B---3--:R-:W-:-:S03]  /*fb80*/  FFMA R25, R42, R33, R25 ;  /* 0x000000212a197223 */ /* 0x008fc60000000019 */
[----:B------:R-:W1:Y:S01]  /*fb90*/  LDS R42, [R11+UR4+0x510] ;  /* 0x000510040b2a7984 */ /* 0x000e620008000800 */
[-C--:B----4-:R-:W-:Y:S01]  /*fba0*/  FFMA R4, R34, R17.reuse, R4 ;  /* 0x0000001122047223 */ /* 0x090fe20000000004 */
[-C--:B------:R-:W-:Y:S01]  /*fbb0*/  FFMA R30, R33, R17.reuse, R30 ;  /* 0x00000011211e7223 */ /* 0x080fe2000000001e */
[-C--:B------:R-:W-:Y:S01]  /*fbc0*/  FFMA R28, R0, R17.reuse, R28 ;  /* 0x00000011001c7223 */ /* 0x080fe2000000001c */
[-C--:B------:R-:W-:Y:S01]  /*fbd0*/  FFMA R36, R5, R17.reuse, R36 ;  /* 0x0000001105247223 */ /* 0x080fe20000000024 */
[----:B-----5:R-:W-:Y:S02]  /*fbe0*/  @!P3 FFMA R20, R35, R17, R20 ;  /* 0x000000112314b223 */ /* 0x020fe40000000014 */
[----:B------:R-:W3:Y:S01]  /*fbf0*/  LDS R17, [R16+UR7+0x14c0] ;  /* 0x0014c00710117984 */ /* 0x000ee20008000800 */
[-C--:B------:R-:W-:Y:S01]  /*fc00*/  FFMA R29, R34, R3.reuse, R29 ;  /* 0x00000003221d7223 */ /* 0x080fe2000000001d */
[-C--:B------:R-:W-:Y:S01]  /*fc10*/  FFMA R32, R33, R3.reuse, R32 ;  /* 0x0000000321207223 */ /* 0x080fe20000000020 */
[-C--:B------:R-:W-:Y:S01]  /*fc20*/  FFMA R31, R0, R3.reuse, R31 ;  /* 0x00000003001f7223 */ /* 0x080fe2000000001f */
[-C--:B------:R-:W-:Y:S01]  /*fc30*/  FFMA R8, R5, R3.reuse, R8 ;  /* 0x0000000305087223 */ /* 0x080fe20000000008 */
[----:B0-----:R-:W-:Y:S01]  /*fc40*/  @!P3 FFMA R6, R39, R3, R6 ;  /* 0x000000032706b223 */ /* 0x001fe20000000006 */
[----:B------:R-:W0:Y:S01]  /*fc50*/  @!P4 LDS R35, [R11+UR4+0x590] ;  /* 0x000590040b23c984 */ /* 0x000e220008000800 */
        /* <DEDUP_REMOVED lines=8> */
[----:B------:R-:W4:Y:S01]  /*fce0*/  LDS R34, [R16+UR7+0x1440] ;  /* 0x0014400710227984 */ /* 0x000f220008000800 */
[----:B--2---:R-:W-:-:S03]  /*fcf0*/  @!P3 FFMA R7, R38, R2, R7 ;  /* 0x000000022607b223 */ /* 0x004fc60000000007 */
[----:B------:R-:W2:Y:S04]  /*fd00*/  LDS R19, [R16+UR7+0x15c0] ;  /* 0x0015c00710137984 */ /* 0x000ea80008000800 */
[----:B------:R-:W5:Y:S04]  /*fd10*/  LDS R3, [R11+UR4+0x530] ;  /* 0x000530040b037984 */ /* 0x000f680008000800 */
[----:B------:R-:W5:Y:S01]  /*fd20*/  @!P3 LDS R33, [R16+UR7+0x1640] ;  /* 0x001640071021b984 */ /* 0x000f620008000800 */
[C---:B-1----:R-:W-:Y:S01]  /*fd30*/  @!P3 FFMA R15, R42.reuse, R40, R15 ;  /* 0x000000282a0fb223 */ /* 0x042fe2000000000f */
[----:B------:R-:W-:-:S02]  /*fd40*/  FFMA R24, R42, R22, R24 ;  /* 0x000000162a187223 */ /* 0x000fc40000000018 */
[----:B------:R-:W1:Y:S04]  /*fd50*/  LDS R5, [R11+UR4+0x550] ;  /* 0x000550040b057984 */ /* 0x000e680008000800 */
[----:B------:R-:W1:Y:S01]  /*fd60*/  @!P3 LDS R39, [R16+UR7+0x1640] ;  /* 0x001640071027b984 */ /* 0x000e620008000800 */
[----:B---3--:R-:W-:-:S03]  /*fd70*/  FFMA R25, R42, R17, R25 ;  /* 0x000000112a197223 */ /* 0x008fc60000000019 */
[----:B------:R-:W3:Y:S04]  /*fd80*/  LDS R0, [R11+UR4+0x570] ;  /* 0x000570040b007984 */ /* 0x000ee80008000800 */
[----:B------:R-:W-:Y:S01]  /*fd90*/  @!P3 LDS R40, [R16+UR7+0x1880] ;  /* 0x001880071028b984 */ /* 0x000fe20008000800 */
[-C--:B0-----:R-:W-:Y:S01]  /*fda0*/  @!P4 FFMA R14, R17, R35.reuse, R14 ;  /* 0x00000023110ec223 */ /* 0x081fe2000000000e */
[-C--:B------:R-:W-:Y:S02]  /*fdb0*/  @!P4 FFMA R13, R22, R35.reuse, R13 ;  /* 0x00000023160dc223 */ /* 0x080fe4000000000d */
[----:B------:R-:W-:Y:S04]  /*fdc0*/  LDS R2, [R16+UR7+0x1780] ;  /* 0x0017800710027984 */ /* 0x000fe80008000800 */
[----:B------:R-:W0:Y:S01]  /*fdd0*/  @!P3 LDS R38, [R16+UR7+0x1640] ;  /* 0x001640071026b984 */ /* 0x000e220008000800 */
[----:B----4-:R-:W-:Y:S01]  /*fde0*/  FFMA R23, R42, R34, R23 ;  /* 0x000000222a177223 */ /* 0x010fe20000000017 */
[----:B------:R-:W-:Y:S01]  /*fdf0*/  @!P4 FFMA R9, R34, R35, R9 ;  /* 0x000000232209c223 */ /* 0x000fe20000000009 */
[----:B--2---:R-:W-:Y:S01]  /*fe00*/  FFMA R27, R42, R19, R27 ;  /* 0x000000132a1b7223 */ /* 0x004fe2000000001b */
[----:B------:R-:W-:Y:S01]  /*fe10*/  @!P4 FFMA R12, R19, R35, R12 ;  /* 0x00000023130cc223 */ /* 0x000fe2000000000c */
[----:B------:R-:W2:Y:S01]  /*fe20*/  LDS R42, [R11+UR4+0x5a0] ;  /* 0x0005a0040b2a7984 */ /* 0x000ea20008000800 */
[-C--:B-----5:R-:W-:Y:S01]  /*fe30*/  FFMA R4, R34, R3.reuse, R4 ;  /* 0x0000000322047223 */ /* 0x0a0fe20000000004 */
[-C--:B------:R-:W-:Y:S01]  /*fe40*/  FFMA R30, R17, R3.reuse, R30 ;  /* 0x00000003111e7223 */ /* 0x080fe2000000001e */
[-C--:B------:R-:W-:Y:S01]  /*fe50*/  FFMA R28, R22, R3.reuse, R28 ;  /* 0x00000003161c7223 */ /* 0x080fe2000000001c */
[-C--:B------:R-:W-:Y:S01]  /*fe60*/  FFMA R36, R19, R3.reuse, R36 ;  /* 0x0000000313247223 */ /* 0x080fe20000000024 */
[----:B------:R-:W-:Y:S01]  /*fe70*/  @!P3 FFMA R20, R33, R3, R20 ;  /* 0x000000032114b223 */ /* 0x000fe20000000014 */
[----:B------:R-:W-:Y:S01]  /*fe80*/  @!P3 LDS R35, [R16+UR7+0x1880] ;  /* 0x001880071023b984 */ /* 0x000fe20008000800 */
[-C--:B-1----:R-:W-:Y:S01]  /*fe90*/  FFMA R29, R34, R5.reuse, R29 ;  /* 0x00000005221d7223 */ /* 0x082fe2000000001d */
[-C--:B------:R-:W-:Y:S01]  /*fea0*/  FFMA R32, R17, R5.reuse, R32 ;  /* 0x0000000511207223 */ /* 0x080fe20000000020 */
[-C--:B------:R-:W-:Y:S01]  /*feb0*/  FFMA R8, R19, R5.reuse, R8 ;  /* 0x0000000513087223 */ /* 0x080fe20000000008 */
[-C--:B------:R-:W-:Y:S01]  /*fec0*/  FFMA R31, R22, R5.reuse, R31 ;  /* 0x00000005161f7223 */ /* 0x080fe2000000001f */
[----:B------:R-:W-:Y:S01]  /*fed0*/  @!P3 FFMA R6, R39, R5, R6 ;  /* 0x000000052706b223 */ /* 0x000fe20000000006 */
[----:B------:R-:W1:Y:S01]  /*fee0*/  LDS R33, [R16+UR7+0x1700] ;  /* 0x0017000710217984 */ /* 0x000e620008000800 */
[----:B---3--:R-:W-:-:S03]  /*fef0*/  FFMA R37, R34, R0, R37 ;  /* 0x0000000022257223 */ /* 0x008fc60000000025 */
[----:B------:R-:W3:Y:S01]  /*ff00*/  LDS R5, [R16+UR7+0x1800] ;  /* 0x0018000710057984 */ /* 0x000ee20008000800 */
[-C--:B------:R-:W-:Y:S01]  /*ff10*/  FFMA R18, R17, R0.reuse, R18 ;  /* 0x0000000011127223 */ /* 0x080fe20000000012 */
[-C--:B------:R-:W-:Y:S01]  /*ff20*/  FFMA R45, R22, R0.reuse, R45 ;  /* 0x00000000162d7223 */ /* 0x080fe2000000002d */
[-C--:B------:R-:W-:Y:S01]  /*ff30*/  FFMA R26, R19, R0.reuse, R26 ;  /* 0x00000000131a7223 */ /* 0x080fe2000000001a */
[----:B------:R-:W4:Y:S04]  /*ff40*/  LDS R34, [R16+UR7+0x1680] ;  /* 0x0016800710227984 */ /* 0x000f280008000800 */
[----:B------:R-:W5:Y:S01]  /*ff50*/  LDS R3, [R11+UR4+0x5c0] ;  /* 0x0005c0040b037984 */ /* 0x000f620008000800 */
[----:B0-----:R-:W-:-:S03]  /*ff60*/  @!P3 FFMA R7, R38, R0, R7 ;  /* 0x000000002607b223 */ /* 0x001fc60000000007 */
[----:B------:R-:W0:Y:S04]  /*ff70*/  LDS R17, [R11+UR4+0x5e0] ;  /* 0x0005e0040b117984 */ /* 0x000e280008000800 */
[----:B------:R-:W0:Y:S04]  /*ff80*/  @!P3 LDS R39, [R16+UR7+0x1880] ;  /* 0x001880071027b984 */ /* 0x000e280008000800 */
[----:B------:R-:W0:Y:S01]  /*ff90*/  @!P4 LDS R19, [R11+UR4+0x620] ;  /* 0x000620040b13c984 */ /* 0x000e220008000800 */
[C---:B--2---:R-:W-:Y:S01]  /*ffa0*/  @!P3 FFMA R15, R42.reuse, R40, R15 ;  /* 0x000000282a0fb223 */ /* 0x044fe2000000000f */
[----:B------:R-:W-:-:S02]  /*ffb0*/  FFMA R24, R42, R2, R24 ;  /* 0x000000022a187223 */ /* 0x000fc40000000018 */
[----:B------:R-:W2:Y:S04]  /*ffc0*/  LDS R22, [R11+UR4+0x600] ;  /* 0x000600040b167984 */ /* 0x000ea80008000800 */
[----:B------:R-:W-:Y:S04]  /*ffd0*/  @!P3 LDS R40, [R16+UR7+0x1ac0] ;  /* 0x001ac0071028b984 */ /* 0x000fe80008000800 */
[----:B------:R-:W2:Y:S01]  /*ffe0*/  @!P3 LDS R38, [R16+UR7+0x1880] ;  /* 0x001880071026b984 */ /* 0x000ea20008000800 */
[----:B-1----:R-:W-:-:S03]  /*fff0*/  FFMA R25, R42, R33, R25 ;  /* 0x000000212a197223 */ /* 0x002fc60000000019 */
[----:B------:R-:W-:Y:S01]  /*10000*/  LDS R0, [R16+UR7+0x19c0] ;  /* 0x0019c00710007984 */ /* 0x000fe20008000800 */
[C---:B---3--:R-:W-:Y:S01]  /*10010*/  FFMA R27, R42.reuse, R5, R27 ;  /* 0x000000052a1b7223 */ /* 0x048fe2000000001b */
[----:B----4-:R-:W-:Y:S02]  /*10020*/  FFMA R23, R42, R34, R23 ;  /* 0x000000222a177223 */ /* 0x010fe40000000017 */
[----:B------:R-:W1:Y:S01]  /*10030*/  LDS R42, [R11+UR4+0x630] ;  /* 0x000630040b2a7984 */ /* 0x000e620008000800 */
[-C--:B-----5:R-:W-:Y:S01]  /*10040*/  FFMA R4, R34, R3.reuse, R4 ;  /* 0x0000000322047223 */ /* 0x0a0fe20000000004 */
[-C--:B------:R-:W-:Y:S01]  /*10050*/  FFMA R30, R33, R3.reuse, R30 ;  /* 0x00000003211e7223 */ /* 0x080fe2000000001e */
[-C--:B------:R-:W-:Y:S01]  /*10060*/  FFMA R36, R5, R3.reuse, R36 ;  /* 0x0000000305247223 */ /* 0x080fe20000000024 */
[-C--:B------:R-:W-:Y:S01]  /*10070*/  FFMA R28, R2, R3.reuse, R28 ;  /* 0x00000003021c7223 */ /* 0x080fe2000000001c */
[----:B------:R-:W-:Y:S01]  /*10080*/  @!P3 FFMA R20, R35, R3, R20 ;  /* 0x000000032314b223 */ /* 0x000fe20000000014 */
[-C--:B0-----:R-:W-:Y:S01]  /*10090*/  FFMA R29, R34, R17.reuse, R29 ;  /* 0x00000011221d7223 */ /* 0x081fe2000000001d */
[-C--:B------:R-:W-:Y:S01]  /*100a0*/  FFMA R32, R33, R17.reuse, R32 ;  /* 0x0000001121207223 */ /* 0x080fe20000000020 */
[-C--:B------:R-:W-:Y:S01]  /*100b0*/  FFMA R31, R2, R17.reuse, R31 ;  /* 0x00000011021f7223 */ /* 0x080fe2000000001f */
[-C--:B------:R-:W-:Y:S01]  /*100c0*/  FFMA R8, R5, R17.reuse, R8 ;  /* 0x0000001105087223 */ /* 0x080fe20000000008 */
[----:B------:R-:W-:Y:S01]  /*100d0*/  @!P3 FFMA R6, R39, R17, R6 ;  /* 0x000000112706b223 */ /* 0x000fe20000000006 */
[----:B------:R-:W0:Y:S01]  /*100e0*/  LDS R3, [R16+UR7+0x1940] ;  /* 0x0019400710037984 */ /* 0x000e220008000800 */
[-C--:B------:R-:W-:Y:S01]  /*100f0*/  @!P4 FFMA R9, R34, R19.reuse, R9 ;  /* 0x000000132209c223 */ /* 0x080fe20000000009 */
[-C--:B------:R-:W-:Y:S01]  /*10100*/  @!P4 FFMA R14, R33, R19.reuse, R14 ;  /* 0x00000013210ec223 */ /* 0x080fe2000000000e */
[-C--:B------:R-:W-:Y:S01]  /*10110*/  @!P4 FFMA R13, R2, R19.reuse, R13 ;  /* 0x00000013020dc223 */ /* 0x080fe2000000000d */
[----:B------:R-:W-:Y:S01]  /*10120*/  @!P4 FFMA R12, R5, R19, R12 ;  /* 0x00000013050cc223 */ /* 0x000fe2000000000c */
[-C--:B--2---:R-:W-:Y:S01]  /*10130*/  FFMA R37, R34, R22.reuse, R37 ;  /* 0x0000001622257223 */ /* 0x084fe20000000025 */
[-C--:B------:R-:W-:Y:S01]  /*10140*/  FFMA R18, R33, R22.reuse, R18 ;  /* 0x0000001621127223 */ /* 0x080fe20000000012 */
[-C--:B------:R-:W-:Y:S01]  /*10150*/  FFMA R45, R2, R22.reuse, R45 ;  /* 0x00000016022d7223 */ /* 0x080fe2000000002d */
[-C--:B------:R-:W-:Y:S01]  /*10160*/  FFMA R26, R5, R22.reuse, R26 ;  /* 0x00000016051a7223 */ /* 0x080fe2000000001a */
[----:B------:R-:W2:Y:S04]  /*10170*/  LDS R34, [R16+UR7+0x18c0] ;  /* 0x0018c00710227984 */ /* 0x000ea80008000800 */
[----:B------:R-:W3:Y:S01]  /*10180*/  LDS R17, [R16+UR7+0x1a40] ;  /* 0x001a400710117984 */ /* 0x000ee20008000800 */
[----:B------:R-:W-:-:S03]  /*10190*/  @!P3 FFMA R7, R38, R22, R7 ;  /* 0x000000162607b223 */ /* 0x000fc60000000007 */
[----:B------:R-:W4:Y:S04]  /*101a0*/  LDS R19, [R11+UR4+0x650] ;  /* 0x000650040b137984 */ /* 0x000f280008000800 */
[----:B------:R-:W5:Y:S04]  /*101b0*/  @!P3 LDS R35, [R16+UR7+0x1ac0] ;  /* 0x001ac0071023b984 */ /* 0x000f680008000800 */
[----:B------:R-:W5:Y:S01]  /*101c0*/  LDS R33, [R11+UR4+0x670] ;  /* 0x000670040b217984 */ /* 0x000f620008000800 */
[C---:B-1----:R-:W-:Y:S01]  /*101d0*/  @!P3 FFMA R15, R42.reuse, R40, R15 ;  /* 0x000000282a0fb223 */ /* 0x042fe2000000000f */
[----:B------:R-:W-:-:S02]  /*101e0*/  FFMA R24, R42, R0, R24 ;  /* 0x000000002a187223 */ /* 0x000fc40000000018 */
[----:B------:R-:W1:Y:S04]  /*101f0*/  @!P3 LDS R39, [R16+UR7+0x1ac0] ;  /* 0x001ac0071027b984 */ /* 0x000e680008000800 */
[----:B------:R-:W1:Y:S04]  /*10200*/  @!P4 LDS R5, [R11+UR4+0x6b0] ;  /* 0x0006b0040b05c984 */ /* 0x000e680008000800 */
[----:B------:R-:W1:Y:S01]  /*10210*/  LDS R2, [R11+UR4+0x690] ;  /* 0x000690040b027984 */ /* 0x000e620008000800 */
[----:B0-----:R-:W-:-:S03]  /*10220*/  FFMA R25, R42, R3, R25 ;  /* 0x000000032a197223 */ /* 0x001fc60000000019 */
[----:B------:R-:W0:Y:S04]  /*10230*/  @!P3 LDS R22, [R16+UR7+0x1ac0] ;  /* 0x001ac0071016b984 */ /* 0x000e280008000800 */
[----:B------:R-:W-:Y:S01]  /*10240*/  LDS R38, [R11+UR4+0x6c0] ;  /* 0x0006c0040b267984 */ /* 0x000fe20008000800 */
[C---:B--2---:R-:W-:Y:S01]  /*10250*/  FFMA R23, R42.reuse, R34, R23 ;  /* 0x000000222a177223 */ /* 0x044fe20000000017 */
[----:B---3--:R-:W-:Y:S02]  /*10260*/  FFMA R27, R42, R17, R27 ;  /* 0x000000112a1b7223 */ /* 0x008fe4000000001b */
[----:B------:R-:W-:Y:S01]  /*10270*/  @!P4 LDS R42, [R11+UR4+0x740] ;  /* 0x000740040b2ac984 */ /* 0x000fe20008000800 */
[-C--:B----4-:R-:W-:Y:S01]  /*10280*/  FFMA R4, R34, R19.reuse, R4 ;  /* 0x0000001322047223 */ /* 0x090fe20000000004 */
[-C--:B------:R-:W-:Y:S01]  /*10290*/  FFMA R30, R3, R19.reuse, R30 ;  /* 0x00000013031e7223 */ /* 0x080fe2000000001e */
[-C--:B------:R-:W-:Y:S01]  /*102a0*/  FFMA R28, R0, R19.reuse, R28 ;  /* 0x00000013001c7223 */ /* 0x080fe2000000001c */
[-C--:B------:R-:W-:Y:S01]  /*102b0*/  FFMA R36, R17, R19.reuse, R36 ;  /* 0x0000001311247223 */ /* 0x080fe20000000024 */
[----:B-----5:R-:W-:-:S02]  /*102c0*/  @!P3 FFMA R20, R35, R19, R20 ;  /* 0x000000132314b223 */ /* 0x020fc40000000014 */
[----:B------:R-:W2:Y:S01]  /*102d0*/  LDS R19, [R16+UR7+0x1c00] ;  /* 0x001c000710137984 */ /* 0x000ea20008000800 */
[-C--:B------:R-:W-:Y:S01]  /*102e0*/  FFMA R29, R34, R33.reuse, R29 ;  /* 0x00000021221d7223 */ /* 0x080fe2000000001d */
[-C--:B------:R-:W-:Y:S01]  /*102f0*/  FFMA R32, R3, R33.reuse, R32 ;  /* 0x0000002103207223 */ /* 0x080fe20000000020 */
[-C--:B------:R-:W-:Y:S01]  /*10300*/  FFMA R31, R0, R33.reuse, R31 ;  /* 0x00000021001f7223 */ /* 0x080fe2000000001f */
[-C--:B------:R-:W-:Y:S01]  /*10310*/  FFMA R8, R17, R33.reuse, R8 ;  /* 0x0000002111087223 */ /* 0x080fe20000000008 */
[----:B-1----:R-:W-:Y:S01]  /*10320*/  @!P3 FFMA R6, R39, R33, R6 ;  /* 0x000000212706b223 */ /* 0x002fe20000000006 */
[----:B------:R-:W1:Y:S01]  /*10330*/  LDS R35, [R11+UR4+0x6e0] ;  /* 0x0006e0040b237984 */ /* 0x000e620008000800 */
[-C--:B------:R-:W-:Y:S01]  /*10340*/  @!P4 FFMA R9, R34, R5.reuse, R9 ;  /* 0x000000052209c223 */ /* 0x080fe20000000009 */
[-C--:B------:R-:W-:Y:S01]  /*10350*/  @!P4 FFMA R14, R3, R5.reuse, R14 ;  /* 0x00000005030ec223 */ /* 0x080fe2000000000e */
[-C--:B------:R-:W-:Y:S01]  /*10360*/  @!P4 FFMA R13, R0, R5.reuse, R13 ;  /* 0x00000005000dc223 */ /* 0x080fe2000000000d */
[----:B------:R-:W-:Y:S01]  /*10370*/  @!P4 FFMA R12, R17, R5, R12 ;  /* 0x00000005110cc223 */ /* 0x000fe2000000000c */
[-C--:B------:R-:W-:Y:S01]  /*10380*/  FFMA R37, R34, R2.reuse, R37 ;  /* 0x0000000222257223 */ /* 0x080fe20000000025 */
[-C--:B------:R-:W-:Y:S01]  /*10390*/  FFMA R40, R3, R2.reuse, R18 ;  /* 0x0000000203287223 */ /* 0x080fe20000000012 */
[----:B------:R-:W3:Y:S01]  /*103a0*/  @!P3 LDS R39, [R16+UR7+0x1d00] ;  /* 0x001d00071027b984 */ /* 0x000ee20008000800 */
[-C--:B------:R-:W-:Y:S01]  /*103b0*/  FFMA R26, R17, R2.reuse, R26 ;  /* 0x00000002111a7223 */ /* 0x080fe2000000001a */
[-C--:B------:R-:W-:Y:S01]  /*103c0*/  FFMA R0, R0, R2.reuse, R45 ;  /* 0x0000000200007223 */ /* 0x080fe2000000002d */
[----:B0-----:R-:W-:Y:S01]  /*103d0*/  @!P3 FFMA R7, R22, R2, R7 ;  /* 0x000000021607b223 */ /* 0x001fe20000000007 */
[----:B------:R-:W0:Y:S04]  /*103e0*/  LDS R34, [R16+UR7+0x1b00] ;  /* 0x001b000710227984 */ /* 0x000e280008000800 */
[----:B------:R-:W4:Y:S04]  /*103f0*/  LDS R33, [R16+UR7+0x1b80] ;  /* 0x001b800710217984 */ /* 0x000f280008000800 */
[----:B------:R-:W5:Y:S04]  /*10400*/  LDS R5, [R16+UR7+0x1c80] ;  /* 0x001c800710057984 */ /* 0x000f680008000800 */
[----:B------:R-:W5:Y:S04]  /*10410*/  LDS R18, [R11+UR4+0x700] ;  /* 0x000700040b127984 */ /* 0x000f680008000800 */
[----:B------:R-:W5:Y:S01]  /*10420*/  @!P3 LDS R3, [R16+UR7+0x1d00] ;  /* 0x001d00071003b984 */ /* 0x000f620008000800 */
[----:B--2---:R-:W-:-:S03]  /*10430*/  FFMA R24, R38, R19, R24 ;  /* 0x0000001326187223 */ /* 0x004fc60000000018 */
[----:B------:R-:W2:Y:S01]  /*10440*/  LDS R17, [R16+UR7+0x1dc0] ;  /* 0x001dc00710117984 */ /* 0x000ea20008000800 */
[----:B------:R-:W-:-:S03]  /*10450*/  @!P4 FFMA R13, R19, R42, R13 ;  /* 0x0000002a130dc223 */ /* 0x000fc6000000000d */
[----:B------:R-:W2:Y:S01]  /*10460*/  LDS R2, [R16+UR7+0x1e40] ;  /* 0x001e400710027984 */ /* 0x000ea20008000800 */
[-C--:B-1----:R-:W-:Y:S01]  /*10470*/  FFMA R28, R19, R35.reuse, R28 ;  /* 0x00000023131c7223 */ /* 0x082fe2000000001c */
[----:B------:R-:W-:Y:S02]  /*10480*/  @!P3 FFMA R20, R41, R35, R20 ;  /* 0x000000232914b223 */ /* 0x000fe40000000014 */
[----:B------:R-:W1:Y:S04]  /*10490*/  @!P3 LDS R22, [R16+UR7+0x1d00] ;  /* 0x001d00071016b984 */ /* 0x000e680008000800 */
[----:B------:R-:W-:Y:S01]  /*104a0*/  LDS R45, [R16+UR7+0x2900] ;  /* 0x00290007102d7984 */ /* 0x000fe20008000800 */
[----:B---3--:R-:W-:-:S03]  /*104b0*/  @!P3 FFMA R15, R38, R39, R15 ;  /* 0x00000027260fb223 */ /* 0x008fc6000000000f */
[----:B------:R-:W3:Y:S01]  /*104c0*/  LDS R39, [R11+UR4+0x750] ;  /* 0x000750040b277984 */ /* 0x000ee20008000800 */
[----:B0-----:R-:W-:Y:S01]  /*104d0*/  FFMA R23, R38, R34, R23 ;  /* 0x0000002226177223 */ /* 0x001fe20000000017 */
[C---:B------:R-:W-:Y:S01]  /*104e0*/  FFMA R4, R34.reuse, R35, R4 ;  /* 0x0000002322047223 */ /* 0x040fe20000000004 */
[C---:B------:R-:W-:Y:S01]  /*104f0*/  @!P4 FFMA R9, R34.reuse, R42, R9 ;  /* 0x0000002a2209c223 */ /* 0x040fe20000000009 */
[----:B------:R-:W-:Y:S01]  /*10500*/  FFMA R41, R34, R44, R37 ;  /* 0x0000002c22297223 */ /* 0x000fe20000000025 */
[C---:B----4-:R-:W-:Y:S01]  /*10510*/  FFMA R25, R38.reuse, R33, R25 ;  /* 0x0000002126197223 */ /* 0x050fe20000000019 */
[C---:B------:R-:W-:Y:S01]  /*10520*/  FFMA R30, R33.reuse, R35, R30 ;  /* 0x00000023211e7223 */ /* 0x040fe2000000001e */
[C---:B------:R-:W-:Y:S01]  /*10530*/  @!P4 FFMA R14, R33.reuse, R42, R14 ;  /* 0x0000002a210ec223 */ /* 0x040fe2000000000e */
[----:B------:R-:W-:Y:S01]  /*10540*/  FFMA R40, R33, R44, R40 ;  /* 0x0000002c21287223 */ /* 0x000fe20000000028 */
[----:B-----5:R-:W-:Y:S01]  /*10550*/  FFMA R27, R38, R5, R27 ;  /* 0x00000005261b7223 */ /* 0x020fe2000000001b */
[C---:B------:R-:W-:Y:S01]  /*10560*/  FFMA R36, R5.reuse, R35, R36 ;  /* 0x0000002305247223 */ /* 0x040fe20000000024 */
[----:B------:R-:W0:Y:S01]  /*10570*/  @!P3 LDS R38, [R16+UR7+0x1f40] ;  /* 0x001f40071026b984 */ /* 0x000e220008000800 */
[----:B------:R-:W-:Y:S01]  /*10580*/  @!P4 FFMA R12, R5, R42, R12 ;  /* 0x0000002a050cc223 */ /* 0x000fe2000000000c */
[-C--:B------:R-:W-:Y:S01]  /*10590*/  FFMA R29, R34, R18.reuse, R29 ;  /* 0x00000012221d7223 */ /* 0x080fe2000000001d */
[-C--:B------:R-:W-:Y:S01]  /*105a0*/  FFMA R32, R33, R18.reuse, R32 ;  /* 0x0000001221207223 */ /* 0x080fe20000000020 */
[-C--:B------:R-:W-:Y:S01]  /*105b0*/  FFMA R31, R19, R18.reuse, R31 ;  /* 0x00000012131f7223 */ /* 0x080fe2000000001f */
[-C--:B------:R-:W-:Y:S01]  /*105c0*/  FFMA R8, R5, R18.reuse, R8 ;  /* 0x0000001205087223 */ /* 0x080fe20000000008 */
[----:B------:R-:W-:Y:S01]  /*105d0*/  @!P3 FFMA R6, R3, R18, R6 ;  /* 0x000000120306b223 */ /* 0x000fe20000000006 */
[----:B------:R-:W4:Y:S01]  /*105e0*/  @!P3 LDS R35, [R16+UR7+0x1f40] ;  /* 0x001f40071023b984 */ /* 0x000f220008000800 */
[-C--:B------:R-:W-:Y:S01]  /*105f0*/  FFMA R42, R5, R44.reuse, R26 ;  /* 0x0000002c052a7223 */ /* 0x080fe2000000001a */
[----:B------:R-:W-:-:S02]  /*10600*/  FFMA R19, R19, R44, R0 ;  /* 0x0000002c13137223 */ /* 0x000fc40000000000 */
[----:B------:R-:W5:Y:S01]  /*10610*/  LDS R18, [R16+UR7+0x1d40] ;  /* 0x001d400710127984 */ /* 0x000f620008000800 */
[----:B--2---:R-:W-:-:S03]  /*10620*/  FFMA R30, R17, R21, R30 ;  /* 0x00000015111e7223 */ /* 0x004fc6000000001e */
[----:B------:R-:W2:Y:S01]  /*10630*/  LDS R3, [R16+UR7+0x1ec0] ;  /* 0x001ec00710037984 */ /* 0x000ea20008000800 */
[----:B------:R-:W-:-:S03]  /*10640*/  FFMA R28, R2, R21, R28 ;  /* 0x00000015021c7223 */ /* 0x000fc6000000001c */
[----:B------:R-:W2:Y:S01]  /*10650*/  LDS R26, [R11+UR4+0x790] ;  /* 0x000790040b1a7984 */ /* 0x000ea20008000800 */
[----:B-1----:R-:W-:-:S03]  /*10660*/  @!P3 FFMA R7, R22, R44, R7 ;  /* 0x0000002c1607b223 */ /* 0x002fc60000000007 */
[----:B------:R-:W1:Y:S04]  /*10670*/  @!P3 LDS R5, [R16+UR7+0x1f40] ;  /* 0x001f40071005b984 */ /* 0x000e680008000800 */
[----:B------:R-:W1:Y:S01]  /*10680*/  @!P4 LDS R34, [R11+UR4+0x7d0] ;  /* 0x0007d0040b22c984 */ /* 0x000e620008000800 */
[C---:B---3--:R-:W-:Y:S01]  /*10690*/  FFMA R25, R39.reuse, R17, R25 ;  /* 0x0000001127197223 */ /* 0x048fe20000000019 */
[C---:B------:R-:W-:Y:S02]  /*106a0*/  FFMA R24, R39.reuse, R2, R24 ;  /* 0x0000000227187223 */ /* 0x040fe40000000018 */
[----:B------:R-:W3:Y:S04]  /*106b0*/  LDS R33, [R11+UR4+0x7b0] ;  /* 0x0007b0040b217984 */ /* 0x000ee80008000800 */
[----:B------:R-:W3:Y:S04]  /*106c0*/  @!P3 LDS R37, [R16+UR7+0x1f40] ;  /* 0x001f40071025b984 */ /* 0x000ee80008000800 */
[----:B------:R-:W-:Y:S01]  /*106d0*/  @!P0 LDS R0, [R16+UR7+0x200] ;  /* 0x0002000710008984 */ /* 0x000fe20008000800 */
[----:B0-----:R-:W-:-:S03]  /*106e0*/  @!P3 FFMA R15, R39, R38, R15 ;  /* 0x00000026270fb223 */ /* 0x001fc6000000000f */
[----:B------:R-:W-:Y:S01]  /*106f0*/  @!P0 LDS R22, [R11+UR4+0x110] ;  /* 0x000110040b168984 */ /* 0x000fe20008000800 */
[----:B----4-:R-:W-:-:S03]  /*10700*/  @!P3 FFMA R20, R35, R21, R20 ;  /* 0x000000152314b223 */ /* 0x010fc60000000014 */
[----:B------:R-:W-:Y:S01]  /*10710*/  @!P0 LDS R38, [R11+UR4+0x1a0] ;  /* 0x0001a0040b268984 */ /* 0x000fe20008000800 */
[C---:B-----5:R-:W-:Y:S01]  /*10720*/  FFMA R23, R39.reuse, R18, R23 ;  /* 0x0000001227177223 */ /* 0x060fe20000000017 */
[----:B------:R-:W-:Y:S02]  /*10730*/  FFMA R4, R18, R21, R4 ;  /* 0x0000001512047223 */ /* 0x000fe40000000004 */
[----:B------:R-:W-:Y:S01]  /*10740*/  @!P3 LDS R35, [R16+UR7+0x2180] ;  /* 0x002180071023b984 */ /* 0x000fe20008000800 */
[----:B--2---:R-:W-:Y:S01]  /*10750*/  FFMA R39, R39, R3, R27 ;  /* 0x0000000327277223 */ /* 0x004fe2000000001b */
[----:B------:R-:W-:Y:S02]  /*10760*/  FFMA R36, R3, R21, R36 ;  /* 0x0000001503247223 */ /* 0x000fe40000000024 */
[----:B------:R-:W0:Y:S01]  /*10770*/  @!P0 LDS R27, [R11+UR4+0x80] ;  /* 0x000080040b1b8984 */ /* 0x000e220008000800 */
[-C--:B------:R-:W-:Y:S01]  /*10780*/  FFMA R32, R17, R26.reuse, R32 ;  /* 0x0000001a11207223 */ /* 0x080fe20000000020 */
[----:B------:R-:W-:-:S02]  /*10790*/  FFMA R31, R2, R26, R31 ;  /* 0x0000001a021f7223 */ /* 0x000fc4000000001f */
[----:B------:R-:W2:Y:S01]  /*107a0*/  @!P0 LDS R21, [R16+UR7+0x440] ;  /* 0x0004400710158984 */ /* 0x000ea20008000800 */
[-C--:B------:R-:W-:Y:S01]  /*107b0*/  FFMA R8, R3, R26.reuse, R8 ;  /* 0x0000001a03087223 */ /* 0x080fe20000000008 */
[-C--:B-1----:R-:W-:Y:S01]  /*107c0*/  @!P3 FFMA R6, R5, R26.reuse, R6 ;  /* 0x0000001a0506b223 */ /* 0x082fe20000000006 */
[C---:B------:R-:W-:Y:S01]  /*107d0*/  FFMA R29, R18.reuse, R26, R29 ;  /* 0x0000001a121d7223 */ /* 0x040fe2000000001d */
[----:B------:R-:W-:Y:S01]  /*107e0*/  LDS R5, [R16+UR7+0x2100] ;  /* 0x0021000710057984 */ /* 0x000fe20008000800 */
[-C--:B------:R-:W-:Y:S01]  /*107f0*/  @!P4 FFMA R9, R18, R34.reuse, R9 ;  /* 0x000000221209c223 */ /* 0x080fe20000000009 */
[-C--:B------:R-:W-:Y:S01]  /*10800*/  @!P4 FFMA R14, R17, R34.reuse, R14 ;  /* 0x00000022110ec223 */ /* 0x080fe2000000000e */
[-C--:B------:R-:W-:Y:S01]  /*10810*/  @!P4 FFMA R13, R2, R34.reuse, R13 ;  /* 0x00000022020dc223 */ /* 0x080fe2000000000d */
[----:B------:R-:W-:Y:S01]  /*10820*/  @!P4 FFMA R12, R3, R34, R12 ;  /* 0x00000022030cc223 */ /* 0x000fe2000000000c */
[-C--:B---3--:R-:W-:Y:S01]  /*10830*/  FFMA R41, R18, R33.reuse, R41 ;  /* 0x0000002112297223 */ /* 0x088fe20000000029 */
[-C--:B------:R-:W-:Y:S01]  /*10840*/  FFMA R40, R17, R33.reuse, R40 ;  /* 0x0000002111287223 */ /* 0x080fe20000000028 */
[-C--:B------:R-:W-:Y:S01]  /*10850*/  FFMA R19, R2, R33.reuse, R19 ;  /* 0x0000002102137223 */ /* 0x080fe20000000013 */
[-C--:B------:R-:W-:Y:S01]  /*10860*/  FFMA R42, R3, R33.reuse, R42 ;  /* 0x00000021032a7223 */ /* 0x080fe2000000002a */
[----:B------:R-:W-:Y:S01]  /*10870*/  @!P3 FFMA R7, R37, R33, R7 ;  /* 0x000000212507b223 */ /* 0x000fe20000000007 */
[----:B------:R-:W1:Y:S01]  /*10880*/  LDS R34, [R11+UR4+0x7e0] ;  /* 0x0007e0040b227984 */ /* 0x000e620008000800 */
[----:B------:R-:W-:-:S03]  /*10890*/  MOV R2, RZ ;  /* 0x000000ff00027202 */ /* 0x000fc60000000f00 */
[----:B------:R-:W3:Y:S04]  /*108a0*/  LDS R3, [R11+UR4+0x800] ;  /* 0x000800040b037984 */ /* 0x000ee80008000800 */
[----:B------:R-:W4:Y:S04]  /*108b0*/  LDS R26, [R16+UR7+0x1f80] ;  /* 0x001f8007101a7984 */ /* 0x000f280008000800 */
[----:B------:R-:W5:Y:S04]  /*108c0*/  LDS R33, [R16+UR7+0x2000] ;  /* 0x0020000710217984 */ /* 0x000f680008000800 */
[----:B------:R-:W5:Y:S04]  /*108d0*/  LDS R18, [R16+UR7+0x2080] ;  /* 0x0020800710127984 */ /* 0x000f680008000800 */
[----:B------:R-:W5:Y:S01]  /*108e0*/  @!P3 LDS R17, [R16+UR7+0x2180] ;  /* 0x002180071011b984 */ /* 0x000f620008000800 */
[----:B0-----:R-:W-:-:S03]  /*108f0*/  @!P0 FFMA R2, R0, R27, RZ ;  /* 0x0000001b00028223 */ /* 0x001fc600000000ff */
[----:B------:R-:W0:Y:S01]  /*10900*/  @!P0 LDS R37, [R16+UR7+0x680] ;  /* 0x0006800710258984 */ /* 0x000e220008000800 */
[----:B--2---:R-:W-:-:S03]  /*10910*/  @!P0 FFMA R2, R21, R22, R2 ;  /* 0x0000001615028223 */ /* 0x004fc60000000002 */
[----:B------:R-:W2:Y:S04]  /*10920*/  LDS R27, [R11+UR4+0x820] ;  /* 0x000820040b1b7984 */ /* 0x000ea80008000800 */
[----:B------:R-:W2:Y:S04]  /*10930*/  @!P4 LDS R0, [R11+UR4+0x860] ;  /* 0x000860040b00c984 */ /* 0x000ea80008000800 */
[----:B------:R-:W2:Y:S01]  /*10940*/  LDS R22, [R11+UR4+0x840] ;  /* 0x000840040b167984 */ /* 0x000ea20008000800 */
[C---:B-1----:R-:W-:Y:S01]  /*10950*/  @!P3 FFMA R15, R34.reuse, R35, R15 ;  /* 0x00000023220fb223 */ /* 0x042fe2000000000f */
[----:B------:R-:W-:-:S02]  /*10960*/  FFMA R39, R34, R5, R39 ;  /* 0x0000000522277223 */ /* 0x000fc40000000027 */
[----:B------:R-:W-:Y:S01]  /*10970*/  @!P0 LDS R21, [R16+UR7+0x8c0] ;  /* 0x0008c00710158984 */ /* 0x000fe20008000800 */
[----:B---3--:R-:W-:-:S03]  /*10980*/  FFMA R36, R5, R3, R36 ;  /* 0x0000000305247223 */ /* 0x008fc60000000024 */
[----:B------:R-:W-:Y:S01]  /*10990*/  @!P0 LDS R35, [R16+UR7+0xb00] ;  /* 0x000b000710238984 */ /* 0x000fe20008000800 */
[----:B----4-:R-:W-:Y:S01]  /*109a0*/  FFMA R23, R34, R26, R23 ;  /* 0x0000001a22177223 */ /* 0x010fe20000000017 */
[----:B------:R-:W-:Y:S02]  /*109b0*/  FFMA R4, R26, R3, R4 ;  /* 0x000000031a047223 */ /* 0x000fe40000000004 */
[----:B------:R-:W-:Y:S01]  /*109c0*/  @!P3 LDS R44, [R16+UR7+0x23c0] ;  /* 0x0023c007102cb984 */ /* 0x000fe20008000800 */
[C---:B-----5:R-:W-:Y:S01]  /*109d0*/  FFMA R25, R34.reuse, R33, R25 ;  /* 0x0000002122197223 */ /* 0x060fe20000000019 */
[-C--:B------:R-:W-:Y:S01]  /*109e0*/  FFMA R30, R33, R3.reuse, R30 ;  /* 0x00000003211e7223 */ /* 0x080fe2000000001e */
[----:B------:R-:W-:Y:S01]  /*109f0*/  FFMA R24, R34, R18, R24 ;  /* 0x0000001222187223 */ /* 0x000fe20000000018 */
[-C--:B------:R-:W-:Y:S01]  /*10a00*/  FFMA R28, R18, R3.reuse, R28 ;  /* 0x00000003121c7223 */ /* 0x080fe2000000001c */
[----:B------:R-:W1:Y:S01]  /*10a10*/  @!P3 LDS R34, [R16+UR7+0x2180] ;  /* 0x002180071022b984 */ /* 0x000e620008000800 */
[----:B------:R-:W-:-:S03]  /*10a20*/  @!P3 FFMA R20, R17, R3, R20 ;  /* 0x000000031114b223 */ /* 0x000fc60000000014 */
[----:B------:R-:W3:Y:S01]  /*10a30*/  @!P0 LDS R17, [R11+UR4+0x230] ;  /* 0x000230040b118984 */ /* 0x000ee20008000800 */
[----:B0-----:R-:W-:-:S03]  /*10a40*/  @!P0 FFMA R2, R37, R38, R2 ;  /* 0x0000002625028223 */ /* 0x001fc60000000002 */
[----:B------:R-:W0:Y:S01]  /*10a50*/  @!P0 LDS R3, [R11+UR4+0x2c0] ;  /* 0x0002c0040b038984 */ /* 0x000e220008000800 */
[-C--:B--2---:R-:W-:Y:S01]  /*10a60*/  @!P3 FFMA R6, R43, R27.reuse, R6 ;  /* 0x0000001b2b06b223 */ /* 0x084fe20000000006 */
[-C--:B------:R-:W-:Y:S01]  /*10a70*/  FFMA R29, R26, R27.reuse, R29 ;  /* 0x0000001b1a1d7223 */ /* 0x080fe2000000001d */
[-C--:B------:R-:W-:Y:S01]  /*10a80*/  FFMA R32, R33, R27.reuse, R32 ;  /* 0x0000001b21207223 */ /* 0x080fe20000000020 */
[-C--:B------:R-:W-:Y:S01]  /*10a90*/  FFMA R31, R18, R27.reuse, R31 ;  /* 0x0000001b121f7223 */ /* 0x080fe2000000001f */
[----:B------:R-:W-:Y:S01]  /*10aa0*/  FFMA R8, R5, R27, R8 ;  /* 0x0000001b05087223 */ /* 0x000fe20000000008 */
        /* <DEDUP_REMOVED lines=8> */
[----:B------:R-:W-:Y:S04]  /*10b30*/  LDS R38, [R11+UR4+0x870] ;  /* 0x000870040b267984 */ /* 0x000fe80008000800 */
[----:B------:R-:W2:Y:S04]  /*10b40*/  @!P3 LDS R0, [R16+UR7+0x23c0] ;  /* 0x0023c0071000b984 */ /* 0x000ea80008000800 */
[----:B------:R-:W4:Y:S04]  /*10b50*/  LDS R33, [R16+UR7+0x2240] ;  /* 0x0022400710217984 */ /* 0x000f280008000800 */
[----:B------:R-:W5:Y:S04]  /*10b60*/  LDS R18, [R16+UR7+0x22c0] ;  /* 0x0022c00710127984 */ /* 0x000f680008000800 */
[----:B------:R-:W5:Y:S01]  /*10b70*/  LDS R27, [R16+UR7+0x2340] ;  /* 0x00234007101b7984 */ /* 0x000f620008000800 */
[----:B-1----:R-:W-:-:S03]  /*10b80*/  @!P3 FFMA R7, R34, R22, R7 ;  /* 0x000000162207b223 */ /* 0x002fc60000000007 */
[----:B------:R-:W1:Y:S01]  /*10b90*/  LDS R26, [R16+UR7+0x21c0] ;  /* 0x0021c007101a7984 */ /* 0x000e620008000800 */
[----:B---3--:R-:W-:-:S03]  /*10ba0*/  @!P0 FFMA R2, R21, R17, R2 ;  /* 0x0000001115028223 */ /* 0x008fc60000000002 */
[----:B------:R-:W3:Y:S01]  /*10bb0*/  LDS R5, [R11+UR4+0x890] ;  /* 0x000890040b057984 */ /* 0x000ee20008000800 */
[----:B0-----:R-:W-:-:S03]  /*10bc0*/  @!P0 FFMA R2, R35, R3, R2 ;  /* 0x0000000323028223 */ /* 0x001fc60000000002 */
[----:B------:R-:W0:Y:S04]  /*10bd0*/  @!P3 LDS R37, [R16+UR7+0x23c0] ;  /* 0x0023c0071025b984 */ /* 0x000e280008000800 */
[----:B------:R-:W0:Y:S04]  /*10be0*/  LDS R22, [R11+UR4+0x8b0] ;  /* 0x0008b0040b167984 */ /* 0x000e280008000800 */
[----:B------:R-:W0:Y:S04]  /*10bf0*/  @!P3 LDS R17, [R16+UR7+0x23c0] ;  /* 0x0023c0071011b984 */ /* 0x000e280008000800 */
[----:B------:R-:W0:Y:S04]  /*10c00*/  @!P4 LDS R21, [R11+UR4+0x8f0] ;  /* 0x0008f0040b15c984 */ /* 0x000e280008000800 */
[----:B------:R-:W-:Y:S01]  /*10c10*/  @!P0 LDS R3, [R11+UR4+0x350] ;  /* 0x000350040b038984 */ /* 0x000fe20008000800 */
[----:B--2---:R-:W-:-:S03]  /*10c20*/  @!P3 FFMA R15, R38, R0, R15 ;  /* 0x00000000260fb223 */ /* 0x004fc6000000000f */
[----:B------:R-:W2:Y:S01]  /*10c30*/  @!P0 LDS R35, [R16+UR7+0xd40] ;  /* 0x000d400710238984 */ /* 0x000ea20008000800 */
[----:B----4-:R-:W-:-:S03]  /*10c40*/  FFMA R25, R38, R33, R25 ;  /* 0x0000002126197223 */ /* 0x010fc60000000019 */
[----:B------:R-:W4:Y:S01]  /*10c50*/  LDS R34, [R11+UR4+0x8d0] ;  /* 0x0008d0040b227984 */ /* 0x000f220008000800 */
[----:B-----5:R-:W-:-:S03]  /*10c60*/  FFMA R24, R38, R18, R24 ;  /* 0x0000001226187223 */ /* 0x020fc60000000018 */
[----:B------:R-:W-:Y:S01]  /*10c70*/  @!P0 LDS R0, [R11+UR4+0x3e0] ;  /* 0x0003e0040b008984 */ /* 0x000fe20008000800 */
[C---:B------:R-:W-:Y:S01]  /*10c80*/  FFMA R39, R38.reuse, R27, R39 ;  /* 0x0000001b26277223 */ /* 0x040fe20000000027 */
[----:B-1----:R-:W-:Y:S02]  /*10c90*/  FFMA R23, R38, R26, R23 ;  /* 0x0000001a26177223 */ /* 0x002fe40000000017 */
[----:B------:R-:W-:Y:S01]  /*10ca0*/  @!P3 LDS R43, [R16+UR7+0x2600] ;  /* 0x00260007102bb984 */ /* 0x000fe20008000800 */
[-C--:B---3--:R-:W-:Y:S01]  /*10cb0*/  FFMA R4, R26, R5.reuse, R4 ;  /* 0x000000051a047223 */ /* 0x088fe20000000004 */
[-C--:B------:R-:W-:Y:S01]  /*10cc0*/  FFMA R30, R33, R5.reuse, R30 ;  /* 0x00000005211e7223 */ /* 0x080fe2000000001e */
[-C--:B------:R-:W-:Y:S01]  /*10cd0*/  FFMA R28, R18, R5.reuse, R28 ;  /* 0x00000005121c7223 */ /* 0x080fe2000000001c */
[-C--:B------:R-:W-:Y:S01]  /*10ce0*/  FFMA R36, R27, R5.reuse, R36 ;  /* 0x000000051b247223 */ /* 0x080fe20000000024 */
[----:B0-----:R-:W-:Y:S01]  /*10cf0*/  @!P3 FFMA R20, R37, R5, R20 ;  /* 0x000000052514b223 */ /* 0x001fe20000000014 */
[----:B------:R-:W-:Y:S01]  /*10d00*/  LDS R38, [R16+UR7+0x2740] ;  /* 0x0027400710267984 */ /* 0x000fe20008000800 */
[----:B------:R-:W-:-:S03]  /*10d10*/  FFMA R29, R26, R22, R29 ;  /* 0x000000161a1d7223 */ /* 0x000fc6000000001d */
[----:B------:R-:W0:Y:S01]  /*10d20*/  @!P0 LDS R5, [R16+UR7+0xf80] ;  /* 0x000f800710058984 */ /* 0x000e220008000800 */
[-C--:B------:R-:W-:Y:S01]  /*10d30*/  FFMA R32, R33, R22.reuse, R32 ;  /* 0x0000001621207223 */ /* 0x080fe20000000020 */
[-C--:B------:R-:W-:Y:S01]  /*10d40*/  FFMA R31, R18, R22.reuse, R31 ;  /* 0x00000016121f7223 */ /* 0x080fe2000000001f */
[-C--:B------:R-:W-:Y:S01]  /*10d50*/  @!P3 FFMA R6, R17, R22.reuse, R6 ;  /* 0x000000161106b223 */ /* 0x080fe20000000006 */
[----:B------:R-:W-:Y:S01]  /*10d60*/  FFMA R8, R27, R22, R8 ;  /* 0x000000161b087223 */ /* 0x000fe20000000008 */
[----:B------:R-:W-:Y:S01]  /*10d70*/  @!P0 LDS R17, [R11+UR4+0x470] ;  /* 0x000470040b118984 */ /* 0x000fe20008000800 */
[-C--:B------:R-:W-:Y:S01]  /*10d80*/  @!P4 FFMA R9, R26, R21.reuse, R9 ;  /* 0x000000151a09c223 */ /* 0x080fe20000000009 */
[-C--:B------:R-:W-:Y:S01]  /*10d90*/  @!P4 FFMA R14, R33, R21.reuse, R14 ;  /* 0x00000015210ec223 */ /* 0x080fe2000000000e */
[-C--:B------:R-:W-:Y:S01]  /*10da0*/  @!P4 FFMA R13, R18, R21.reuse, R13 ;  /* 0x00000015120dc223 */ /* 0x080fe2000000000d */
[----:B------:R-:W-:Y:S01]  /*10db0*/  @!P4 FFMA R12, R27, R21, R12 ;  /* 0x000000151b0cc223 */ /* 0x000fe2000000000c */
[----:B------:R-:W-:Y:S04]  /*10dc0*/  LDS R22, [R16+UR7+0x2400] ;  /* 0x0024000710167984 */ /* 0x000fe80008000800 */
[----:B------:R-:W1:Y:S01]  /*10dd0*/  @!P0 LDS R21, [R16+UR7+0x11c0] ;  /* 0x0011c00710158984 */ /* 0x000e620008000800 */
[----:B--2---:R-:W-:Y:S01]  /*10de0*/  @!P0 FFMA R2, R35, R3, R2 ;  /* 0x0000000323028223 */ /* 0x004fe20000000002 */
[-C--:B----4-:R-:W-:Y:S01]  /*10df0*/  FFMA R41, R26, R34.reuse, R41 ;  /* 0x000000221a297223 */ /* 0x090fe20000000029 */
[-C--:B------:R-:W-:Y:S01]  /*10e00*/  FFMA R40, R33, R34.reuse, R40 ;  /* 0x0000002221287223 */ /* 0x080fe20000000028 */
[-C--:B------:R-:W-:Y:S01]  /*10e10*/  FFMA R42, R27, R34.reuse, R42 ;  /* 0x000000221b2a7223 */ /* 0x080fe2000000002a */
[-C--:B------:R-:W-:Y:S01]  /*10e20*/  FFMA R19, R18, R34.reuse, R19 ;  /* 0x0000002212137223 */ /* 0x080fe20000000013 */
[----:B------:R-:W-:Y:S01]  /*10e30*/  @!P3 FFMA R7, R44, R34, R7 ;  /* 0x000000222c07b223 */ /* 0x000fe20000000007 */
[----:B------:R-:W2:Y:S04]  /*10e40*/  LDS R26, [R11+UR4+0x900] ;  /* 0x000900040b1a7984 */ /* 0x000ea80008000800 */
[----:B------:R-:W3:Y:S04]  /*10e50*/  @!P3 LDS R34, [R16+UR7+0x2600] ;  /* 0x002600071022b984 */ /* 0x000ee80008000800 */
[----:B------:R-:W4:Y:S04]  /*10e60*/  LDS R33, [R16+UR7+0x2480] ;  /* 0x0024800710217984 */ /* 0x000f280008000800 */
[----:B------:R-:W5:Y:S01]  /*10e70*/  LDS R18, [R16+UR7+0x2500] ;  /* 0x0025000710127984 */ /* 0x000f620008000800 */
[----:B0-----:R-:W-:-:S03]  /*10e80*/  @!P0 FFMA R2, R5, R0, R2 ;  /* 0x0000000005028223 */ /* 0x001fc60000000002 */
[----:B------:R-:W0:Y:S04]  /*10e90*/  LDS R27, [R16+UR7+0x2580] ;  /* 0x00258007101b7984 */ /* 0x000e280008000800 */
[----:B------:R-:W0:Y:S04]  /*10ea0*/  LDS R3, [R11+UR4+0x920] ;  /* 0x000920040b037984 */ /* 0x000e280008000800 */
[----:B------:R-:W0:Y:S04]  /*10eb0*/  @!P3 LDS R37, [R16+UR7+0x2600] ;  /* 0x002600071025b984 */ /* 0x000e280008000800 */
[----:B------:R-:W0:Y:S01]  /*10ec0*/  LDS R35, [R11+UR4+0x940] ;  /* 0x000940040b237984 */ /* 0x000e220008000800 */
[----:B-1----:R-:W-:-:S03]  /*10ed0*/  @!P0 FFMA R2, R21, R17, R2 ;  /* 0x0000001115028223 */ /* 0x002fc60000000002 */
[----:B------:R-:W1:Y:S04]  /*10ee0*/  @!P4 LDS R5, [R11+UR4+0x980] ;  /* 0x000980040b05c984 */ /* 0x000e680008000800 */
[----:B------:R-:W1:Y:S01]  /*10ef0*/  LDS R0, [R11+UR4+0x960] ;  /* 0x000960040b007984 */ /* 0x000e620008000800 */
[----:B--2---:R-:W-:-:S03]  /*10f00*/  FFMA R23, R26, R22, R23 ;  /* 0x000000161a177223 */ /* 0x004fc60000000017 */
[----:B------:R-:W-:Y:S01]  /*10f10*/  @!P0 LDS R17, [R11+UR4+0x500] ;  /* 0x000500040b118984 */ /* 0x000fe20008000800 */
[----:B---3--:R-:W-:-:S03]  /*10f20*/  @!P3 FFMA R15, R26, R34, R15 ;  /* 0x000000221a0fb223 */ /* 0x008fc6000000000f */
[----:B------:R-:W2:Y:S01]  /*10f30*/  @!P0 LDS R21, [R16+UR7+0x1400] ;  /* 0x0014000710158984 */ /* 0x000ea20008000800 */
[----:B----4-:R-:W-:-:S03]  /*10f40*/  FFMA R25, R26, R33, R25 ;  /* 0x000000211a197223 */ /* 0x010fc60000000019 */
[----:B------:R-:W-:Y:S01]  /*10f50*/  @!P0 LDS R34, [R11+UR4+0x590] ;  /* 0x000590040b228984 */ /* 0x000fe20008000800 */
[----:B-----5:R-:W-:-:S03]  /*10f60*/  FFMA R24, R26, R18, R24 ;  /* 0x000000121a187223 */ /* 0x020fc60000000018 */
[----:B------:R-:W3:Y:S01]  /*10f70*/  LDS R44, [R11+UR4+0x990] ;  /* 0x000990040b2c7984 */ /* 0x000ee20008000800 */
[----:B0-----:R-:W-:-:S03]  /*10f80*/  FFMA R39, R26, R27, R39 ;  /* 0x0000001b1a277223 */ /* 0x001fc60000000027 */
[----:B------:R-:W0:Y:S01]  /*10f90*/  @!P3 LDS R26, [R16+UR7+0x2600] ;  /* 0x00260007101ab984 */ /* 0x000e220008000800 */
[-C--:B------:R-:W-:Y:S01]  /*10fa0*/  FFMA R4, R22, R3.reuse, R4 ;  /* 0x0000000316047223 */ /* 0x080fe20000000004 */
[-C--:B------:R-:W-:Y:S01]  /*10fb0*/  FFMA R30, R33, R3.reuse, R30 ;  /* 0x00000003211e7223 */ /* 0x080fe2000000001e */
[-C--:B------:R-:W-:Y:S01]  /*10fc0*/  FFMA R28, R18, R3.reuse, R28 ;  /* 0x00000003121c7223 */ /* 0x080fe2000000001c */
[-C--:B------:R-:W-:Y:S01]  /*10fd0*/  FFMA R36, R27, R3.reuse, R36 ;  /* 0x000000031b247223 */ /* 0x080fe20000000024 */
[----:B------:R-:W-:Y:S02]  /*10fe0*/  @!P3 FFMA R20, R37, R3, R20 ;  /* 0x000000032514b223 */ /* 0x000fe40000000014 */
[----:B------:R-:W4:Y:S01]  /*10ff0*/  @!P0 LDS R3, [R16+UR7+0x1640] ;  /* 0x0016400710038984 */ /* 0x000f220008000800 */
[-C--:B------:R-:W-:Y:S01]  /*11000*/  FFMA R8, R27, R35.reuse, R8 ;  /* 0x000000231b087223 */ /* 0x080fe20000000008 */
[-C--:B------:R-:W-:Y:S01]  /*11010*/  FFMA R29, R22, R35.reuse, R29 ;  /* 0x00000023161d7223 */ /* 0x080fe2000000001d */
[CC--:B------:R-:W-:Y:S01]  /*11020*/  FFMA R32, R33.reuse, R35.reuse, R32 ;  /* 0x0000002321207223 */ /* 0x0c0fe20000000020 */
[----:B------:R-:W-:Y:S01]  /*11030*/  FFMA R31, R18, R35, R31 ;  /* 0x00000023121f7223 */ /* 0x000fe2000000001f */
[-C--:B-1----:R-:W-:Y:S01]  /*11040*/  @!P4 FFMA R9, R22, R5.reuse, R9 ;  /* 0x000000051609c223 */ /* 0x082fe20000000009 */
[-C--:B------:R-:W-:Y:S01]  /*11050*/  @!P4 FFMA R14, R33, R5.reuse, R14 ;  /* 0x00000005210ec223 */ /* 0x080fe2000000000e */
[CC--:B------:R-:W-:Y:S01]  /*11060*/  @!P4 FFMA R13, R18.reuse, R5.reuse, R13 ;  /* 0x00000005120dc223 */ /* 0x0c0fe2000000000d */
[C---:B------:R-:W-:Y:S01]  /*11070*/  @!P4 FFMA R12, R27.reuse, R5, R12 ;  /* 0x000000051b0cc223 */ /* 0x040fe2000000000c */
[-C--:B------:R-:W-:Y:S01]  /*11080*/  FFMA R42, R27, R0.reuse, R42 ;  /* 0x000000001b2a7223 */ /* 0x080fe2000000002a */
[----:B------:R-:W1:Y:S01]  /*11090*/  LDS R5, [R11+UR4+0x9b0] ;  /* 0x0009b0040b057984 */ /* 0x000e620008000800 */
[----:B------:R-:W-:Y:S01]  /*110a0*/  @!P3 FFMA R6, R43, R35, R6 ;  /* 0x000000232b06b223 */ /* 0x000fe20000000006 */
[-C--:B------:R-:W-:Y:S01]  /*110b0*/  FFMA R40, R33, R0.reuse, R40 ;  /* 0x0000000021287223 */ /* 0x080fe20000000028 */
[-C--:B------:R-:W-:Y:S01]  /*110c0*/  FFMA R19, R18, R0.reuse, R19 ;  /* 0x0000000012137223 */ /* 0x080fe20000000013 */
[----:B------:R-:W5:Y:S01]  /*110d0*/  @!P3 LDS R27, [R16+UR7+0x2840] ;  /* 0x00284007101bb984 */ /* 0x000f620008000800 */
[----:B------:R-:W-:Y:S01]  /*110e0*/  FFMA R41, R22, R0, R41 ;  /* 0x0000000016297223 */ /* 0x000fe20000000029 */
[----:B--2---:R-:W-:-:S02]  /*110f0*/  @!P0 FFMA R2, R21, R17, R2 ;  /* 0x0000001115028223 */ /* 0x004fc40000000002 */
[----:B------:R-:W2:Y:S04]  /*11100*/  LDS R18, [R16+UR7+0x2640] ;  /* 0x0026400710127984 */ /* 0x000ea80008000800 */
[----:B------:R-:W2:Y:S01]  /*11110*/  LDS R35, [R16+UR7+0x26c0] ;  /* 0x0026c00710237984 */ /* 0x000ea20008000800 */
[----:B---3--:R-:W-:-:S03]  /*11120*/  FFMA R24, R44, R38, R24 ;  /* 0x000000262c187223 */ /* 0x008fc60000000018 */
[----:B------:R-:W3:Y:S04]  /*11130*/  LDS R33, [R16+UR7+0x27c0] ;  /* 0x0027c00710217984 */ /* 0x000ee80008000800 */
[----:B------:R-:W3:Y:S01]  /*11140*/  LDS R17, [R11+UR4+0x9d0] ;  /* 0x0009d0040b117984 */ /* 0x000ee20008000800 */
[----:B0-----:R-:W-:-:S03]  /*11150*/  @!P3 FFMA R7, R26, R0, R7 ;  /* 0x000000001a07b223 */ /* 0x001fc60000000007 */
[----:B------:R-:W0:Y:S04]  /*11160*/  @!P3 LDS R21, [R16+UR7+0x2840] ;  /* 0x002840071015b984 */ /* 0x000e280008000800 */
[----:B------:R-:W0:Y:S01]  /*11170*/  @!P3 LDS R22, [R16+UR7+0x2840] ;  /* 0x002840071016b984 */ /* 0x000e220008000800 */
[----:B----4-:R-:W-:-:S03]  /*11180*/  @!P0 FFMA R2, R3, R34, R2 ;  /* 0x0000002203028223 */ /* 0x010fc60000000002 */
[----:B------:R-:W-:Y:S04]  /*11190*/  @!P0 LDS R3, [R11+UR4+0x620] ;  /* 0x000620040b038984 */ /* 0x000fe80008000800 */
[----:B------:R-:W4:Y:S01]  /*111a0*/  @!P4 LDS R0, [R11+UR4+0xa10] ;  /* 0x000a10040b00c984 */ /* 0x000f220008000800 */
[----:B-1----:R-:W-:-:S03]  /*111b0*/  FFMA R28, R38, R5, R28 ;  /* 0x00000005261c7223 */ /* 0x002fc6000000001c */
[----:B------:R-:W1:Y:S01]  /*111c0*/  LDS R26, [R11+UR4+0x9f0] ;  /* 0x0009f0040b1a7984 */ /* 0x000e620008000800 */
[----:B-----5:R-:W-:-:S03]  /*111d0*/  @!P3 FFMA R20, R27, R5, R20 ;  /* 0x000000051b14b223 */ /* 0x020fc60000000014 */
[----:B------:R-:W5:Y:S01]  /*111e0*/  @!P3 LDS R34, [R16+UR7+0x2840] ;  /* 0x002840071022b984 */ /* 0x000f620008000800 */
[----:B--2---:R-:W-:-:S03]  /*111f0*/  FFMA R4, R18, R5, R4 ;  /* 0x0000000512047223 */ /* 0x004fc60000000004 */
[----:B------:R-:W2:Y:S01]  /*11200*/  @!P0 LDS R27, [R16+UR7+0x1880] ;  /* 0x00188007101b8984 */ /* 0x000ea20008000800 */
[C---:B------:R-:W-:Y:S01]  /*11210*/  FFMA R23, R44.reuse, R18, R23 ;  /* 0x000000122c177223 */ /* 0x040fe20000000017 */
[----:B------:R-:W-:Y:S02]  /*11220*/  FFMA R30, R35, R5, R30 ;  /* 0x00000005231e7223 */ /* 0x000fe4000000001e */
[----:B------:R-:W-:Y:S01]  /*11230*/  @!P0 LDS R37, [R16+UR7+0x1ac0] ;  /* 0x001ac00710258984 */ /* 0x000fe20008000800 */
[C---:B------:R-:W-:Y:S01]  /*11240*/  FFMA R25, R44.reuse, R35, R25 ;  /* 0x000000232c197223 */ /* 0x040fe20000000019 */
[----:B---3--:R-:W-:Y:S02]  /*11250*/  FFMA R36, R33, R5, R36 ;  /* 0x0000000521247223 */ /* 0x008fe40000000024 */
[----:B------:R-:W-:Y:S01]  /*11260*/  LDS R43, [R16+UR7+0x2a00] ;  /* 0x002a0007102b7984 */ /* 0x000fe20008000800 */
[----:B------:R-:W-:Y:S01]  /*11270*/  FFMA R39, R44, R33, R39 ;  /* 0x000000212c277223 */ /* 0x000fe20000000027 */
[----:B------:R-:W-:-:S02]  /*11280*/  FFMA R29, R18, R17, R29 ;  /* 0x00000011121d7223 */ /* 0x000fc4000000001d */
[----:B------:R-:W3:Y:S01]  /*11290*/  @!P0 LDS R5, [R11+UR4+0x6b0] ;  /* 0x0006b0040b058984 */ /* 0x000ee20008000800 */
[-C--:B------:R-:W-:Y:S01]  /*112a0*/  FFMA R32, R35, R17.reuse, R32 ;  /* 0x0000001123207223 */ /* 0x080fe20000000020 */
[-C--:B------:R-:W-:Y:S01]  /*112b0*/  FFMA R31, R38, R17.reuse, R31 ;  /* 0x00000011261f7223 */ /* 0x080fe2000000001f */
[-C--:B0-----:R-:W-:Y:S01]  /*112c0*/  @!P3 FFMA R6, R21, R17.reuse, R6 ;  /* 0x000000111506b223 */ /* 0x081fe20000000006 */
[----:B------:R-:W-:Y:S01]  /*112d0*/  FFMA R8, R33, R17, R8 ;  /* 0x0000001121087223 */ /* 0x000fe20000000008 */
[----:B------:R-:W-:Y:S01]  /*112e0*/  @!P0 LDS R21, [R16+UR7+0x1d00] ;  /* 0x001d000710158984 */ /* 0x000fe20008000800 */
[----:B------:R-:W-:-:S03]  /*112f0*/  @!P3 FFMA R15, R44, R22, R15 ;  /* 0x000000162c0fb223 */ /* 0x000fc6000000000f */
[----:B------:R-:W0:Y:S04]  /*11300*/  @!P0 LDS R17, [R11+UR4+0x740] ;  /* 0x000740040b118984 */ /* 0x000e280008000800 */
[----:B------:R-:W-:Y:S01]  /*11310*/  LDS R22, [R16+UR7+0x2880] ;  /* 0x0028800710167984 */ /* 0x000fe20008000800 */
[-C--:B----4-:R-:W-:Y:S01]  /*11320*/  @!P4 FFMA R9, R18, R0.reuse, R9 ;  /* 0x000000001209c223 */ /* 0x090fe20000000009 */
[-C--:B------:R-:W-:Y:S01]  /*11330*/  @!P4 FFMA R14, R35, R0.reuse, R14 ;  /* 0x00000000230ec223 */ /* 0x080fe2000000000e */
[-C--:B------:R-:W-:Y:S01]  /*11340*/  @!P4 FFMA R13, R38, R0.reuse, R13 ;  /* 0x00000000260dc223 */ /* 0x080fe2000000000d */
[----:B------:R-:W-:Y:S01]  /*11350*/  @!P4 FFMA R12, R33, R0, R12 ;  /* 0x00000000210cc223 */ /* 0x000fe2000000000c */
[----:B------:R-:W-:Y:S01]  /*11360*/  @!P3 LDS R44, [R16+UR7+0x3380] ;  /* 0x00338007102cb984 */ /* 0x000fe20008000800 */
[-C--:B-1----:R-:W-:Y:S01]  /*11370*/  FFMA R41, R18, R26.reuse, R41 ;  /* 0x0000001a12297223 */ /* 0x082fe20000000029 */
[-C--:B------:R-:W-:Y:S01]  /*11380*/  FFMA R40, R35, R26.reuse, R40 ;  /* 0x0000001a23287223 */ /* 0x080fe20000000028 */
[-C--:B------:R-:W-:Y:S01]  /*11390*/  FFMA R19, R38, R26.reuse, R19 ;  /* 0x0000001a26137223 */ /* 0x080fe20000000013 */
[-C--:B------:R-:W-:Y:S01]  /*113a0*/  FFMA R42, R33, R26.reuse, R42 ;  /* 0x0000001a212a7223 */ /* 0x080fe2000000002a */
[----:B-----5:R-:W-:Y:S01]  /*113b0*/  @!P3 FFMA R7, R34, R26, R7 ;  /* 0x0000001a2207b223 */ /* 0x020fe20000000007 */
[----:B------:R-:W-:Y:S01]  /*113c0*/  @!P3 LDS R18, [R16+UR7+0x2a80] ;  /* 0x002a80071012b984 */ /* 0x000fe20008000800 */
[----:B--2---:R-:W-:-:S03]  /*113d0*/  @!P0 FFMA R2, R27, R3, R2 ;  /* 0x000000031b028223 */ /* 0x004fc60000000002 */
[----:B------:R-:W1:Y:S04]  /*113e0*/  LDS R26, [R11+UR4+0xa20] ;  /* 0x000a20040b1a7984 */ /* 0x000e680008000800 */
[----:B------:R-:W2:Y:S04]  /*113f0*/  LDS R0, [R16+UR7+0x2980] ;  /* 0x0029800710007984 */ /* 0x000ea80008000800 */
[----:B------:R-:W4:Y:S01]  /*11400*/  LDS R3, [R11+UR4+0xa60] ;  /* 0x000a60040b037984 */ /* 0x000f220008000800 */
[----:B---3--:R-:W-:-:S03]  /*11410*/  @!P0 FFMA R2, R37, R5, R2 ;  /* 0x0000000525028223 */ /* 0x008fc60000000002 */
[----:B------:R-:W3:Y:S04]  /*11420*/  @!P3 LDS R27, [R16+UR7+0x2a80] ;  /* 0x002a8007101bb984 */ /* 0x000ee80008000800 */
[----:B------:R-:W5:Y:S01]  /*11430*/  @!P4 LDS R5, [R11+UR4+0xaa0] ;  /* 0x000aa0040b05c984 */ /* 0x000f620008000800 */
[----:B0-----:R-:W-:-:S03]  /*11440*/  @!P0 FFMA R2, R21, R17, R2 ;  /* 0x0000001115028223 */ /* 0x001fc60000000002 */
[----:B------:R-:W0:Y:S04]  /*11450*/  LDS R33, [R11+UR4+0xa40] ;  /* 0x000a40040b217984 */ /* 0x000e280008000800 */
[----:B------:R-:W0:Y:S04]  /*11460*/  @!P3 LDS R35, [R16+UR7+0x2a80] ;  /* 0x002a80071023b984 */ /* 0x000e280008000800 */
[----:B------:R-:W0:Y:S04]  /*11470*/  LDS R34, [R11+UR4+0xa80] ;  /* 0x000a80040b227984 */ /* 0x000e280008000800 */
[----:B------:R-:W-:Y:S04]  /*11480*/  @!P0 LDS R17, [R11+UR4+0x7d0] ;  /* 0x0007d0040b118984 */ /* 0x000fe80008000800 */
[----:B------:R-:W0:Y:S01]  /*11490*/  @!P0 LDS R21, [R16+UR7+0x1f40] ;  /* 0x001f400710158984 */ /* 0x000e220008000800 */
[----:B-1----:R-:W-:-:S03]  /*114a0*/  @!P3 FFMA R15, R26, R18, R15 ;  /* 0x000000121a0fb223 */ /* 0x002fc6000000000f */
[----:B------:R-:W1:Y:S01]  /*114b0*/  @!P3 LDS R38, [R16+UR7+0x2a80] ;  /* 0x002a80071026b984 */ /* 0x000e620008000800 */
[C---:B------:R-:W-:Y:S01]  /*114c0*/  FFMA R25, R26.reuse, R45, R25 ;  /* 0x0000002d1a197223 */ /* 0x040fe20000000019 */
[C---:B------:R-:W-:Y:S01]  /*114d0*/  FFMA R39, R26.reuse, R43, R39 ;  /* 0x0000002b1a277223 */ /* 0x040fe20000000027 */
[C---:B--2---:R-:W-:Y:S01]  /*114e0*/  FFMA R24, R26.reuse, R0, R24 ;  /* 0x000000001a187223 */ /* 0x044fe20000000018 */
[----:B------:R-:W-:Y:S01]  /*114f0*/  FFMA R23, R26, R22, R23 ;  /* 0x000000161a177223 */ /* 0x000fe20000000017 */
[----:B------:R-:W-:Y:S01]  /*11500*/  LDS R18, [R11+UR4+0xab0] ;  /* 0x000ab0040b127984 */ /* 0x000fe20008000800 */
[-C--:B----4-:R-:W-:Y:S01]  /*11510*/  FFMA R29, R22, R3.reuse, R29 ;  /* 0x00000003161d7223 */ /* 0x090fe2000000001d */
[-C--:B------:R-:W-:Y:S01]  /*11520*/  FFMA R32, R45, R3.reuse, R32 ;  /* 0x000000032d207223 */ /* 0x080fe20000000020 */
[-C--:B------:R-:W-:Y:S01]  /*11530*/  FFMA R31, R0, R3.reuse, R31 ;  /* 0x00000003001f7223 */ /* 0x080fe2000000001f */
[-C--:B------:R-:W-:Y:S01]  /*11540*/  FFMA R8, R43, R3.reuse, R8 ;  /* 0x000000032b087223 */ /* 0x080fe20000000008 */
[----:B---3--:R-:W-:Y:S01]  /*11550*/  @!P3 FFMA R6, R27, R3, R6 ;  /* 0x000000031b06b223 */ /* 0x008fe20000000006 */
[----:B------:R-:W2:Y:S01]  /*11560*/  @!P3 LDS R26, [R16+UR7+0x2cc0] ;  /* 0x002cc007101ab984 */ /* 0x000ea20008000800 */
[-C--:B-----5:R-:W-:Y:S01]  /*11570*/  @!P4 FFMA R9, R22, R5.reuse, R9 ;  /* 0x000000051609c223 */ /* 0x0a0fe20000000009 */
[-C--:B------:R-:W-:Y:S01]  /*11580*/  @!P4 FFMA R14, R45, R5.reuse, R14 ;  /* 0x000000052d0ec223 */ /* 0x080fe2000000000e */
[-C--:B------:R-:W-:Y:S01]  /*11590*/  @!P4 FFMA R13, R0, R5.reuse, R13 ;  /* 0x00000005000dc223 */ /* 0x080fe2000000000d */
[----:B------:R-:W-:Y:S01]  /*115a0*/  @!P4 FFMA R12, R43, R5, R12 ;  /* 0x000000052b0cc223 */ /* 0x000fe2000000000c */
[----:B------:R-:W-:Y:S01]  /*115b0*/  @!P0 LDS R3, [R16+UR7+0x2180] ;  /* 0x0021800710038984 */ /* 0x000fe20008000800 */
[-C--:B0-----:R-:W-:Y:S01]  /*115c0*/  FFMA R4, R22, R33.reuse, R4 ;  /* 0x0000002116047223 */ /* 0x081fe20000000004 */
[-C--:B------:R-:W-:Y:S01]  /*115d0*/  FFMA R30, R45, R33.reuse, R30 ;  /* 0x000000212d1e7223 */ /* 0x080fe2000000001e */
[-C--:B------:R-:W-:Y:S01]  /*115e0*/  FFMA R28, R0, R33.reuse, R28 ;  /* 0x00000021001c7223 */ /* 0x080fe2000000001c */
[----:B------:R-:W0:Y:S01]  /*115f0*/  @!P0 LDS R5, [R11+UR4+0x860] ;  /* 0x000860040b058984 */ /* 0x000e220008000800 */
[-C--:B------:R-:W-:Y:S01]  /*11600*/  @!P3 FFMA R20, R35, R33.reuse, R20 ;  /* 0x000000212314b223 */ /* 0x080fe20000000014 */
[----:B------:R-:W-:-:S02]  /*11610*/  FFMA R36, R43, R33, R36 ;  /* 0x000000212b247223 */ /* 0x000fc40000000024 */
[----:B------:R-:W3:Y:S01]  /*11620*/  LDS R35, [R16+UR7+0x2b40] ;  /* 0x002b400710237984 */ /* 0x000ee20008000800 */
[-C--:B------:R-:W-:Y:S01]  /*11630*/  FFMA R41, R22, R34.reuse, R41 ;  /* 0x0000002216297223 */ /* 0x080fe20000000029 */
[-C--:B------:R-:W-:Y:S01]  /*11640*/  FFMA R42, R43, R34.reuse, R42 ;  /* 0x000000222b2a7223 */ /* 0x080fe2000000002a */
[-C--:B------:R-:W-:Y:S01]  /*11650*/  FFMA R19, R0, R34.reuse, R19 ;  /* 0x0000002200137223 */ /* 0x080fe20000000013 */
[----:B------:R-:W4:Y:S01]  /*11660*/  LDS R22, [R16+UR7+0x2ac0] ;  /* 0x002ac00710167984 */ /* 0x000f220008000800 */
[----:B------:R-:W-:-:S03]  /*11670*/  FFMA R40, R45, R34, R40 ;  /* 0x000000222d287223 */ /* 0x000fc60000000028 */
[----:B------:R-:W5:Y:S01]  /*11680*/  LDS R0, [R16+UR7+0x2bc0] ;  /* 0x002bc00710007984 */ /* 0x000f620008000800 */
[----:B------:R-:W-:-:S03]  /*11690*/  @!P0 FFMA R2, R21, R17, R2 ;  /* 0x0000001115028223 */ /* 0x000fc60000000002 */
[----:B------:R-:W5:Y:S01]  /*116a0*/  LDS R43, [R16+UR7+0x2c40] ;  /* 0x002c4007102b7984 */ /* 0x000f620008000800 */
[----:B-1----:R-:W-:-:S03]  /*116b0*/  @!P3 FFMA R7, R38, R34, R7 ;  /* 0x000000222607b223 */ /* 0x002fc60000000007 */
[----:B------:R-:W1:Y:S04]  /*116c0*/  LDS R33, [R11+UR4+0xaf0] ;  /* 0x000af0040b217984 */ /* 0x000e680008000800 */
[----:B------:R-:W1:Y:S04]  /*116d0*/  @!P3 LDS R27, [R16+UR7+0x2cc0] ;  /* 0x002cc007101bb984 */ /* 0x000e680008000800 */
[----:B------:R-:W1:Y:S01]  /*116e0*/  @!P4 LDS R17, [R11+UR4+0xb30] ;  /* 0x000b30040b11c984 */ /* 0x000e620008000800 */
[----:B--2---:R-:W-:-:S03]  /*116f0*/  @!P3 FFMA R15, R18, R26, R15 ;  /* 0x0000001a120fb223 */ /* 0x004fc6000000000f */
[----:B------:R-:W2:Y:S04]  /*11700*/  LDS R45, [R11+UR4+0xad0] ;  /* 0x000ad0040b2d7984 */ /* 0x000ea80008000800 */
[----:B------:R-:W2:Y:S01]  /*11710*/  LDS R34, [R11+UR4+0xb10] ;  /* 0x000b10040b227984 */ /* 0x000ea20008000800 */
[----:B0-----:R-:W-:-:S03]  /*11720*/  @!P0 FFMA R2, R3, R5, R2 ;  /* 0x0000000503028223 */ /* 0x001fc60000000002 */
[----:B------:R-:W0:Y:S01]  /*11730*/  @!P3 LDS R37, [R16+UR7+0x2cc0] ;  /* 0x002cc0071025b984 */ /* 0x000e220008000800 */
[----:B---3--:R-:W-:-:S03]  /*11740*/  FFMA R25, R18, R35, R25 ;  /* 0x0000002312197223 */ /* 0x008fc60000000019 */
[----:B------:R-:W-:Y:S01]  /*11750*/  @!P0 LDS R5, [R11+UR4+0x8f0] ;  /* 0x0008f0040b058984 */ /* 0x000fe20008000800 */
[----:B----4-:R-:W-:-:S03]  /*11760*/  FFMA R23, R18, R22, R23 ;  /* 0x0000001612177223 */ /* 0x010fc60000000017 */
[----:B------:R-:W3:Y:S01]  /*11770*/  @!P3 LDS R26, [R16+UR7+0x2cc0] ;  /* 0x002cc007101ab984 */ /* 0x000ee20008000800 */
[----:B-----5:R-:W-:-:S03]  /*11780*/  FFMA R24, R18, R0, R24 ;  /* 0x0000000012187223 */ /* 0x020fc60000000018 */
[----:B------:R-:W4:Y:S01]  /*11790*/  @!P0 LDS R3, [R16+UR7+0x23c0] ;  /* 0x0023c00710038984 */ /* 0x000f220008000800 */
[----:B------:R-:W-:-:S03]  /*117a0*/  FFMA R39, R18, R43, R39 ;  /* 0x0000002b12277223 */ /* 0x000fc60000000027 */
[----:B------:R-:W-:Y:S01]  /*117b0*/  @!P0 LDS R21, [R11+UR4+0x980] ;  /* 0x000980040b158984 */ /* 0x000fe20008000800 */
[----:B-1----:R-:W-:-:S03]  /*117c0*/  FFMA R29, R22, R33, R29 ;  /* 0x00000021161d7223 */ /* 0x002fc6000000001d */
[----:B------:R-:W-:Y:S01]  /*117d0*/  LDS R18, [R11+UR4+0xb40] ;  /* 0x000b40040b127984 */ /* 0x000fe20008000800 */
[-C--:B------:R-:W-:Y:S01]  /*117e0*/  FFMA R32, R35, R33.reuse, R32 ;  /* 0x0000002123207223 */ /* 0x080fe20000000020 */
[-C--:B------:R-:W-:Y:S01]  /*117f0*/  FFMA R8, R43, R33.reuse, R8 ;  /* 0x000000212b087223 */ /* 0x080fe20000000008 */
[-C--:B------:R-:W-:Y:S01]  /*11800*/  @!P3 FFMA R6, R27, R33.reuse, R6 ;  /* 0x000000211b06b223 */ /* 0x080fe20000000006 */
[----:B------:R-:W-:Y:S01]  /*11810*/  FFMA R31, R0, R33, R31 ;  /* 0x00000021001f7223 */ /* 0x000fe2000000001f */
[----:B------:R-:W1:Y:S01]  /*11820*/  @!P0 LDS R27, [R16+UR7+0x2600] ;  /* 0x00260007101b8984 */ /* 0x000e620008000800 */
[-C--:B------:R-:W-:Y:S01]  /*11830*/  @!P4 FFMA R9, R22, R17.reuse, R9 ;  /* 0x000000111609c223 */ /* 0x080fe20000000009 */
[-C--:B------:R-:W-:Y:S01]  /*11840*/  @!P4 FFMA R14, R35, R17.reuse, R14 ;  /* 0x00000011230ec223 */ /* 0x080fe2000000000e */
[-C--:B------:R-:W-:Y:S01]  /*11850*/  @!P4 FFMA R13, R0, R17.reuse, R13 ;  /* 0x00000011000dc223 */ /* 0x080fe2000000000d */
[C---:B------:R-:W-:Y:S01]  /*11860*/  @!P4 FFMA R12, R43.reuse, R17, R12 ;  /* 0x000000112b0cc223 */ /* 0x040fe2000000000c */
[-C--:B--2---:R-:W-:Y:S01]  /*11870*/  FFMA R36, R43, R45.reuse, R36 ;  /* 0x0000002d2b247223 */ /* 0x084fe20000000024 */
[----:B------:R-:W2:Y:S01]  /*11880*/  @!P3 LDS R17, [R16+UR7+0x2f00] ;  /* 0x002f00071011b984 */ /* 0x000ea20008000800 */
[-C--:B------:R-:W-:Y:S01]  /*11890*/  FFMA R4, R22, R45.reuse, R4 ;  /* 0x0000002d16047223 */ /* 0x080fe20000000004 */
[-C--:B------:R-:W-:Y:S01]  /*118a0*/  FFMA R30, R35, R45.reuse, R30 ;  /* 0x0000002d231e7223 */ /* 0x080fe2000000001e */
[-C--:B------:R-:W-:Y:S01]  /*118b0*/  FFMA R42, R43, R34.reuse, R42 ;  /* 0x000000222b2a7223 */ /* 0x080fe2000000002a */
[----:B------:R-:W-:Y:S01]  /*118c0*/  @!P3 LDS R33, [R16+UR7+0x2f00] ;  /* 0x002f00071021b984 */ /* 0x000fe20008000800 */
[-C--:B------:R-:W-:Y:S01]  /*118d0*/  FFMA R28, R0, R45.reuse, R28 ;  /* 0x0000002d001c7223 */ /* 0x080fe2000000001c */
[-C--:B------:R-:W-:Y:S01]  /*118e0*/  FFMA R41, R22, R34.reuse, R41 ;  /* 0x0000002216297223 */ /* 0x080fe20000000029 */
[-C--:B------:R-:W-:Y:S01]  /*118f0*/  FFMA R40, R35, R34.reuse, R40 ;  /* 0x0000002223287223 */ /* 0x080fe20000000028 */
[----:B------:R-:W5:Y:S01]  /*11900*/  LDS R43, [R11+UR4+0xb60] ;  /* 0x000b60040b2b7984 */ /* 0x000f620008000800 */
[----:B0-----:R-:W-:Y:S01]  /*11910*/  @!P3 FFMA R20, R37, R45, R20 ;  /* 0x0000002d2514b223 */ /* 0x001fe20000000014 */
[----:B------:R-:W-:-:S02]  /*11920*/  FFMA R19, R0, R34, R19 ;  /* 0x0000002200137223 */ /* 0x000fc40000000013 */
[----:B------:R-:W0:Y:S01]  /*11930*/  LDS R0, [R16+UR7+0x2d00] ;  /* 0x002d000710007984 */ /* 0x000e220008000800 */
[----:B---3--:R-:W-:-:S03]  /*11940*/  @!P3 FFMA R7, R26, R34, R7 ;  /* 0x000000221a07b223 */ /* 0x008fc60000000007 */
[----:B------:R-:W3:Y:S01]  /*11950*/  LDS R37, [R16+UR7+0x2d80] ;  /* 0x002d800710257984 */ /* 0x000ee20008000800 */
[----:B----4-:R-:W-:-:S03]  /*11960*/  @!P0 FFMA R2, R3, R5, R2 ;  /* 0x0000000503028223 */ /* 0x010fc60000000002 */
[----:B------:R-:W4:Y:S04]  /*11970*/  LDS R22, [R16+UR7+0x2e00] ;  /* 0x002e000710167984 */ /* 0x000f280008000800 */
[----:B------:R-:W4:Y:S04]  /*11980*/  LDS R35, [R16+UR7+0x2e80] ;  /* 0x002e800710237984 */ /* 0x000f280008000800 */
[----:B------:R-:W4:Y:S04]  /*11990*/  LDS R3, [R11+UR4+0xb80] ;  /* 0x000b80040b037984 */ /* 0x000f280008000800 */
[----:B------:R-:W4:Y:S01]  /*119a0*/  @!P3 LDS R45, [R16+UR7+0x2f00] ;  /* 0x002f0007102db984 */ /* 0x000f220008000800 */
[----:B-1----:R-:W-:-:S03]  /*119b0*/  @!P0 FFMA R2, R27, R21, R2 ;  /* 0x000000151b028223 */ /* 0x002fc60000000002 */
[----:B------:R-:W1:Y:S01]  /*119c0*/  @!P4 LDS R5, [R11+UR4+0xbc0] ;  /* 0x000bc0040b05c984 */ /* 0x000e620008000800 */
[----:B--2---:R-:W-:-:S03]  /*119d0*/  @!P3 FFMA R15, R18, R17, R15 ;  /* 0x00000011120fb223 */ /* 0x004fc6000000000f */
[----:B------:R-:W2:Y:S04]  /*119e0*/  LDS R26, [R11+UR4+0xba0] ;  /* 0x000ba0040b1a7984 */ /* 0x000ea80008000800 */
[----:B------:R-:W2:Y:S01]  /*119f0*/  @!P3 LDS R34, [R16+UR7+0x2f00] ;  /* 0x002f00071022b984 */ /* 0x000ea20008000800 */
[----:B-----5:R-:W-:-:S03]  /*11a00*/  @!P3 FFMA R20, R33, R43, R20 ;  /* 0x0000002b2114b223 */ /* 0x020fc60000000014 */
[----:B------:R-:W-:Y:S01]  /*11a10*/  @!P0 LDS R21, [R11+UR4+0xa10] ;  /* 0x000a10040b158984 */ /* 0x000fe20008000800 */
[----:B0-----:R-:W-:-:S03]  /*11a20*/  FFMA R23, R18, R0, R23 ;  /* 0x0000000012177223 */ /* 0x001fc60000000017 */
[----:B------:R-:W0:Y:S01]  /*11a30*/  @!P0 LDS R17, [R16+UR7+0x2840] ;  /* 0x0028400710118984 */ /* 0x000e220008000800 */
[----:B------:R-:W-:-:S03]  /*11a40*/  FFMA R4, R0, R43, R4 ;  /* 0x0000002b00047223 */ /* 0x000fc60000000004 */
[----:B------:R-:W-:Y:S01]  /*11a50*/  @!P0 LDS R27, [R11+UR4+0xaa0] ;  /* 0x000aa0040b1b8984 */ /* 0x000fe20008000800 */
[C---:B---3--:R-:W-:Y:S01]  /*11a60*/  FFMA R25, R18.reuse, R37, R25 ;  /* 0x0000002512197223 */ /* 0x048fe20000000019 */
[-C--:B------:R-:W-:Y:S02]  /*11a70*/  FFMA R30, R37, R43.reuse, R30 ;  /* 0x0000002b251e7223 */ /* 0x080fe4000000001e */
[----:B------:R-:W3:Y:S01]  /*11a80*/  @!P0 LDS R33, [R16+UR7+0x2a80] ;  /* 0x002a800710218984 */ /* 0x000ee20008000800 */
[----:B----4-:R-:W-:Y:S01]  /*11a90*/  FFMA R24, R18, R22, R24 ;  /* 0x0000001612187223 */ /* 0x010fe20000000018 */
[----:B------:R-:W-:Y:S01]  /*11aa0*/  FFMA R28, R22, R43, R28 ;  /* 0x0000002b161c7223 */ /* 0x000fe2000000001c */
[----:B------:R-:W-:Y:S01]  /*11ab0*/  FFMA R39, R18, R35, R39 ;  /* 0x0000002312277223 */ /* 0x000fe20000000027 */
[----:B------:R-:W-:Y:S01]  /*11ac0*/  FFMA R36, R35, R43, R36 ;  /* 0x0000002b23247223 */ /* 0x000fe20000000024 */
[----:B------:R-:W-:Y:S01]  /*11ad0*/  LDS R18, [R16+UR7+0x2f40] ;  /* 0x002f400710127984 */ /* 0x000fe20008000800 */
[-C--:B------:R-:W-:Y:S01]  /*11ae0*/  FFMA R29, R0, R3.reuse, R29 ;  /* 0x00000003001d7223 */ /* 0x080fe2000000001d */
[-C--:B------:R-:W-:Y:S01]  /*11af0*/  FFMA R32, R37, R3.reuse, R32 ;  /* 0x0000000325207223 */ /* 0x080fe20000000020 */
[-C--:B------:R-:W-:Y:S01]  /*11b00*/  FFMA R31, R22, R3.reuse, R31 ;  /* 0x00000003161f7223 */ /* 0x080fe2000000001f */
[-C--:B------:R-:W-:Y:S01]  /*11b10*/  FFMA R8, R35, R3.reuse, R8 ;  /* 0x0000000323087223 */ /* 0x080fe20000000008 */
[----:B------:R-:W-:Y:S01]  /*11b20*/  @!P3 FFMA R6, R45, R3, R6 ;  /* 0x000000032d06b223 */ /* 0x000fe20000000006 */
[----:B------:R-:W-:Y:S01]  /*11b30*/  @!P3 LDS R38, [R16+UR7+0x3140] ;  /* 0x003140071026b984 */ /* 0x000fe20008000800 */
[-C--:B-1----:R-:W-:Y:S01]  /*11b40*/  @!P4 FFMA R9, R0, R5.reuse, R9 ;  /* 0x000000050009c223 */ /* 0x082fe20000000009 */
[-C--:B------:R-:W-:Y:S01]  /*11b50*/  @!P4 FFMA R14, R37, R5.reuse, R14 ;  /* 0x00000005250ec223 */ /* 0x080fe2000000000e */
[-C--:B------:R-:W-:Y:S01]  /*11b60*/  @!P4 FFMA R13, R22, R5.reuse, R13 ;  /* 0x00000005160dc223 */ /* 0x080fe2000000000d */
[----:B------:R-:W-:Y:S01]  /*11b70*/  @!P4 FFMA R12, R35, R5, R12 ;  /* 0x00000005230cc223 */ /* 0x000fe2000000000c */
[-C--:B--2---:R-:W-:Y:S01]  /*11b80*/  FFMA R41, R0, R26.reuse, R41 ;  /* 0x0000001a00297223 */ /* 0x084fe20000000029 */
[-C--:B------:R-:W-:Y:S01]  /*11b90*/  FFMA R40, R37, R26.reuse, R40 ;  /* 0x0000001a25287223 */ /* 0x080fe20000000028 */
[-C--:B------:R-:W-:Y:S01]  /*11ba0*/  FFMA R19, R22, R26.reuse, R19 ;  /* 0x0000001a16137223 */ /* 0x080fe20000000013 */
[-C--:B------:R-:W-:Y:S01]  /*11bb0*/  FFMA R42, R35, R26.reuse, R42 ;  /* 0x0000001a232a7223 */ /* 0x080fe2000000002a */
[----:B------:R-:W-:Y:S01]  /*11bc0*/  @!P3 FFMA R7, R34, R26, R7 ;  /* 0x0000001a2207b223 */ /* 0x000fe20000000007 */
[----:B------:R-:W-:Y:S04]  /*11bd0*/  @!P0 LDS R3, [R11+UR4+0xb30] ;  /* 0x000b30040b038984 */ /* 0x000fe80008000800 */
[----:B------:R-:W1:Y:S01]  /*11be0*/  @!P0 LDS R5, [R16+UR7+0x2cc0] ;  /* 0x002cc00710058984 */ /* 0x000e620008000800 */
[----:B0-----:R-:W-:-:S03]  /*11bf0*/  @!P0 FFMA R2, R17, R21, R2 ;  /* 0x0000001511028223 */ /* 0x001fc60000000002 */
[----:B------:R-:W0:Y:S04]  /*11c00*/  LDS R26, [R11+UR4+0xbd0] ;  /* 0x000bd0040b1a7984 */ /* 0x000e280008000800 */
[----:B------:R-:W2:Y:S01]  /*11c10*/  @!P3 LDS R0, [R16+UR7+0x3140] ;  /* 0x003140071000b984 */ /* 0x000ea20008000800 */
[----:B---3--:R-:W-:-:S03]  /*11c20*/  @!P0 FFMA R2, R33, R27, R2 ;  /* 0x0000001b21028223 */ /* 0x008fc60000000002 */
[----:B------:R-:W3:Y:S04]  /*11c30*/  LDS R21, [R11+UR4+0xc10] ;  /* 0x000c10040b157984 */ /* 0x000ee80008000800 */
[----:B------:R-:W4:Y:S04]  /*11c40*/  @!P3 LDS R17, [R16+UR7+0x3140] ;  /* 0x003140071011b984 */ /* 0x000f280008000800 */
[----:B------:R-:W5:Y:S04]  /*11c50*/  LDS R37, [R16+UR7+0x2fc0] ;  /* 0x002fc00710257984 */ /* 0x000f680008000800 */
[----:B------:R-:W5:Y:S04]  /*11c60*/  LDS R35, [R16+UR7+0x30c0] ;  /* 0x0030c00710237984 */ /* 0x000f680008000800 */
[----:B------:R-:W5:Y:S04]  /*11c70*/  LDS R22, [R16+UR7+0x3040] ;  /* 0x0030400710167984 */ /* 0x000f680008000800 */
[----:B------:R-:W5:Y:S04]  /*11c80*/  @!P4 LDS R27, [R11+UR4+0xc50] ;  /* 0x000c50040b1bc984 */ /* 0x000f680008000800 */
[----:B------:R-:W5:Y:S04]  /*11c90*/  LDS R45, [R11+UR4+0xbf0] ;  /* 0x000bf0040b2d7984 */ /* 0x000f680008000800 */
[----:B------:R-:W5:Y:S01]  /*11ca0*/  LDS R34, [R11+UR4+0xc30] ;  /* 0x000c30040b227984 */ /* 0x000f620008000800 */
[----:B-1----:R-:W-:-:S03]  /*11cb0*/  @!P0 FFMA R2, R5, R3, R2 ;  /* 0x0000000305028223 */ /* 0x002fc60000000002 */
[----:B------:R-:W-:Y:S01]  /*11cc0*/  @!P0 LDS R3, [R16+UR7+0x2f00] ;  /* 0x002f000710038984 */ /* 0x000fe20008000800 */
[C---:B0-----:R-:W-:Y:S01]  /*11cd0*/  FFMA R23, R26.reuse, R18, R23 ;  /* 0x000000121a177223 */ /* 0x041fe20000000017 */
[----:B--2---:R-:W-:Y:S02]  /*11ce0*/  @!P3 FFMA R15, R26, R0, R15 ;  /* 0x000000001a0fb223 */ /* 0x004fe4000000000f */
[----:B------:R-:W-:Y:S01]  /*11cf0*/  @!P0 LDS R5, [R16+UR7+0x3140] ;  /* 0x0031400710058984 */ /* 0x000fe20008000800 */
[----:B---3--:R-:W-:-:S03]  /*11d00*/  FFMA R29, R18, R21, R29 ;  /* 0x00000015121d7223 */ /* 0x008fc6000000001d */
[----:B------:R-:W0:Y:S01]  /*11d10*/  @!P0 LDS R0, [R11+UR4+0xbc0] ;  /* 0x000bc0040b008984 */ /* 0x000e220008000800 */
[----:B----4-:R-:W-:-:S03]  /*11d20*/  @!P3 FFMA R6, R17, R21, R6 ;  /* 0x000000151106b223 */ /* 0x010fc60000000006 */
[----:B------:R-:W1:Y:S01]  /*11d30*/  @!P3 LDS R43, [R16+UR7+0x3140] ;  /* 0x00314007102bb984 */ /* 0x000e620008000800 */
[----:B-----5:R-:W-:-:S03]  /*11d40*/  FFMA R32, R37, R21, R32 ;  /* 0x0000001525207223 */ /* 0x020fc60000000020 */
[----:B------:R-:W2:Y:S01]  /*11d50*/  @!P0 LDS R17, [R11+UR4+0xc50] ;  /* 0x000c50040b118984 */ /* 0x000ea20008000800 */
[C---:B------:R-:W-:Y:S01]  /*11d60*/  FFMA R25, R26.reuse, R37, R25 ;  /* 0x000000251a197223 */ /* 0x040fe20000000019 */
[----:B------:R-:W-:Y:S01]  /*11d70*/  FFMA R8, R35, R21, R8 ;  /* 0x0000001523087223 */ /* 0x000fe20000000008 */
[----:B------:R-:W-:Y:S01]  /*11d80*/  FFMA R39, R26, R35, R39 ;  /* 0x000000231a277223 */ /* 0x000fe20000000027 */
[----:B------:R-:W-:Y:S01]  /*11d90*/  LDS R33, [R16+UR7+0x3300] ;  /* 0x0033000710217984 */ /* 0x000fe20008000800 */
[----:B------:R-:W-:Y:S01]  /*11da0*/  FFMA R31, R22, R21, R31 ;  /* 0x00000015161f7223 */ /* 0x000fe2000000001f */
[----:B------:R-:W-:Y:S02]  /*11db0*/  FFMA R24, R26, R22, R24 ;  /* 0x000000161a187223 */ /* 0x000fe40000000018 */
[----:B------:R-:W-:Y:S01]  /*11dc0*/  @!P0 LDS R21, [R11+UR4+0xce0] ;  /* 0x000ce0040b158984 */ /* 0x000fe20008000800 */
[-C--:B------:R-:W-:Y:S01]  /*11dd0*/  @!P4 FFMA R9, R18, R27.reuse, R9 ;  /* 0x0000001b1209c223 */ /* 0x080fe20000000009 */
[-C--:B------:R-:W-:Y:S01]  /*11de0*/  @!P4 FFMA R14, R37, R27.reuse, R14 ;  /* 0x0000001b250ec223 */ /* 0x080fe2000000000e */
[-C--:B------:R-:W-:Y:S01]  /*11df0*/  @!P4 FFMA R13, R22, R27.reuse, R13 ;  /* 0x0000001b160dc223 */ /* 0x080fe2000000000d */
[----:B------:R-:W-:Y:S01]  /*11e00*/  @!P4 FFMA R12, R35, R27, R12 ;  /* 0x0000001b230cc223 */ /* 0x000fe2000000000c */
[-C--:B------:R-:W-:Y:S01]  /*11e10*/  FFMA R4, R18, R45.reuse, R4 ;  /* 0x0000002d12047223 */ /* 0x080fe20000000004 */
[----:B------:R-:W3:Y:S01]  /*11e20*/  @!P0 LDS R27, [R16+UR7+0x3380] ;  /* 0x00338007101b8984 */ /* 0x000ee20008000800 */
[CC--:B------:R-:W-:Y:S01]  /*11e30*/  FFMA R30, R37.reuse, R45.reuse, R30 ;  /* 0x0000002d251e7223 */ /* 0x0c0fe2000000001e */
[-C--:B------:R-:W-:Y:S01]  /*11e40*/  FFMA R28, R22, R45.reuse, R28 ;  /* 0x0000002d161c7223 */ /* 0x080fe2000000001c */
[-C--:B------:R-:W-:Y:S01]  /*11e50*/  FFMA R41, R18, R34.reuse, R41 ;  /* 0x0000002212297223 */ /* 0x080fe20000000029 */
[----:B------:R-:W4:Y:S01]  /*11e60*/  LDS R26, [R11+UR4+0xc60] ;  /* 0x000c60040b1a7984 */ /* 0x000f220008000800 */
[-C--:B------:R-:W-:Y:S01]  /*11e70*/  FFMA R40, R37, R34.reuse, R40 ;  /* 0x0000002225287223 */ /* 0x080fe20000000028 */
[CC--:B------:R-:W-:Y:S01]  /*11e80*/  FFMA R42, R35.reuse, R34.reuse, R42 ;  /* 0x00000022232a7223 */ /* 0x0c0fe2000000002a */
[-C--:B------:R-:W-:Y:S01]  /*11e90*/  FFMA R19, R22, R34.reuse, R19 ;  /* 0x0000002216137223 */ /* 0x080fe20000000013 */
[----:B------:R-:W5:Y:S01]  /*11ea0*/  @!P3 LDS R18, [R16+UR7+0x3380] ;  /* 0x003380071012b984 */ /* 0x000f620008000800 */
[----:B------:R-:W-:Y:S01]  /*11eb0*/  @!P3 FFMA R7, R38, R34, R7 ;  /* 0x000000222607b223 */ /* 0x000fe20000000007 */
[----:B------:R-:W-:-:S02]  /*11ec0*/  FFMA R36, R35, R45, R36 ;  /* 0x0000002d23247223 */ /* 0x000fc40000000024 */
[----:B------:R-:W5:Y:S01]  /*11ed0*/  LDS R22, [R16+UR7+0x3180] ;  /* 0x0031800710167984 */ /* 0x000f620008000800 */
[----:B0-----:R-:W-:-:S03]  /*11ee0*/  @!P0 FFMA R2, R3, R0, R2 ;  /* 0x0000000003028223 */ /* 0x001fc60000000002 */
[----:B------:R-:W0:Y:S01]  /*11ef0*/  LDS R37, [R16+UR7+0x3200] ;  /* 0x0032000710257984 */ /* 0x000e220008000800 */
[----:B-1----:R-:W-:-:S03]  /*11f00*/  @!P3 FFMA R20, R43, R45, R20 ;  /* 0x0000002d2b14b223 */ /* 0x002fc60000000014 */
[----:B------:R-:W1:Y:S01]  /*11f10*/  LDS R34, [R16+UR7+0x3280] ;  /* 0x0032800710227984 */ /* 0x000e620008000800 */
[----:B--2---:R-:W-:-:S03]  /*11f20*/  @!P0 FFMA R2, R5, R17, R2 ;  /* 0x0000001105028223 */ /* 0x004fc60000000002 */
[----:B------:R-:W2:Y:S04]  /*11f30*/  LDS R0, [R11+UR4+0xca0] ;  /* 0x000ca0040b007984 */ /* 0x000ea80008000800 */
[----:B------:R-:W2:Y:S04]  /*11f40*/  @!P3 LDS R3, [R16+UR7+0x3380] ;  /* 0x003380071003b984 */ /* 0x000ea80008000800 */
[----:B------:R-:W2:Y:S04]  /*11f50*/  LDS R43, [R11+UR4+0xc80] ;  /* 0x000c80040b2b7984 */ /* 0x000ea80008000800 */
[----:B------:R-:W2:Y:S01]  /*11f60*/  @!P4 LDS R5, [R11+UR4+0xce0] ;  /* 0x000ce0040b05c984 */ /* 0x000ea20008000800 */
[----:B---3--:R-:W-:-:S03]  /*11f70*/  @!P0 FFMA R2, R27, R21, R2 ;  /* 0x000000151b028223 */ /* 0x008fc60000000002 */
[----:B------:R-:W3:Y:S01]  /*11f80*/  LDS R38, [R11+UR4+0xcc0] ;  /* 0x000cc0040b267984 */ /* 0x000ee20008000800 */
[----:B----4-:R-:W-:-:S03]  /*11f90*/  FFMA R39, R26, R33, R39 ;  /* 0x000000211a277223 */ /* 0x010fc60000000027 */
[----:B------:R-:W4:Y:S01]  /*11fa0*/  @!P3 LDS R35, [R16+UR7+0x3380] ;  /* 0x003380071023b984 */ /* 0x000f220008000800 */
[----:B-----5:R-:W-:-:S03]  /*11fb0*/  @!P3 FFMA R15, R26, R18, R15 ;  /* 0x000000121a0fb223 */ /* 0x020fc6000000000f */
[----:B------:R-:W-:Y:S01]  /*11fc0*/  @!P0 LDS R17, [R11+UR4+0xd70] ;  /* 0x000d70040b118984 */ /* 0x000fe20008000800 */
[----:B------:R-:W5:Y:S01]  /*11fd0*/  I2F.U32.RP R18, R10 ;  /* 0x0000000a00127306 */ /* 0x000f620000209000 */
[C---:B------:R-:W-:Y:S02]  /*11fe0*/  FFMA R23, R26.reuse, R22, R23 ;  /* 0x000000161a177223 */ /* 0x040fe40000000017 */
[----:B------:R-:W4:Y:S01]  /*11ff0*/  @!P0 LDS R21, [R16+UR7+0x35c0] ;  /* 0x0035c00710158984 */ /* 0x000f220008000800 */
[----:B0-----:R-:W-:-:S03]  /*12000*/  FFMA R25, R26, R37, R25 ;  /* 0x000000251a197223 */ /* 0x001fc60000000019 */
[----:B------:R-:W-:Y:S01]  /*12010*/  LDS R27, [R16+UR7+0x3540] ;  /* 0x00354007101b7984 */ /* 0x000fe20008000800 */
[----:B-1----:R-:W-:-:S03]  /*12020*/  FFMA R24, R26, R34, R24 ;  /* 0x000000221a187223 */ /* 0x002fc60000000018 */
[----:B------:R-:W0:Y:S01]  /*12030*/  LDS R26, [R11+UR4+0xcf0] ;  /* 0x000cf0040b1a7984 */ /* 0x000e220008000800 */
[-C--:B--2---:R-:W-:Y:S01]  /*12040*/  FFMA R29, R22, R0.reuse, R29 ;  /* 0x00000000161d7223 */ /* 0x084fe2000000001d */
[-C--:B------:R-:W-:Y:S01]  /*12050*/  FFMA R32, R37, R0.reuse, R32 ;  /* 0x0000000025207223 */ /* 0x080fe20000000020 */
[-C--:B------:R-:W-:Y:S01]  /*12060*/  FFMA R8, R33, R0.reuse, R8 ;  /* 0x0000000021087223 */ /* 0x080fe20000000008 */
[-C--:B------:R-:W-:Y:S01]  /*12070*/  FFMA R31, R34, R0.reuse, R31 ;  /* 0x00000000221f7223 */ /* 0x080fe2000000001f */
[----:B------:R-:W-:Y:S01]  /*12080*/  @!P3 FFMA R6, R3, R0, R6 ;  /* 0x000000000306b223 */ /* 0x000fe20000000006 */
[----:B-----5:R-:W1:Y:S01]  /*12090*/  MUFU.RCP R18, R18 ;  /* 0x0000001200127308 */ /* 0x020e620000001000 */
[----:B------:R-:W2:Y:S01]  /*120a0*/  S2R R0, SR_CgaCtaId ;  /* 0x0000000000007919 */ /* 0x000ea20000008800 */
[-C--:B------:R-:W-:Y:S01]  /*120b0*/  FFMA R4, R22, R43.reuse, R4 ;  /* 0x0000002b16047223 */ /* 0x080fe20000000004 */
[-C--:B------:R-:W-:Y:S01]  /*120c0*/  FFMA R28, R34, R43.reuse, R28 ;  /* 0x0000002b221c7223 */ /* 0x080fe2000000001c */
[----:B------:R-:W5:Y:S01]  /*120d0*/  S2R R3, SR_TID.X ;  /* 0x0000000000037919 */ /* 0x000f620000002100 */
[----:B------:R-:W-:Y:S01]  /*120e0*/  FFMA R36, R33, R43, R36 ;  /* 0x0000002b21247223 */ /* 0x000fe20000000024 */
[-C--:B------:R-:W-:Y:S01]  /*120f0*/  @!P4 FFMA R9, R22, R5.reuse, R9 ;  /* 0x000000051609c223 */ /* 0x080fe20000000009 */
[-C--:B------:R-:W-:Y:S01]  /*12100*/  @!P4 FFMA R13, R34, R5.reuse, R13 ;  /* 0x00000005220dc223 */ /* 0x080fe2000000000d */
[-C--:B------:R-:W-:Y:S01]  /*12110*/  @!P4 FFMA R14, R37, R5.reuse, R14 ;  /* 0x00000005250ec223 */ /* 0x080fe2000000000e */
[----:B------:R-:W-:Y:S01]  /*12120*/  @!P4 FFMA R12, R33, R5, R12 ;  /* 0x00000005210cc223 */ /* 0x000fe2000000000c */
[-C--:B---3--:R-:W-:Y:S01]  /*12130*/  FFMA R41, R22, R38.reuse, R41 ;  /* 0x0000002616297223 */ /* 0x088fe20000000029 */
[-C--:B------:R-:W-:Y:S01]  /*12140*/  FFMA R40, R37, R38.reuse, R40 ;  /* 0x0000002625287223 */ /* 0x080fe20000000028 */
[-C--:B------:R-:W-:Y:S01]  /*12150*/  FFMA R34, R34, R38.reuse, R19 ;  /* 0x0000002622227223 */ /* 0x080fe20000000013 */
[----:B------:R-:W3:Y:S01]  /*12160*/  @!P3 LDS R22, [R16+UR7+0x35c0] ;  /* 0x0035c0071016b984 */ /* 0x000ee20008000800 */
[-C--:B----4-:R-:W-:Y:S01]  /*12170*/  @!P3 FFMA R20, R35, R43.reuse, R20 ;  /* 0x0000002b2314b223 */ /* 0x090fe20000000014 */
[-C--:B------:R-:W-:Y:S01]  /*12180*/  FFMA R42, R33, R38.reuse, R42 ;  /* 0x00000026212a7223 */ /* 0x080fe2000000002a */
[----:B------:R-:W-:Y:S01]  /*12190*/  @!P3 FFMA R7, R44, R38, R7 ;  /* 0x000000262c07b223 */ /* 0x000fe20000000007 */
[----:B------:R-:W4:Y:S01]  /*121a0*/  LDS R35, [R16+UR7+0x3440] ;  /* 0x0034400710237984 */ /* 0x000f220008000800 */
[----:B-1----:R-:W-:Y:S01]  /*121b0*/  IADD3 R18, PT, PT, R18, 0xffffffe, RZ ;  /* 0x0ffffffe12127810 */ /* 0x002fe20007ffe0ff */
[----:B------:R-:W-:-:S02]  /*121c0*/  FFMA R30, R37, R43, R30 ;  /* 0x0000002b251e7223 */ /* 0x000fc4000000001e */
[----:B------:R-:W1:Y:S01]  /*121d0*/  LDS R38, [R16+UR7+0x33c0] ;  /* 0x0033c00710267984 */ /* 0x000e620008000800 */
[----:B------:R-:W-:Y:S01]  /*121e0*/  @!P0 FFMA R2, R21, R17, R2 ;  /* 0x0000001115028223 */ /* 0x000fe20000000002 */
[----:B------:R-:W-:Y:S01]  /*121f0*/  MOV R21, 0x400 ;  /* 0x0000040000157802 */ /* 0x000fe20000000f00 */
[----:B------:R0:W5:Y:S01]  /*12200*/  F2I.FTZ.U32.TRUNC.NTZ R19, R18 ;  /* 0x0000001200137305 */ /* 0x000162000021f000 */
[----:B------:R-:W1:Y:S02]  /*12210*/  LDS R33, [R16+UR7+0x34c0] ;  /* 0x0034c00710217984 */ /* 0x000e640008000800 */
[C---:B------:R-:W-:Y:S02]  /*12220*/  IADD3 R37, PT, PT, R21.reuse, 0x4380, RZ ;  /* 0x0000438015257810 */ /* 0x040fe40007ffe0ff */
[----:B------:R-:W1:Y:S01]  /*12230*/  LDS R5, [R11+UR4+0xd10] ;  /* 0x000d10040b057984 */ /* 0x000e620008000800 */
[----:B------:R-:W-:Y:S02]  /*12240*/  IADD3 R21, PT, PT, R21, 0x9480, RZ ;  /* 0x0000948015157810 */ /* 0x000fe40007ffe0ff */
[C---:B--2---:R-:W-:Y:S01]  /*12250*/  LEA R37, R0.reuse, R37, 0x18 ;  /* 0x0000002500257211 */ /* 0x044fe200078ec0ff */
[----:B------:R-:W2:Y:S01]  /*12260*/  @!P3 LDS R17, [R16+UR7+0x35c0] ;  /* 0x0035c0071011b984 */ /* 0x000ea20008000800 */
[----:B------:R-:W-:Y:S01]  /*12270*/  LEA R21, R0, R21, 0x18 ;  /* 0x0000001500157211 */ /* 0x000fe200078ec0ff */
[----:B0-----:R-:W-:Y:S01]  /*12280*/  HFMA2 R18, -RZ, RZ, 0, 0 ;  /* 0x00000000ff127431 */ /* 0x001fe200000001ff */
[----:B-----5:R-:W-:Y:S01]  /*12290*/  LOP3.LUT R43, R3, 0x1f, RZ, 0xc0, !PT ;  /* 0x0000001f032b7812 */ /* 0x020fe200078ec0ff */
[----:B------:R-:W-:Y:S01]  /*122a0*/  FFMA R44, R26, R27, R39 ;  /* 0x0000001b1a2c7223 */ /* 0x000fe20000000027 */
[----:B------:R-:W-:-:S05]  /*122b0*/  SHF.R.U32.HI R0, RZ, 0x5, R3 ;  /* 0x00000005ff007819 */ /* 0x000fca0000011603 */
[----:B------:R-:W-:Y:S01]  /*122c0*/  IMAD R0, R0, 0x90, R43 ;  /* 0x0000009000007824 */ /* 0x000fe200078e022b */
[----:B------:R-:W-:-:S04]  /*122d0*/  IADD3 R43, PT, PT, RZ, -R19, RZ ;  /* 0x80000013ff2b7210 */ /* 0x000fc80007ffe0ff */
[----:B------:R-:W-:Y:S01]  /*122e0*/  LEA R37, R0, R37, 0x2 ;  /* 0x0000002500257211 */ /* 0x000fe200078e10ff */
[----:B------:R-:W-:Y:S02]  /*122f0*/  IMAD R43, R43, R10, RZ ;  /* 0x0000000a2b2b7224 */ /* 0x000fe400078e02ff */
[C---:B---3--:R-:W-:Y:S02]  /*12300*/  @!P3 FFMA R15, R26.reuse, R22, R15 ;  /* 0x000000161a0fb223 */ /* 0x048fe4000000000f */
[----:B------:R-:W-:Y:S02]  /*12310*/  IMAD.HI.U32 R18, R19, R43, R18 ;  /* 0x0000002b13127227 */ /* 0x000fe400078e0012 */
[----:B------:R-:W-:Y:S02]  /*12320*/  @!P3 LDS R19, [R16+UR7+0x35c0] ;  /* 0x0035c0071013b984 */ /* 0x000fe40008000800 */
[----:B----4-:R-:W-:Y:S02]  /*12330*/  FFMA R22, R26, R35, R25 ;  /* 0x000000231a167223 */ /* 0x010fe40000000019 */
[----:B------:R-:W-:-:S04]  /*12340*/  IMAD.HI.U32 R18, R18, 0x510, RZ ;  /* 0x0000051012127827 */ /* 0x000fc800078e00ff */
[C---:B-1----:R-:W-:Y:S02]  /*12350*/  FFMA R0, R26.reuse, R38, R23 ;  /* 0x000000261a007223 */ /* 0x042fe40000000017 */
[----:B------:R-:W0:Y:S01]  /*12360*/  @!P4 LDS R23, [R11+UR4+0xd70] ;  /* 0x000d70040b17c984 */ /* 0x000e220008000800 */
[----:B------:R-:W-:Y:S01]  /*12370*/  FFMA R24, R26, R33, R24 ;  /* 0x000000211a187223 */ /* 0x000fe20000000018 */
[----:B------:R-:W-:Y:S02]  /*12380*/  IADD3 R25, PT, PT, -R18, RZ, RZ ;  /* 0x000000ff12197210 */ /* 0x000fe40007ffe1ff */
[----:B------:R-:W1:Y:S01]  /*12390*/  LDS R26, [R11+UR4+0xd30] ;  /* 0x000d30040b1a7984 */ /* 0x000e620008000800 */
[-C--:B------:R-:W-:Y:S01]  /*123a0*/  FFMA R4, R38, R5.reuse, R4 ;  /* 0x0000000526047223 */ /* 0x080fe20000000004 */
[-C--:B------:R-:W-:Y:S01]  /*123b0*/  FFMA R30, R35, R5.reuse, R30 ;  /* 0x00000005231e7223 */ /* 0x080fe2000000001e */
[-C--:B------:R-:W-:Y:S01]  /*123c0*/  FFMA R36, R27, R5.reuse, R36 ;  /* 0x000000051b247223 */ /* 0x080fe20000000024 */
[-C--:B------:R-:W-:Y:S01]  /*123d0*/  FFMA R28, R33, R5.reuse, R28 ;  /* 0x00000005211c7223 */ /* 0x080fe2000000001c */
[----:B--2---:R-:W-:Y:S01]  /*123e0*/  @!P3 FFMA R20, R17, R5, R20 ;  /* 0x000000051114b223 */ /* 0x004fe20000000014 */
[----:B------:R-:W-:Y:S01]  /*123f0*/  IMAD R25, R10, R25, 0x510 ;  /* 0x000005100a197424 */ /* 0x000fe200078e0219 */
[----:B------:R-:W2:Y:S04]  /*12400*/  LDS R5, [R11+UR4+0xd50] ;  /* 0x000d50040b057984 */ /* 0x000ea80008000800 */
[----:B------:R-:W3:Y:S01]  /*12410*/  @!P3 LDS R17, [R16+UR7+0x35c0] ;  /* 0x0035c0071011b984 */ /* 0x000ee20008000800 */
[----:B------:R-:W-:-:S03]  /*12420*/  ISETP.GE.U32.AND P1, PT, R25, R10, PT ;  /* 0x0000000a1900720c */ /* 0x000fc60003f26070 */
[----:B------:R4:W-:Y:S04]  /*12430*/  STS [R37], R0 ;  /* 0x0000000025007388 */ /* 0x0009e80000000800 */
[----:B------:R-:W-:Y:S04]  /*12440*/  @!P3 STS [R37+0x200], R15 ;  /* 0x0002000f2500b388 */ /* 0x000fe80000000800 */
[----:B------:R5:W-:Y:S02]  /*12450*/  @!P3 STS [R37+0x1400], R20 ;  /* 0x001400142500b388 */ /* 0x000be40000000800 */
[----:B------:R-:W-:-:S02]  /*12460*/  @P1 IADD3 R25, PT, PT, R25, -R10, RZ ;  /* 0x8000000a19191210 */ /* 0x000fc40007ffe0ff */
[----:B------:R3:W-:Y:S01]  /*12470*/  STS [R37+0x1200], R4 ;  /* 0x0012000425007388 */ /* 0x0007e20000000800 */
[----:B------:R-:W-:Y:S02]  /*12480*/  @P1 IADD3 R18, PT, PT, R18, 0x1, RZ ;  /* 0x0000000112121810 */ /* 0x000fe40007ffe0ff */
[----:B------:R-:W-:Y:S01]  /*12490*/  ISETP.GE.U32.AND P2, PT, R25, R10, PT ;  /* 0x0000000a1900720c */ /* 0x000fe20003f46070 */
[----:B------:R-:W-:Y:S01]  /*124a0*/  STS [R37+0x80], R22 ;  /* 0x0000801625007388 */ /* 0x000fe20000000800 */
[----:B----4-:R-:W-:Y:S02]  /*124b0*/  SHF.L.U32 R0, R3, 0x2, RZ ;  /* 0x0000000203007819 */ /* 0x010fe400000006ff */
[----:B-----5:R-:W-:Y:S01]  /*124c0*/  LEA R20, R10, R21, 0x3 ;  /* 0x000000150a147211 */ /* 0x020fe200078e18ff */
[CC--:B0-----:R-:W-:Y:S01]  /*124d0*/  @!P4 FFMA R9, R38.reuse, R23.reuse, R9 ;  /* 0x000000172609c223 */ /* 0x0c1fe20000000009 */
[-C--:B------:R-:W-:Y:S01]  /*124e0*/  @!P4 FFMA R14, R35, R23.reuse, R14 ;  /* 0x00000017230ec223 */ /* 0x080fe2000000000e */
[-C--:B------:R-:W-:Y:S01]  /*124f0*/  @!P4 FFMA R13, R33, R23.reuse, R13 ;  /* 0x00000017210dc223 */ /* 0x080fe2000000000d */
[----:B------:R-:W-:Y:S01]  /*12500*/  @!P4 FFMA R12, R27, R23, R12 ;  /* 0x000000171b0cc223 */ /* 0x000fe2000000000c */
[-C--:B-1----:R-:W-:Y:S01]  /*12510*/  FFMA R32, R35, R26.reuse, R32 ;  /* 0x0000001a23207223 */ /* 0x082fe20000000020 */
[-C--:B------:R-:W-:Y:S01]  /*12520*/  FFMA R8, R27, R26.reuse, R8 ;  /* 0x0000001a1b087223 */ /* 0x080fe20000000008 */
[----:B------:R-:W-:Y:S01]  /*12530*/  STS [R37+0x100], R24 ;  /* 0x0001001825007388 */ /* 0x000fe20000000800 */
[-C--:B------:R-:W-:Y:S01]  /*12540*/  FFMA R29, R38, R26.reuse, R29 ;  /* 0x0000001a261d7223 */ /* 0x080fe2000000001d */
[----:B------:R-:W-:Y:S01]  /*12550*/  @P2 IADD3 R18, PT, PT, R18, 0x1, RZ ;  /* 0x0000000112122810 */ /* 0x000fe20007ffe0ff */
[----:B------:R-:W-:Y:S01]  /*12560*/  FFMA R31, R33, R26, R31 ;  /* 0x0000001a211f7223 */ /* 0x000fe2000000001f */
[----:B------:R-:W-:Y:S01]  /*12570*/  STS [R37+0x180], R44 ;  /* 0x0001802c25007388 */ /* 0x000fe20000000800 */
[----:B------:R-:W-:-:S02]  /*12580*/  IMAD R23, R10, 0x3, R3 ;  /* 0x000000030a177824 */ /* 0x000fc400078e0203 */
[-C--:B--2---:R-:W-:Y:S01]  /*12590*/  @!P3 FFMA R7, R19, R5.reuse, R7 ;  /* 0x000000051307b223 */ /* 0x084fe20000000007 */
[-C--:B------:R-:W-:Y:S01]  /*125a0*/  FFMA R40, R35, R5.reuse, R40 ;  /* 0x0000000523287223 */ /* 0x080fe20000000028 */
[-C--:B------:R-:W-:Y:S01]  /*125b0*/  FFMA R34, R33, R5.reuse, R34 ;  /* 0x0000000521227223 */ /* 0x080fe20000000022 */
[-C--:B------:R-:W-:Y:S01]  /*125c0*/  FFMA R42, R27, R5.reuse, R42 ;  /* 0x000000051b2a7223 */ /* 0x080fe2000000002a */
[----:B---3--:R-:W-:Y:S01]  /*125d0*/  @!P3 FFMA R6, R17, R26, R6 ;  /* 0x0000001a1106b223 */ /* 0x008fe20000000006 */
[----:B------:R-:W-:Y:S01]  /*125e0*/  @!P3 STS [R37+0x3800], R7 ;  /* 0x003800072500b388 */ /* 0x000fe20000000800 */
[----:B------:R-:W-:Y:S01]  /*125f0*/  FFMA R16, R38, R5, R41 ;  /* 0x0000000526107223 */ /* 0x000fe20000000029 */
[C---:B------:R-:W-:Y:S01]  /*12600*/  IADD3 R17, PT, PT, R10.reuse, R3, RZ ;  /* 0x000000030a117210 */ /* 0x040fe20007ffe0ff */
[----:B------:R-:W0:Y:S01]  /*12610*/  LDC.64 R4, c[0x0][0x390] ;  /* 0x0000e400ff047b82 */ /* 0x000e220000000a00 */
[----:B------:R1:W-:Y:S01]  /*12620*/  @!P3 STS [R37+0x2600], R6 ;  /* 0x002600062500b388 */ /* 0x0003e20000000800 */
[----:B------:R-:W-:-:S02]  /*12630*/  ISETP.NE.U32.AND P3, PT, R10, RZ, PT ;  /* 0x000000ff0a00720c */ /* 0x000fc40003f65070 */
[----:B------:R-:W-:Y:S01]  /*12640*/  LEA R19, R10, R3, 0x1 ;  /* 0x000000030a137211 */ /* 0x000fe200078e08ff */
[----:B------:R-:W-:Y:S01]  /*12650*/  STS [R37+0x1280], R30 ;  /* 0x0012801e25007388 */ /* 0x000fe20000000800 */
[----:B------:R-:W-:Y:S02]  /*12660*/  MOV R25, R17 ;  /* 0x0000001100197202 */ /* 0x000fe40000000f00 */
[----:B------:R-:W-:Y:S01]  /*12670*/  MOV R27, R19 ;  /* 0x00000013001b7202 */ /* 0x000fe20000000f00 */
[----:B------:R-:W-:Y:S01]  /*12680*/  STS [R37+0x1300], R28 ;  /* 0x0013001c25007388 */ /* 0x000fe20000000800 */
[----:B------:R-:W-:-:S03]  /*12690*/  MOV R33, R0 ;  /* 0x0000000000217202 */ /* 0x000fc60000000f00 */
[----:B------:R-:W-:Y:S02]  /*126a0*/  STS [R37+0x1380], R36 ;  /* 0x0013802425007388 */ /* 0x000fe40000000800 */
[----:B------:R-:W-:Y:S02]  /*126b0*/  @!P3 LOP3.LUT R18, RZ, R10, RZ, 0x33, !PT ;  /* 0x0000000aff12b212 */ /* 0x000fe400078e33ff */
[----:B------:R-:W-:Y:S02]  /*126c0*/  STS [R37+0x2480], R32 ;  /* 0x0024802025007388 */ /* 0x000fe40000000800 */
[----:B------:R-:W-:Y:S02]  /*126d0*/  IADD3 R18, PT, PT, R18, 0x1, RZ ;  /* 0x0000000112127810 */ /* 0x000fe40007ffe0ff */
[----:B------:R-:W-:Y:S02]  /*126e0*/  STS [R37+0x2580], R8 ;  /* 0x0025800825007388 */ /* 0x000fe40000000800 */
[----:B-1----:R-:W-:-:S02]  /*126f0*/  LOP3.LUT R6, R18, 0xffc, RZ, 0xc0, !PT ;  /* 0x00000ffc12067812 */ /* 0x002fc400078ec0ff */
[----:B------:R-:W-:Y:S01]  /*12700*/  STS [R37+0x3680], R40 ;  /* 0x0036802825007388 */ /* 0x000fe20000000800 */
[----:B------:R-:W-:-:S03]  /*12710*/  SHF.R.U32.HI R11, RZ, 0x2, R18 ;  /* 0x00000002ff0b7819 */ /* 0x000fc60000011612 */
[----:B------:R-:W-:Y:S04]  /*12720*/  STS [R37+0x3700], R34 ;  /* 0x0037002225007388 */ /* 0x000fe80000000800 */
[----:B------:R-:W-:Y:S04]  /*12730*/  STS [R37+0x3780], R42 ;  /* 0x0037802a25007388 */ /* 0x000fe80000000800 */
[----:B------:R-:W-:Y:S04]  /*12740*/  @!P4 STS [R37+0x4800], R9 ;  /* 0x004800092500c388 */ /* 0x000fe80000000800 */
[----:B------:R-:W-:Y:S04]  /*12750*/  @!P4 STS [R37+0x4880], R14 ;  /* 0x0048800e2500c388 */ /* 0x000fe80000000800 */
[----:B------:R-:W-:Y:S04]  /*12760*/  @!P4 STS [R37+0x4900], R13 ;  /* 0x0049000d2500c388 */ /* 0x000fe80000000800 */
[----:B------:R-:W-:Y:S04]  /*12770*/  @!P4 STS [R37+0x4980], R12 ;  /* 0x0049800c2500c388 */ /* 0x000fe80000000800 */
[----:B------:R1:W-:Y:S04]  /*12780*/  STS [R37+0x3600], R16 ;  /* 0x0036001025007388 */ /* 0x0003e80000000800 */
[----:B------:R2:W-:Y:S04]  /*12790*/  @!P0 STS [R37+0x4a00], R2 ;  /* 0x004a000225008388 */ /* 0x0005e80000000800 */
[----:B------:R3:W-:Y:S01]  /*127a0*/  STS [R37+0x2400], R29 ;  /* 0x0024001d25007388 */ /* 0x0007e20000000800 */
[C---:B-1----:R-:W-:Y:S01]  /*127b0*/  LEA R16, R10.reuse, R21, 0x2 ;  /* 0x000000150a107211 */ /* 0x042fe200078e10ff */
[----:B------:R-:W-:-:S02]  /*127c0*/  IMAD R21, R10, 0xc, R21 ;  /* 0x0000000c0a157824 */ /* 0x000fc400078e0215 */
[----:B------:R1:W-:Y:S01]  /*127d0*/  STS [R37+0x2500], R31 ;  /* 0x0025001f25007388 */ /* 0x0003e20000000800 */
[----:B--2---:R-:W-:Y:S02]  /*127e0*/  LOP3.LUT R2, R18, 0x3, RZ, 0xc0, !PT ;  /* 0x0000000312027812 */ /* 0x004fe400078ec0ff */
[----:B------:R-:W-:Y:S02]  /*127f0*/  IADD3 R18, PT, PT, -R6, RZ, RZ ;  /* 0x000000ff06127210 */ /* 0x000fe40007ffe1ff */
[----:B---3--:R-:W-:Y:S02]  /*12800*/  MOV R29, R23 ;  /* 0x00000017001d7202 */ /* 0x008fe40000000f00 */
[----:B01----:R-:W-:-:S07]  /*12810*/  MOV R31, R3 ;  /* 0x00000003001f7202 */ /* 0x003fce0000000f00 */
.L_x_704:
[----:B------:R-:W-:Y:S02]  /*12820*/  ISETP.GT.U32.AND P0, PT, R31, 0x50f, PT ;  /* 0x0000050f1f00780c */ /* 0x000fe40003f04070 */
[----:B------:R-:W-:Y:S02]  /*12830*/  ISETP.GT.U32.AND P1, PT, R25, 0x50f, PT ;  /* 0x0000050f1900780c */ /* 0x000fe40003f24070 */
[----:B------:R-:W-:Y:S02]  /*12840*/  ISETP.GT.U32.AND P2, PT, R27, 0x50f, PT ;  /* 0x0000050f1b00780c */ /* 0x000fe40003f44070 */
[----:B------:R-:W-:-:S07]  /*12850*/  ISETP.GT.U32.AND P3, PT, R29, 0x50f, PT ;  /* 0x0000050f1d00780c */ /* 0x000fce0003f64070 */
[----:B------:R-:W-:-:S04]  /*12860*/  @!P0 IMAD.WIDE.U32 R14, R3, 0x4, R4 ;  /* 0x00000004030e8825 */ /* 0x000fc800078e0004 */
[--C-:B------:R-:W-:Y:S02]  /*12870*/  @!P1 IMAD.WIDE.U32 R12, R17, 0x4, R4.reuse ;  /* 0x00000004110c9825 */ /* 0x100fe400078e0004 */
[----:B------:R0:W2:Y:S02]  /*12880*/  @!P0 LDG.E.CONSTANT R14, desc[UR10][R14.64] ;  /* 0x0000000a0e0e8981 */ /* 0x0000a4000c1e9900 */
[--C-:B------:R-:W-:Y:S02]  /*12890*/  @!P2 IMAD.WIDE.U32 R6, R19, 0x4, R4.reuse ;  /* 0x000000041306a825 */ /* 0x100fe400078e0004 */
[----:B------:R-:W3:Y:S02]  /*128a0*/  @!P1 LDG.E.CONSTANT R12, desc[UR10][R12.64] ;  /* 0x0000000a0c0c9981 */ /* 0x000ee4000c1e9900 */
[----:B------:R-:W-:Y:S02]  /*128b0*/  @!P3 IMAD.WIDE.U32 R8, R23, 0x4, R4 ;  /* 0x000000041708b825 */ /* 0x000fe400078e0004 */
[----:B------:R-:W4:Y:S04]  /*128c0*/  @!P2 LDG.E.CONSTANT R6, desc[UR10][R6.64] ;  /* 0x0000000a0606a981 */ /* 0x000f28000c1e9900 */
[----:B------:R-:W5:Y:S01]  /*128d0*/  @!P3 LDG.E.CONSTANT R8, desc[UR10][R8.64] ;  /* 0x0000000a0808b981 */ /* 0x000f62000c1e9900 */
[----:B------:R-:W1:Y:S01]  /*128e0*/  @!P0 S2R R35, SR_CgaCtaId ;  /* 0x0000000000238919 */ /* 0x000e620000008800 */
[----:B------:R-:W-:-:S04]  /*128f0*/  @!P0 MOV R22, 0x400 ;  /* 0x0000040000168802 */ /* 0x000fc80000000f00 */
[----:B------:R-:W-:Y:S02]  /*12900*/  @!P0 IADD3 R22, PT, PT, R22, 0x9480, RZ ;  /* 0x0000948016168810 */ /* 0x000fe40007ffe0ff */
[-C--:B------:R-:W-:Y:S02]  /*12910*/  @!P1 IADD3 R37, PT, PT, R16, R33.reuse, RZ ;  /* 0x0000002110259210 */ /* 0x080fe40007ffe0ff */
[-C--:B------:R-:W-:Y:S02]  /*12920*/  @!P2 IADD3 R39, PT, PT, R20, R33.reuse, RZ ;  /* 0x000000211427a210 */ /* 0x080fe40007ffe0ff */
[----:B0-----:R-:W-:Y:S02]  /*12930*/  @!P3 IADD3 R15, PT, PT, R21, R33, RZ ;  /* 0x00000021150fb210 */ /* 0x001fe40007ffe0ff */
[----:B------:R-:W-:Y:S02]  /*12940*/  IADD3 R18, PT, PT, R18, 0x4, RZ ;  /* 0x0000000412127810 */ /* 0x000fe40007ffe0ff */
[----:B-1----:R-:W-:-:S04]  /*12950*/  @!P0 LEA R22, R35, R22, 0x18 ;  /* 0x0000001623168211 */ /* 0x002fc800078ec0ff */
[----:B------:R-:W-:Y:S01]  /*12960*/  @!P0 IADD3 R35, PT, PT, R22, R33, RZ ;  /* 0x0000002116238210 */ /* 0x000fe20007ffe0ff */
[C---:B------:R-:W-:Y:S01]  /*12970*/  IMAD.WIDE.U32 R4, R10.reuse, 0x10, R4 ;  /* 0x000000100a047825 */ /* 0x040fe200078e0004 */
[C---:B------:R-:W-:Y:S02]  /*12980*/  LEA R25, R10.reuse, R25, 0x2 ;  /* 0x000000190a197211 */ /* 0x040fe400078e10ff */
[C---:B------:R-:W-:Y:S02]  /*12990*/  LEA R27, R10.reuse, R27, 0x2 ;  /* 0x0000001b0a1b7211 */ /* 0x040fe400078e10ff */
[C---:B------:R-:W-:Y:S02]  /*129a0*/  LEA R29, R10.reuse, R29, 0x2 ;  /* 0x0000001d0a1d7211 */ /* 0x040fe400078e10ff */
[C---:B------:R-:W-:Y:S02]  /*129b0*/  LEA R31, R10.reuse, R31, 0x2 ;  /* 0x0000001f0a1f7211 */ /* 0x040fe400078e10ff */
[----:B------:R-:W-:Y:S01]  /*129c0*/  LEA R33, R10, R33, 0x4 ;  /* 0x000000210a217211 */ /* 0x000fe200078e20ff */
[----:B--2---:R0:W-:Y:S04]  /*129d0*/  @!P0 STS [R35], R14 ;  /* 0x0000000e23008388 */ /* 0x0041e80000000800 */
[----:B---3--:R0:W-:Y:S04]  /*129e0*/  @!P1 STS [R37], R12 ;  /* 0x0000000c25009388 */ /* 0x0081e80000000800 */
[----:B----4-:R0:W-:Y:S04]  /*129f0*/  @!P2 STS [R39], R6 ;  /* 0x000000062700a388 */ /* 0x0101e80000000800 */
[----:B-----5:R0:W-:Y:S01]  /*12a00*/  @!P3 STS [R15], R8 ;  /* 0x000000080f00b388 */ /* 0x0201e20000000800 */
[----:B------:R-:W-:-:S13]  /*12a10*/  ISETP.NE.AND P0, PT, R18, RZ, PT ;  /* 0x000000ff1200720c */ /* 0x000fda0003f05270 */
[----:B0-----:R-:W-:Y:S05]  /*12a20*/  @P0 BRA `(.L_x_704) ;  /* 0xfffffffc007c0947 */ /* 0x001fea000383ffff */
[----:B------:R-:W-:-:S13]  /*12a30*/  ISETP.NE.AND P0, PT, R2, RZ, PT ;  /* 0x000000ff0200720c */ /* 0x000fda0003f05270 */
[----:B------:R-:W-:Y:S05]  /*12a40*/  @!P0 BRA `(.L_x_705) ;  /* 0x0000000000508947 */ /* 0x000fea0003800000 */
[----:B------:R-:W0:Y:S01]  /*12a50*/  S2UR UR6, SR_CgaCtaId ;  /* 0x00000000000679c3 */ /* 0x000e220000008800 */
[----:B------:R-:W-:Y:S01]  /*12a60*/  UMOV UR4, 0x400 ;  /* 0x0000040000047882 */ /* 0x000fe20000000000 */
[----:B------:R-:W-:Y:S01]  /*12a70*/  IMAD R11, R11, R10, RZ ;  /* 0x0000000a0b0b7224 */ /* 0x000fe200078e02ff */
[----:B------:R-:W-:Y:S01]  /*12a80*/  UIADD3 UR4, UPT, UPT, UR4, 0x9480, URZ ;  /* 0x0000948004047890 */ /* 0x000fe2000fffe0ff */
[----:B------:R-:W-:-:S03]  /*12a90*/  IADD3 R2, PT, PT, -R2, RZ, RZ ;  /* 0x000000ff02027210 */ /* 0x000fc60007ffe1ff */
[C---:B------:R-:W-:Y:S01]  /*12aa0*/  LEA R9, R11.reuse, R3, 0x2 ;  /* 0x000000030b097211 */ /* 0x040fe200078e10ff */
[----:B------:R-:W1:Y:S01]  /*12ab0*/  LDC.64 R4, c[0x0][0x390] ;  /* 0x0000e400ff047b82 */ /* 0x000e620000000a00 */
[----:B------:R-:W-:Y:S01]  /*12ac0*/  LEA R0, R11, R0, 0x4 ;  /* 0x000000000b007211 */ /* 0x000fe200078e20ff */
[----:B0-----:R-:W-:-:S06]  /*12ad0*/  ULEA UR4, UR6, UR4, 0x18 ;  /* 0x0000000406047291 */ /* 0x001fcc000f8ec0ff */
[----:B------:R-:W-:Y:S01]  /*12ae0*/  IADD3 R7, PT, PT, R0, UR4, RZ ;  /* 0x0000000400077c10 */ /* 0x000fe2000fffe0ff */
[----:B-1----:R-:W-:-:S07]  /*12af0*/  IMAD.WIDE.U32 R4, R9, 0x4, R4 ;  /* 0x0000000409047825 */ /* 0x002fce00078e0004 */
.L_x_706:
[----:B------:R-:W-:-:S13]  /*12b00*/  ISETP.GT.U32.AND P0, PT, R9, 0x50f, PT ;  /* 0x0000050f0900780c */ /* 0x000fda0003f04070 */
[----:B------:R0:W2:Y:S01]  /*12b10*/  @!P0 LDG.E.CONSTANT R0, desc[UR10][R4.64] ;  /* 0x0000000a04008981 */ /* 0x0000a2000c1e9900 */
[----:B------:R-:W-:Y:S02]  /*12b20*/  IADD3 R2, PT, PT, R2, 0x1, RZ ;  /* 0x0000000102027810 */ /* 0x000fe40007ffe0ff */
[C---:B------:R-:W-:Y:S01]  /*12b30*/  IADD3 R9, PT, PT, R10.reuse, R9, RZ ;  /* 0x000000090a097210 */ /* 0x040fe20007ffe0ff */
[----:B0-----:R-:W-:Y:S01]  /*12b40*/  IMAD.WIDE.U32 R4, R10, 0x4, R4 ;  /* 0x000000040a047825 */ /* 0x001fe200078e0004 */
[----:B--2---:R0:W-:Y:S01]  /*12b50*/  @!P0 STS [R7], R0 ;  /* 0x0000000007008388 */ /* 0x0041e20000000800 */
[----:B------:R-:W-:Y:S02]  /*12b60*/  ISETP.NE.AND P0, PT, R2, RZ, PT ;  /* 0x000000ff0200720c */ /* 0x000fe40003f05270 */
[----:B0-----:R-:W-:-:S11]  /*12b70*/  LEA R7, R10, R7, 0x2 ;  /* 0x000000070a077211 */ /* 0x001fd600078e10ff */
[----:B------:R-:W-:Y:S05]  /*12b80*/  @P0 BRA `(.L_x_706) ;  /* 0xfffffffc00dc0947 */ /* 0x000fea000383ffff */
.L_x_705:
[----:B------:R-:W0:Y:S08]  /*12b90*/  S2UR UR6, SR_CgaCtaId ;  /* 0x00000000000679c3 */ /* 0x000e300000008800 */
[----:B------:R-:W-:Y:S01]  /*12ba0*/  BAR.SYNC.DEFER_BLOCKING 0x0 ;  /* 0x0000000000007b1d */ /* 0x000fe20000010000 */
[----:B------:R-:W-:Y:S02]  /*12bb0*/  SHF.R.U32.HI R8, RZ, 0x4, R3 ;  /* 0x00000004ff087819 */ /* 0x000fe40000011603 */
[----:B------:R-:W-:-:S02]  /*12bc0*/  LOP3.LUT R7, R3, 0xf, RZ, 0xc0, !PT ;  /* 0x0000000f03077812 */ /* 0x000fc400078ec0ff */
[----:B------:R-:W-:Y:S01]  /*12bd0*/  SHF.R.U32.HI R6, RZ, 0x6, R3 ;  /* 0x00000006ff067819 */ /* 0x000fe20000011603 */
[----:B------:R-:W-:Y:S01]  /*12be0*/  UMOV UR4, 0x400 ;  /* 0x0000040000047882 */ /* 0x000fe20000000000 */
[----:B------:R-:W-:Y:S01]  /*12bf0*/  LOP3.LUT R8, R8, 0x3, RZ, 0xc0, !PT ;  /* 0x0000000308087812 */ /* 0x000fe200078ec0ff */
[----:B------:R-:W-:Y:S01]  /*12c00*/  UIADD3 UR7, UPT, UPT, UR4, 0x9480, URZ ;  /* 0x0000948004077890 */ /* 0x000fe2000fffe0ff */
[----:B------:R-:W-:Y:S01]  /*12c10*/  SHF.L.U32 R4, R3, 0x2, RZ ;  /* 0x0000000203047819 */ /* 0x000fe200000006ff */
[----:B------:R-:W-:Y:S01]  /*12c20*/  UIADD3 UR4, UPT, UPT, UR4, 0x4380, URZ ;  /* 0x0000438004047890 */ /* 0x000fe2000fffe0ff */
[----:B------:R-:W-:Y:S01]  /*12c30*/  IMAD R5, R6, 0x360, R7 ;  /* 0x0000036006057824 */ /* 0x000fe200078e0207 */
[----:B------:R-:W-:Y:S02]  /*12c40*/  MOV R43, UR8 ;  /* 0x00000008002b7c02 */ /* 0x000fe40008000f00 */
[----:B------:R-:W-:Y:S01]  /*12c50*/  LOP3.LUT R4, R4, 0x3c, RZ, 0xc0, !PT ;  /* 0x0000003c04047812 */ /* 0x000fe200078ec0ff */
[----:B------:R-:W-:Y:S01]  /*12c60*/  IMAD R5, R8, 0x90, R5 ;  /* 0x0000009008057824 */ /* 0x000fe200078e0205 */
[----:B------:R-:W-:-:S05]  /*12c70*/  LEA R8, R43, R8, 0x2 ;  /* 0x000000082b087211 */ /* 0x000fca00078e10ff */
[----:B------:R-:W-:Y:S01]  /*12c80*/  IMAD R7, R8, 0x90, R7 ;  /* 0x0000009008077824 */ /* 0x000fe200078e0207 */
[----:B0-----:R-:W-:Y:S02]  /*12c90*/  ULEA UR4, UR6, UR4, 0x18 ;  /* 0x0000000406047291 */ /* 0x001fe4000f8ec0ff */
[----:B------:R-:W-:-:S04]  /*12ca0*/  ULEA UR7, UR6, UR7, 0x18 ;  /* 0x0000000706077291 */ /* 0x000fc8000f8ec0ff */
[----:B------:R-:W-:Y:S01]  /*12cb0*/  LEA R5, R5, UR4, 0x2 ;  /* 0x0000000405057c11 */ /* 0x000fe2000f8e10ff */
[----:B------:R-:W-:-:S04]  /*12cc0*/  USHF.L.U32 UR4, UR5, 0x2, URZ ;  /* 0x0000000205047899 */ /* 0x000fc800080006ff */
[----:B------:R-:W-:Y:S02]  /*12cd0*/  LDS R35, [R4+UR7] ;  /* 0x0000000704237984 */ /* 0x000fe40008000800 */
[----:B------:R-:W-:Y:S02]  /*12ce0*/  LOP3.LUT R6, R6, UR4, RZ, 0xfc, !PT ;  /* 0x0000000406067c12 */ /* 0x000fe4000f8efcff */
[----:B------:R-:W0:Y:S03]  /*12cf0*/  LDS R2, [R5] ;  /* 0x0000000005027984 */ /* 0x000e260000000800 */
[----:B------:R-:W-:Y:S01]  /*12d00*/  IMAD R7, R6, 0x1f80, R7 ;  /* 0x00001f8006077824 */ /* 0x000fe200078e0207 */
[----:B------:R-:W-:Y:S04]  /*12d10*/  LDS R34, [R4+UR7+0xc] ;  /* 0x00000c0704227984 */ /* 0x000fe80008000800 */
[----:B------:R-:W1:Y:S04]  /*12d20*/  LDS R37, [R5+0x240] ;  /* 0x0002400005257984 */ /* 0x000e680000000800 */
[----:B------:R-:W-:Y:S04]  /*12d30*/  LDS R36, [R4+UR7+0x18] ;  /* 0x0000180704247984 */ /* 0x000fe80008000800 */
[----:B------:R-:W-:Y:S04]  /*12d40*/  LDS R38, [R4+UR7+0x240] ;  /* 0x0002400704267984 */ /* 0x000fe80008000800 */
[----:B------:R-:W2:Y:S04]  /*12d50*/  LDS R3, [R5+0x40] ;  /* 0x0000400005037984 */ /* 0x000ea80000000800 */
[----:B------:R-:W3:Y:S04]  /*12d60*/  LDS R39, [R5+0x480] ;  /* 0x0004800005277984 */ /* 0x000ee80000000800 */
[----:B------:R-:W-:Y:S04]  /*12d70*/  LDS R33, [R4+UR7+0xc0] ;  /* 0x0000c00704217984 */ /* 0x000fe80008000800 */
[----:B------:R-:W-:Y:S04]  /*12d80*/  LDS R41, [R4+UR7+0x24c] ;  /* 0x00024c0704297984 */ /* 0x000fe80008000800 */
[----:B------:R-:W4:Y:S04]  /*12d90*/  LDS R40, [R5+0x280] ;  /* 0x0002800005287984 */ /* 0x000f280000000800 */
[----:B------:R-:W5:Y:S01]  /*12da0*/  LDS R32, [R5+0xd80] ;  /* 0x000d800005207984 */ /* 0x000f620000000800 */
[----:B0-----:R-:W-:-:S03]  /*12db0*/  FFMA R2, R2, R35, RZ ;  /* 0x0000002302027223 */ /* 0x001fc600000000ff */
[----:B------:R-:W-:Y:S04]  /*12dc0*/  LDS R28, [R4+UR7+0xcc] ;  /* 0x0000cc07041c7984 */ /* 0x000fe80008000800 */
[----:B------:R-:W-:Y:S01]  /*12dd0*/  LDS R29, [R4+UR7+0x258] ;  /* 0x00025807041d7984 */ /* 0x000fe20008000800 */
[----:B-1----:R-:W-:-:S03]  /*12de0*/  FFMA R2, R37, R34, R2 ;  /* 0x0000002225027223 */ /* 0x002fc60000000002 */
[----:B------:R-:W0:Y:S04]  /*12df0*/  LDS R30, [R5+0x4c0] ;  /* 0x0004c000051e7984 */ /* 0x000e280000000800 */
[----:B------:R-:W1:Y:S04]  /*12e00*/  LDS R31, [R5+0xfc0] ;  /* 0x000fc000051f7984 */ /* 0x000e680000000800 */
[----:B------:R-:W-:Y:S01]  /*12e10*/  LDS R24, [R4+UR7+0xd8] ;  /* 0x0000d80704187984 */ /* 0x000fe20008000800 */
[----:B--2---:R-:W-:-:S03]  /*12e20*/  FFMA R3, R3, R38, RZ ;  /* 0x0000002603037223 */ /* 0x004fc600000000ff */
[----:B------:R-:W-:Y:S01]  /*12e30*/  LDS R25, [R4+UR7+0x300] ;  /* 0x0003000704197984 */ /* 0x000fe20008000800 */
[----:B---3--:R-:W-:-:S03]  /*12e40*/  FFMA R39, R39, R36, R2 ;  /* 0x0000002427277223 */ /* 0x008fc60000000002 */
[----:B------:R-:W2:Y:S04]  /*12e50*/  LDS R26, [R5+0xdc0] ;  /* 0x000dc000051a7984 */ /* 0x000ea80000000800 */
[----:B------:R-:W3:Y:S04]  /*12e60*/  LDS R27, [R5+0x1200] ;  /* 0x00120000051b7984 */ /* 0x000ee80000000800 */
[----:B------:R-:W-:Y:S01]  /*12e70*/  LDS R21, [R4+UR7+0x180] ;  /* 0x0001800704157984 */ /* 0x000fe20008000800 */
[----:B----4-:R-:W-:-:S03]  /*12e80*/  FFMA R3, R40, R41, R3 ;  /* 0x0000002928037223 */ /* 0x010fc60000000003 */
[----:B------:R-:W-:Y:S01]  /*12e90*/  LDS R23, [R4+UR7+0x30c] ;  /* 0x00030c0704177984 */ /* 0x000fe20008000800 */
[----:B-----5:R-:W-:-:S03]  /*12ea0*/  FFMA R32, R32, R33, R39 ;  /* 0x0000002120207223 */ /* 0x020fc60000000027 */
[----:B------:R-:W4:Y:S04]  /*12eb0*/  LDS R22, [R5+0x1000] ;  /* 0x0010000005167984 */ /* 0x000f280000000800 */
[----:B------:R-:W5:Y:S04]  /*12ec0*/  LDS R20, [R5+0x1b00] ;  /* 0x001b000005147984 */ /* 0x000f680000000800 */
[----:B------:R-:W-:Y:S01]  /*12ed0*/  LDS R17, [R4+UR7+0x480] ;  /* 0x0004800704117984 */ /* 0x000fe20008000800 */
[----:B0-----:R-:W-:-:S03]  /*12ee0*/  FFMA R3, R30, R29, R3 ;  /* 0x0000001d1e037223 */ /* 0x001fc60000000003 */
[----:B------:R-:W0:Y:S01]  /*12ef0*/  LDS R0, [R5+0x80] ;  /* 0x0000800005007984 */ /* 0x000e220000000800 */
[----:B-1----:R-:W-:-:S03]  /*12f00*/  FFMA R28, R31, R28, R32 ;  /* 0x0000001c1f1c7223 */ /* 0x002fc60000000020 */
[----:B------:R-:W-:Y:S04]  /*12f10*/  LDS R16, [R4+UR7+0x318] ;  /* 0x0003180704107984 */ /* 0x000fe80008000800 */
[----:B------:R-:W1:Y:S04]  /*12f20*/  LDS R19, [R5+0x1240] ;  /* 0x0012400005137984 */ /* 0x000e680000000800 */
[----:B------:R-:W-:Y:S01]  /*12f30*/  LDS R15, [R4+UR7+0x18c] ;  /* 0x00018c07040f7984 */ /* 0x000fe20008000800 */
[----:B--2---:R-:W-:-:S03]  /*12f40*/  FFMA R3, R26, R25, R3 ;  /* 0x000000191a037223 */ /* 0x004fc60000000003 */
[----:B------:R-:W2:Y:S01]  /*12f50*/  LDS R18, [R5+0x1d40] ;  /* 0x001d400005127984 */ /* 0x000ea20000000800 */
[----:B---3--:R-:W-:-:S03]  /*12f60*/  FFMA R27, R27, R24, R28 ;  /* 0x000000181b1b7223 */ /* 0x008fc6000000001c */
[----:B------:R-:W-:Y:S04]  /*12f70*/  LDS R12, [R4+UR7+0x48c] ;  /* 0x00048c07040c7984 */ /* 0x000fe80008000800 */
[----:B------:R-:W3:Y:S04]  /*12f80*/  LDS R11, [R5+0x2c0] ;  /* 0x0002c000050b7984 */ /* 0x000ee80000000800 */
[----:B------:R-:W-:Y:S01]  /*12f90*/  LDS R14, [R4+UR7+0x3c0] ;  /* 0x0003c007040e7984 */ /* 0x000fe20008000800 */
[----:B----4-:R-:W-:-:S03]  /*12fa0*/  FFMA R22, R22, R23, R3 ;  /* 0x0000001716167223 */ /* 0x010fc60000000003 */
[----:B------:R-:W4:Y:S01]  /*12fb0*/  LDS R13, [R5+0x1b40] ;  /* 0x001b4000050d7984 */ /* 0x000f220000000800 */
[----:B-----5:R-:W-:-:S03]  /*12fc0*/  FFMA R21, R20, R21, R27 ;  /* 0x0000001514157223 */ /* 0x020fc6000000001b */
[----:B------:R-:W-:Y:S04]  /*12fd0*/  LDS R10, [R4+UR7+0x198] ;  /* 0x00019807040a7984 */ /* 0x000fe80008000800 */
[----:B------:R-:W5:Y:S01]  /*12fe0*/  LDS R9, [R5+0x1f80] ;  /* 0x001f800005097984 */ /* 0x000f620000000800 */
[----:B0-----:R-:W-:-:S03]  /*12ff0*/  FFMA R0, R0, R17, RZ ;  /* 0x0000001100007223 */ /* 0x001fc600000000ff */
[----:B------:R-:W-:Y:S04]  /*13000*/  LDS R39, [R4+UR7+0x6c0] ;  /* 0x0006c00704277984 */ /* 0x000fe80008000800 */
[----:B------:R-:W0:Y:S01]  /*13010*/  LDS R2, [R5+0xc0] ;  /* 0x0000c00005027984 */ /* 0x000e220000000800 */
[----:B-1----:R-:W-:-:S03]  /*13020*/  FFMA R16, R19, R16, R22 ;  /* 0x0000001013107223 */ /* 0x002fc60000000016 */
[----:B------:R-:W-:Y:S04]  /*13030*/  LDS R38, [R4+UR7+0x498] ;  /* 0x0004980704267984 */ /* 0x000fe80008000800 */
[----:B------:R-:W-:Y:S01]  /*13040*/  LDS R40, [R4+UR7+0x6cc] ;  /* 0x0006cc0704287984 */ /* 0x000fe20008000800 */
[----:B--2---:R-:W-:-:S03]  /*13050*/  FFMA R18, R18, R15, R21 ;  /* 0x0000000f12127223 */ /* 0x004fc60000000015 */
[----:B------:R-:W1:Y:S04]  /*13060*/  LDS R37, [R5+0x500] ;  /* 0x0005000005257984 */ /* 0x000e680000000800 */
[----:B------:R-:W2:Y:S01]  /*13070*/  LDS R41, [R5+0x300] ;  /* 0x0003000005297984 */ /* 0x000ea20000000800 */
[----:B---3--:R-:W-:-:S03]  /*13080*/  FFMA R30, R11, R12, R0 ;  /* 0x0000000c0b1e7223 */ /* 0x008fc60000000000 */
[----:B------:R-:W-:Y:S04]  /*13090*/  LDS R36, [R4+UR7+0x3cc] ;  /* 0x0003cc0704247984 */ /* 0x000fe80008000800 */
[----:B------:R-:W-:Y:S01]  /*130a0*/  LDS R32, [R4+UR7+0x540] ;  /* 0x0005400704207984 */ /* 0x000fe20008000800 */
[----:B----4-:R-:W-:-:S03]  /*130b0*/  FFMA R13, R13, R14, R16 ;  /* 0x0000000e0d0d7223 */ /* 0x010fc60000000010 */
[----:B------:R-:W-:Y:S04]  /*130c0*/  LDS R33, [R4+UR7+0x6d8] ;  /* 0x0006d80704217984 */ /* 0x000fe80008000800 */
[----:B------:R-:W3:Y:S01]  /*130d0*/  LDS R34, [R5+0x1d80] ;  /* 0x001d800005227984 */ /* 0x000ee20000000800 */
[----:B-----5:R-:W-:-:S03]  /*130e0*/  FFMA R9, R9, R10, R18 ;  /* 0x0000000a09097223 */ /* 0x020fc60000000012 */
[----:B------:R-:W4:Y:S04]  /*130f0*/  LDS R35, [R5+0xe00] ;  /* 0x000e000005237984 */ /* 0x000f280000000800 */
[----:B------:R-:W5:Y:S01]  /*13100*/  LDS R28, [R5+0x540] ;  /* 0x00054000051c7984 */ /* 0x000f620000000800 */
[----:B0-----:R-:W-:-:S03]  /*13110*/  FFMA R2, R2, R39, RZ ;  /* 0x0000002702027223 */ /* 0x001fc600000000ff */
[----:B------:R-:W-:Y:S04]  /*13120*/  LDS R42, [R4+UR7+0x900] ;  /* 0x00090007042a7984 */ /* 0x000fe80008000800 */
[----:B------:R-:W0:Y:S04]  /*13130*/  LDS R3, [R5+0x100] ;  /* 0x0001000005037984 */ /* 0x000e280000000800 */
[----:B------:R-:W-:Y:S01]  /*13140*/  LDS R24, [R4+UR7+0x54c] ;  /* 0x00054c0704187984 */ /* 0x000fe20008000800 */
[----:B-1----:R-:W-:-:S03]  /*13150*/  FFMA R30, R37, R38, R30 ;  /* 0x00000026251e7223 */ /* 0x002fc6000000001e */
[----:B------:R-:W-:Y:S01]  /*13160*/  LDS R21, [R4+UR7+0x780] ;  /* 0x0007800704157984 */ /* 0x000fe20008000800 */
[----:B--2---:R-:W-:-:S03]  /*13170*/  FFMA R41, R41, R40, R2 ;  /* 0x0000002829297223 */ /* 0x004fc60000000002 */
[----:B------:R-:W1:Y:S04]  /*13180*/  LDS R27, [R5+0x1040] ;  /* 0x00104000051b7984 */ /* 0x000e680000000800 */
[----:B------:R-:W2:Y:S04]  /*13190*/  LDS R22, [R5+0xe40] ;  /* 0x000e400005167984 */ /* 0x000ea80000000800 */
[----:B------:R-:W-:Y:S04]  /*131a0*/  LDS R31, [R4+UR7+0x90c] ;  /* 0x00090c07041f7984 */ /* 0x000fe80008000800 */
[----:B------:R-:W-:Y:S01]  /*131b0*/  LDS R19, [R4+UR7+0xb40] ;  /* 0x000b400704137984 */ /* 0x000fe20008000800 */
[----:B---3--:R-:W-:-:S03]  /*131c0*/  FFMA R13, R34, R36, R13 ;  /* 0x00000024220d7223 */ /* 0x008fc6000000000d */
[----:B------:R-:W3:Y:S01]  /*131d0*/  LDS R26, [R5+0x340] ;  /* 0x00034000051a7984 */ /* 0x000ee20000000800 */
[----:B----4-:R-:W-:-:S03]  /*131e0*/  FFMA R30, R35, R32, R30 ;  /* 0x00000020231e7223 */ /* 0x010fc6000000001e */
[----:B------:R-:W4:Y:S01]  /*131f0*/  LDS R0, [R5+0x140] ;  /* 0x0001400005007984 */ /* 0x000f220000000800 */
[----:B-----5:R-:W-:-:S03]  /*13200*/  FFMA R33, R28, R33, R41 ;  /* 0x000000211c217223 */ /* 0x020fc60000000029 */
[----:B------:R-:W-:Y:S04]  /*13210*/  LDS R17, [R4+UR7+0x78c] ;  /* 0x00078c0704117984 */ /* 0x000fe80008000800 */
        /* <DEDUP_REMOVED lines=10> */
[----:B------:R-:W-:Y:S01]  /*132c0*/  LDS R18, [R4+UR7+0x558] ;  /* 0x0005580704127984 */ /* 0x000fe20008000800 */
[----:B---3--:R-:W-:-:S03]  /*132d0*/  FFMA R26, R26, R31, R3 ;  /* 0x0000001f1a1a7223 */ /* 0x008fc60000000003 */
[----:B------:R-:W3:Y:S01]  /*132e0*/  LDS R25, [R5+0x1280] ;  /* 0x0012800005197984 */ /* 0x000ee20000000800 */
[----:B----4-:R-:W-:-:S03]  /*132f0*/  FFMA R0, R0, R19, RZ ;  /* 0x0000001300007223 */ /* 0x010fc600000000ff */
[----:B------:R-:W-:Y:S04]  /*13300*/  LDS R14, [R4+UR7+0x9c0] ;  /* 0x0009c007040e7984 */ /* 0x000fe80008000800 */
[----:B------:R-:W4:Y:S01]  /*13310*/  LDS R15, [R5+0xe80] ;  /* 0x000e8000050f7984 */ /* 0x000f220000000800 */
[----:B-----5:R-:W-:-:S03]  /*13320*/  FFMA R21, R16, R17, R21 ;  /* 0x0000001110157223 */ /* 0x020fc60000000015 */
[----:B------:R-:W-:Y:S04]  /*13330*/  LDS R37, [R4+UR7+0xb58] ;  /* 0x000b580704257984 */ /* 0x000fe80008000800 */
[----:B------:R-:W5:Y:S01]  /*13340*/  LDS R36, [R5+0x5c0] ;  /* 0x0005c00005247984 */ /* 0x000f620000000800 */
[----:B0-----:R-:W-:-:S03]  /*13350*/  FFMA R20, R23, R20, R26 ;  /* 0x0000001417147223 */ /* 0x001fc6000000001a */
[----:B------:R-:W-:Y:S04]  /*13360*/  LDS R27, [R4+UR7+0xc00] ;  /* 0x000c0007041b7984 */ /* 0x000fe80008000800 */
[----:B------:R-:W0:Y:S04]  /*13370*/  LDS R28, [R5+0xec0] ;  /* 0x000ec000051c7984 */ /* 0x000e280000000800 */
[----:B------:R-:W-:Y:S01]  /*13380*/  LDS R39, [R4+UR7+0x798] ;  /* 0x0007980704277984 */ /* 0x000fe20008000800 */
[----:B-1----:R-:W-:-:S03]  /*13390*/  FFMA R10, R10, R29, R13 ;  /* 0x0000001d0a0a7223 */ /* 0x002fc6000000000d */
[----:B------:R-:W1:Y:S01]  /*133a0*/  LDS R38, [R5+0x12c0] ;  /* 0x0012c00005267984 */ /* 0x000e620000000800 */
[----:B--2---:R-:W-:-:S03]  /*133b0*/  FFMA R35, R11, R12, R0 ;  /* 0x0000000c0b237223 */ /* 0x004fc60000000000 */
[----:B------:R-:W-:Y:S04]  /*133c0*/  LDS R40, [R4+UR7+0x9cc] ;  /* 0x0009cc0704287984 */ /* 0x000fe80008000800 */
[----:B------:R-:W-:Y:S01]  /*133d0*/  LDS R17, [R4+UR7+0xc0c] ;  /* 0x000c0c0704117984 */ /* 0x000fe20008000800 */
[----:B---3--:R-:W-:-:S03]  /*133e0*/  FFMA R18, R25, R18, R24 ;  /* 0x0000001219127223 */ /* 0x008fc60000000018 */
[----:B------:R-:W2:Y:S04]  /*133f0*/  LDS R41, [R5+0x10c0] ;  /* 0x0010c00005297984 */ /* 0x000ea80000000800 */
[----:B------:R-:W3:Y:S01]  /*13400*/  LDS R16, [R5+0x1100] ;  /* 0x0011000005107984 */ /* 0x000ee20000000800 */
[----:B----4-:R-:W-:-:S03]  /*13410*/  FFMA R24, R15, R14, R20 ;  /* 0x0000000e0f187223 */ /* 0x010fc60000000014 */
[----:B------:R-:W-:Y:S04]  /*13420*/  LDS R34, [R4+UR7+0x600] ;  /* 0x0006000704227984 */ /* 0x000fe80008000800 */
[----:B------:R-:W4:Y:S01]  /*13430*/  LDS R33, [R5+0x1b80] ;  /* 0x001b800005217984 */ /* 0x000f220000000800 */
[----:B-----5:R-:W-:-:S03]  /*13440*/  FFMA R35, R36, R37, R35 ;  /* 0x0000002524237223 */ /* 0x020fc60000000023 */
[----:B------:R-:W-:Y:S04]  /*13450*/  LDS R32, [R4+UR7+0x840] ;  /* 0x0008400704207984 */ /* 0x000fe80008000800 */
[----:B------:R-:W-:Y:S01]  /*13460*/  LDS R26, [R4+UR7+0x9d8] ;  /* 0x0009d807041a7984 */ /* 0x000fe20008000800 */
[----:B0-----:R-:W-:-:S03]  /*13470*/  FFMA R27, R28, R27, R35 ;  /* 0x0000001b1c1b7223 */ /* 0x001fc60000000023 */
[----:B------:R-:W-:Y:S04]  /*13480*/  LDS R0, [R4+UR7+0xc18] ;  /* 0x000c180704007984 */ /* 0x000fe80008000800 */
[----:B------:R-:W0:Y:S01]  /*13490*/  LDS R31, [R5+0x1bc0] ;  /* 0x001bc000051f7984 */ /* 0x000e220000000800 */
[----:B-1----:R-:W-:-:S03]  /*134a0*/  FFMA R38, R38, R39, R21 ;  /* 0x0000002726267223 */ /* 0x002fc60000000015 */
[----:B------:R-:W1:Y:S04]  /*134b0*/  LDS R29, [R5+0x1300] ;  /* 0x00130000051d7984 */ /* 0x000e680000000800 */
[----:B------:R-:W5:Y:S04]  /*134c0*/  LDS R3, [R5+0x1340] ;  /* 0x0013400005037984 */ /* 0x000f680000000800 */
[----:B------:R-:W-:Y:S01]  /*134d0*/  LDS R20, [R4+UR7+0xa80] ;  /* 0x000a800704147984 */ /* 0x000fe20008000800 */
[----:B--2---:R-:W-:-:S03]  /*134e0*/  FFMA R24, R41, R40, R24 ;  /* 0x0000002829187223 */ /* 0x004fc60000000018 */
[----:B------:R-:W2:Y:S01]  /*134f0*/  LDS R19, [R5+0x1c00] ;  /* 0x001c000005137984 */ /* 0x000ea20000000800 */
[----:B---3--:R-:W-:-:S03]  /*13500*/  FFMA R16, R16, R17, R27 ;  /* 0x0000001110107223 */ /* 0x008fc6000000001b */
[----:B------:R-:W-:Y:S04]  /*13510*/  LDS R13, [R4+UR7+0xa8c] ;  /* 0x000a8c07040d7984 */ /* 0x000fe80008000800 */
[----:B------:R-:W3:Y:S01]  /*13520*/  LDS R2, [R5+0x1e40] ;  /* 0x001e400005027984 */ /* 0x000ee20000000800 */
[----:B----4-:R-:W-:-:S03]  /*13530*/  FFMA R33, R33, R34, R18 ;  /* 0x0000002221217223 */ /* 0x010fc60000000012 */
[----:B------:R-:W-:Y:S04]  /*13540*/  LDS R25, [R4+UR7+0x60c] ;  /* 0x00060c0704197984 */ /* 0x000fe80008000800 */
[----:B------:R-:W4:Y:S04]  /*13550*/  LDS R30, [R5+0x1dc0] ;  /* 0x001dc000051e7984 */ /* 0x000f280000000800 */
[----:B------:R-:W-:Y:S04]  /*13560*/  LDS R22, [R4+UR7+0x84c] ;  /* 0x00084c0704167984 */ /* 0x000fe80008000800 */
[----:B------:R-:W4:Y:S01]  /*13570*/  LDS R23, [R5+0x1e00] ;  /* 0x001e000005177984 */ /* 0x000f220000000800 */
[----:B0-----:R-:W-:-:S03]  /*13580*/  FFMA R32, R31, R32, R38 ;  /* 0x000000201f207223 */ /* 0x001fc60000000026 */
[----:B------:R-:W-:Y:S01]  /*13590*/  LDS R15, [R4+UR7+0x618] ;  /* 0x00061807040f7984 */ /* 0x000fe20008000800 */
[----:B-1----:R-:W-:-:S03]  /*135a0*/  FFMA R24, R29, R26, R24 ;  /* 0x0000001a1d187223 */ /* 0x002fc60000000018 */
[----:B------:R-:W0:Y:S01]  /*135b0*/  LDS R14, [R5+0x2000] ;  /* 0x00200000050e7984 */ /* 0x000e220000000800 */
[----:B-----5:R-:W-:-:S03]  /*135c0*/  FFMA R34, R3, R0, R16 ;  /* 0x0000000003227223 */ /* 0x020fc60000000010 */
[----:B------:R-:W-:Y:S04]  /*135d0*/  LDS R12, [R4+UR7+0x858] ;  /* 0x00085807040c7984 */ /* 0x000fe80008000800 */
[----:B------:R-:W1:Y:S01]  /*135e0*/  LDS R11, [R5+0x2040] ;  /* 0x00204000050b7984 */ /* 0x000e620000000800 */
[----:B--2---:R-:W-:-:S03]  /*135f0*/  FFMA R19, R19, R20, R24 ;  /* 0x0000001413137223 */ /* 0x004fc60000000018 */
[----:B------:R-:W-:Y:S04]  /*13600*/  LDS R38, [R4+UR7+0xd80] ;  /* 0x000d800704267984 */ /* 0x000fe80008000800 */
[----:B------:R-:W2:Y:S01]  /*13610*/  LDS R3, [R5+0x180] ;  /* 0x0001800005037984 */ /* 0x000ea20000000800 */
[----:B---3--:R-:W-:-:S03]  /*13620*/  FFMA R18, R2, R13, R19 ;  /* 0x0000000d02127223 */ /* 0x008fc60000000013 */
[----:B------:R-:W-:Y:S04]  /*13630*/  LDS R42, [R4+UR7+0xd8c] ;  /* 0x000d8c07042a7984 */ /* 0x000fe80008000800 */
[----:B------:R-:W3:Y:S01]  /*13640*/  LDS R40, [R5+0x3c0] ;  /* 0x0003c00005287984 */ /* 0x000ee20000000800 */
[----:B----4-:R-:W-:-:S03]  /*13650*/  FFMA R25, R30, R25, R33 ;  /* 0x000000191e197223 */ /* 0x010fc60000000021 */
[----:B------:R-:W-:Y:S04]  /*13660*/  LDS R35, [R4+UR7+0xcc0] ;  /* 0x000cc00704237984 */ /* 0x000fe80008000800 */
[----:B------:R-:W-:Y:S01]  /*13670*/  LDS R39, [R4+UR7+0xfc0] ;  /* 0x000fc00704277984 */ /* 0x000fe20008000800 */
[----:B------:R-:W-:-:S03]  /*13680*/  FFMA R22, R23, R22, R32 ;  /* 0x0000001617167223 */ /* 0x000fc60000000020 */
[----:B------:R-:W4:Y:S04]  /*13690*/  LDS R2, [R5+0x1c0] ;  /* 0x0001c00005027984 */ /* 0x000f280000000800 */
[----:B------:R-:W5:Y:S01]  /*136a0*/  LDS R37, [R5+0x1c40] ;  /* 0x001c400005257984 */ /* 0x000f620000000800 */
[----:B0-----:R-:W-:-:S03]  /*136b0*/  FFMA R8, R14, R15, R25 ;  /* 0x0000000f0e087223 */ /* 0x001fc60000000019 */
[----:B------:R-:W-:Y:S04]  /*136c0*/  LDS R28, [R4+UR7+0xd98] ;  /* 0x000d9807041c7984 */ /* 0x000fe80008000800 */
[----:B------:R-:W0:Y:S01]  /*136d0*/  LDS R31, [R5+0x600] ;  /* 0x00060000051f7984 */ /* 0x000e220000000800 */
[----:B-1----:R-:W-:-:S03]  /*136e0*/  FFMA R11, R11, R12, R22 ;  /* 0x0000000c0b0b7223 */ /* 0x002fc60000000016 */
[----:B------:R-:W-:Y:S04]  /*136f0*/  LDS R30, [R4+UR7+0xccc] ;  /* 0x000ccc07041e7984 */ /* 0x000fe80008000800 */
[----:B------:R-:W1:Y:S01]  /*13700*/  LDS R33, [R5+0x1e80] ;  /* 0x001e800005217984 */ /* 0x000e620000000800 */
[----:B--2---:R-:W-:-:S03]  /*13710*/  FFMA R3, R3, R38, RZ ;  /* 0x0000002603037223 */ /* 0x004fc600000000ff */
[----:B------:R-:W-:Y:S04]  /*13720*/  LDS R36, [R4+UR7+0xa98] ;  /* 0x000a980704247984 */ /* 0x000fe80008000800 */
[----:B------:R-:W-:Y:S01]  /*13730*/  LDS R29, [R4+UR7+0xfcc] ;  /* 0x000fcc07041d7984 */ /* 0x000fe20008000800 */
[----:B---3--:R-:W-:-:S03]  /*13740*/  FFMA R40, R40, R42, R3 ;  /* 0x0000002a28287223 */ /* 0x008fc60000000003 */
[----:B------:R-:W2:Y:S04]  /*13750*/  LDS R41, [R5+0x2080] ;  /* 0x0020800005297984 */ /* 0x000ea80000000800 */
[----:B------:R-:W3:Y:S04]  /*13760*/  LDS R32, [R5+0x400] ;  /* 0x0004000005207984 */ /* 0x000ee80000000800 */
[----:B------:R-:W-:Y:S01]  /*13770*/  LDS R20, [R4+UR7+0xcd8] ;  /* 0x000cd80704147984 */ /* 0x000fe20008000800 */
[----:B----4-:R-:W-:-:S03]  /*13780*/  FFMA R39, R2, R39, RZ ;  /* 0x0000002702277223 */ /* 0x010fc600000000ff */
[----:B------:R-:W4:Y:S01]  /*13790*/  LDS R19, [R5+0x20c0] ;  /* 0x0020c00005137984 */ /* 0x000f220000000800 */
[----:B-----5:R-:W-:-:S03]  /*137a0*/  FFMA R34, R37, R35, R34 ;  /* 0x0000002325227223 */ /* 0x020fc60000000022 */
[----:B------:R-:W-:Y:S04]  /*137b0*/  LDS R27, [R4+UR7+0x1200] ;  /* 0x00120007041b7984 */ /* 0x000fe80008000800 */
[----:B------:R-:W5:Y:S01]  /*137c0*/  LDS R0, [R5+0x200] ;  /* 0x0002000005007984 */ /* 0x000f620000000800 */
[----:B0-----:R-:W-:-:S03]  /*137d0*/  FFMA R28, R31, R28, R40 ;  /* 0x0000001c1f1c7223 */ /* 0x001fc60000000028 */
[----:B------:R-:W-:Y:S04]  /*137e0*/  LDS R26, [R4+UR7+0xe40] ;  /* 0x000e4007041a7984 */ /* 0x000fe80008000800 */
[----:B------:R-:W-:Y:S01]  /*137f0*/  LDS R24, [R4+UR7+0xfd8] ;  /* 0x000fd80704187984 */ /* 0x000fe20008000800 */
[----:B-1----:R-:W-:-:S03]  /*13800*/  FFMA R30, R33, R30, R34 ;  /* 0x0000001e211e7223 */ /* 0x002fc60000000022 */
[----:B------:R-:W0:Y:S04]  /*13810*/  LDS R25, [R5+0xf00] ;  /* 0x000f000005197984 */ /* 0x000e280000000800 */
[----:B------:R-:W1:Y:S04]  /*13820*/  LDS R23, [R5+0x640] ;  /* 0x0006400005177984 */ /* 0x000e680000000800 */
[----:B------:R-:W-:Y:S01]  /*13830*/  LDS R22, [R4+UR7+0x120c] ;  /* 0x00120c0704167984 */ /* 0x000fe20008000800 */
[----:B--2---:R-:W-:-:S03]  /*13840*/  FFMA R2, R41, R36, R18 ;  /* 0x0000002429027223 */ /* 0x004fc60000000012 */
[----:B------:R-:W2:Y:S01]  /*13850*/  LDS R21, [R5+0x440] ;  /* 0x0004400005157984 */ /* 0x000ea20000000800 */
[----:B---3--:R-:W-:-:S03]  /*13860*/  FFMA R32, R32, R29, R39 ;  /* 0x0000001d20207223 */ /* 0x008fc60000000027 */
[----:B------:R-:W-:Y:S04]  /*13870*/  LDS R16, [R4+UR7+0xe4c] ;  /* 0x000e4c0704107984 */ /* 0x000fe80008000800 */
[----:B------:R-:W-:Y:S01]  /*13880*/  LDS R15, [R4+UR7+0x1080] ;  /* 0x00108007040f7984 */ /* 0x000fe20008000800 */
[----:B----4-:R-:W-:-:S03]  /*13890*/  FFMA R3, R19, R20, R30 ;  /* 0x0000001413037223 */ /* 0x010fc6000000001e */
[----:B------:R-:W3:Y:S04]  /*138a0*/  LDS R17, [R5+0x1140] ;  /* 0x0011400005117984 */ /* 0x000ee80000000800 */
[----:B------:R-:W4:Y:S01]  /*138b0*/  LDS R14, [R5+0xf40] ;  /* 0x000f4000050e7984 */ /* 0x000f220000000800 */
[----:B-----5:R-:W-:-:S03]  /*138c0*/  FFMA R6, R0, R27, RZ ;  /* 0x0000001b00067223 */ /* 0x020fc600000000ff */
[----:B------:R-:W-:Y:S04]  /*138d0*/  LDS R13, [R4+UR7+0x1218] ;  /* 0x00121807040d7984 */ /* 0x000fe80008000800 */
[----:B------:R-:W5:Y:S04]  /*138e0*/  LDS R12, [R5+0x680] ;  /* 0x00068000050c7984 */ /* 0x000f680000000800 */
[----:B------:R-:W-:Y:S01]  /*138f0*/  LDS R42, [R4+UR7+0x12c0] ;  /* 0x0012c007042a7984 */ /* 0x000fe20008000800 */
[----:B0-----:R-:W-:-:S03]  /*13900*/  FFMA R0, R25, R26, R28 ;  /* 0x0000001a19007223 */ /* 0x001fc6000000001c */
[----:B------:R-:W0:Y:S01]  /*13910*/  LDS R40, [R5+0xf80] ;  /* 0x000f800005287984 */ /* 0x000e220000000800 */
[----:B-1----:R-:W-:-:S03]  /*13920*/  FFMA R23, R23, R24, R32 ;  /* 0x0000001817177223 */ /* 0x002fc60000000020 */
[----:B------:R-:W-:Y:S04]  /*13930*/  LDS R43, [R4+UR7+0x108c] ;  /* 0x00108c07042b7984 */ /* 0x000fe80008000800 */
[----:B------:R-:W-:Y:S01]  /*13940*/  LDS R36, [R4+UR7+0x12cc] ;  /* 0x0012cc0704247984 */ /* 0x000fe20008000800 */
[----:B--2---:R-:W-:-:S03]  /*13950*/  FFMA R21, R21, R22, R6 ;  /* 0x0000001615157223 */ /* 0x004fc60000000006 */
[----:B------:R-:W1:Y:S04]  /*13960*/  LDS R45, [R5+0x1180] ;  /* 0x00118000052d7984 */ /* 0x000e680000000800 */
[----:B------:R-:W2:Y:S04]  /*13970*/  LDS R39, [R5+0x11c0] ;  /* 0x0011c00005277984 */ /* 0x000ea80000000800 */
[----:B------:R-:W-:Y:S01]  /*13980*/  LDS R37, [R4+UR7+0xe58] ;  /* 0x000e580704257984 */ /* 0x000fe20008000800 */
[----:B---3--:R-:W-:-:S03]  /*13990*/  FFMA R0, R17, R16, R0 ;  /* 0x0000001011007223 */ /* 0x008fc60000000000 */
[----:B------:R-:W-:Y:S01]  /*139a0*/  LDS R34, [R4+UR7+0x1098] ;  /* 0x0010980704227984 */ /* 0x000fe20008000800 */
[----:B----4-:R-:W-:-:S03]  /*139b0*/  FFMA R32, R14, R15, R23 ;  /* 0x0000000f0e207223 */ /* 0x010fc60000000017 */
[----:B------:R-:W-:Y:S04]  /*139c0*/  LDS R33, [R4+UR7+0x12d8] ;  /* 0x0012d80704217984 */ /* 0x000fe80008000800 */
[----:B------:R-:W3:Y:S01]  /*139d0*/  LDS R41, [R5+0x1380] ;  /* 0x0013800005297984 */ /* 0x000ee20000000800 */
[----:B-----5:R-:W-:Y:S02]  /*139e0*/  FFMA R38, R12, R13, R21 ;  /* 0x0000000d0c267223 */ /* 0x020fe40000000015 */
[----:B------:R-:W4:Y:S01]  /*139f0*/  LDC.64 R12, c[0x0][0x398] ;  /* 0x0000e600ff0c7b82 */ /* 0x000f220000000a00 */
[----:B------:R-:W5:Y:S04]  /*13a00*/  LDS R35, [R5+0x13c0] ;  /* 0x0013c00005237984 */ /* 0x000f680000000800 */
[----:B------:R-:W5:Y:S01]  /*13a10*/  LDS R30, [R5+0x1400] ;  /* 0x00140000051e7984 */ /* 0x000f620000000800 */
[----:B0-----:R-:W-:-:S03]  /*13a20*/  FFMA R38, R40, R42, R38 ;  /* 0x0000002a28267223 */ /* 0x001fc60000000026 */
[----:B------:R-:W-:Y:S04]  /*13a30*/  LDS R31, [R4+UR7+0xf00] ;  /* 0x000f0007041f7984 */ /* 0x000fe80008000800 */
[----:B------:R-:W-:Y:S04]  /*13a40*/  LDS R29, [R4+UR7+0x1140] ;  /* 0x00114007041d7984 */ /* 0x000fe80008000800 */
[----:B------:R-:W-:Y:S01]  /*13a50*/  LDS R27, [R4+UR7+0x1380] ;  /* 0x00138007041b7984 */ /* 0x000fe20008000800 */
[----:B-1----:R-:W-:-:S03]  /*13a60*/  FFMA R32, R45, R43, R32 ;  /* 0x0000002b2d207223 */ /* 0x002fc60000000020 */
[----:B------:R-:W0:Y:S01]  /*13a70*/  LDS R28, [R5+0x1c80] ;  /* 0x001c8000051c7984 */ /* 0x000e220000000800 */
[----:B--2---:R-:W-:Y:S01]  /*13a80*/  FFMA R39, R39, R36, R38 ;  /* 0x0000002427277223 */ /* 0x004fe20000000026 */
[----:B----4-:R-:W-:Y:S02]  /*13a90*/  IMAD.WIDE.U32 R12, R7, 0x4, R12 ;  /* 0x00000004070c7825 */ /* 0x010fe400078e000c */
[----:B------:R-:W1:Y:S04]  /*13aa0*/  LDS R26, [R5+0x1cc0] ;  /* 0x001cc000051a7984 */ /* 0x000e680000000800 */
[----:B------:R-:W2:Y:S04]  /*13ab0*/  LDS R24, [R5+0x1d00] ;  /* 0x001d000005187984 */ /* 0x000ea80000000800 */
[----:B------:R-:W-:Y:S04]  /*13ac0*/  LDS R25, [R4+UR7+0xf0c] ;  /* 0x000f0c0704197984 */ /* 0x000fe80008000800 */
[----:B------:R-:W-:Y:S01]  /*13ad0*/  LDS R18, [R4+UR7+0x114c] ;  /* 0x00114c0704127984 */ /* 0x000fe20008000800 */
[----:B---3--:R-:W-:-:S03]  /*13ae0*/  FFMA R37, R41, R37, R0 ;  /* 0x0000002529257223 */ /* 0x008fc60000000000 */
[----:B------:R-:W-:Y:S01]  /*13af0*/  LDS R16, [R4+UR7+0x138c] ;  /* 0x00138c0704107984 */ /* 0x000fe20008000800 */
[----:B-----5:R-:W-:-:S03]  /*13b00*/  FFMA R35, R35, R34, R32 ;  /* 0x0000002223237223 */ /* 0x020fc60000000020 */
[----:B------:R-:W3:Y:S01]  /*13b10*/  LDS R22, [R5+0x1ec0] ;  /* 0x001ec00005167984 */ /* 0x000ee20000000800 */
[----:B------:R-:W-:-:S03]  /*13b20*/  FFMA R33, R30, R33, R39 ;  /* 0x000000211e217223 */ /* 0x000fc60000000027 */
[----:B------:R-:W4:Y:S04]  /*13b30*/  LDS R17, [R5+0x1f00] ;  /* 0x001f000005117984 */ /* 0x000f280000000800 */
[----:B------:R-:W5:Y:S04]  /*13b40*/  LDS R15, [R5+0x1f40] ;  /* 0x001f4000050f7984 */ /* 0x000f680000000800 */
[----:B------:R-:W-:Y:S04]  /*13b50*/  LDS R14, [R4+UR7+0xf18] ;  /* 0x000f1807040e7984 */ /* 0x000fe80008000800 */
[----:B------:R-:W-:Y:S01]  /*13b60*/  LDS R6, [R4+UR7+0x1158] ;  /* 0x0011580704067984 */ /* 0x000fe20008000800 */
[----:B0-----:R-:W-:-:S03]  /*13b70*/  FFMA R31, R28, R31, R37 ;  /* 0x0000001f1c1f7223 */ /* 0x001fc60000000025 */
[----:B------:R-:W-:Y:S01]  /*13b80*/  LDS R19, [R4+UR7+0x1398] ;  /* 0x0013980704137984 */ /* 0x000fe20008000800 */
[----:B-1----:R-:W-:-:S03]  /*13b90*/  FFMA R26, R26, R29, R35 ;  /* 0x0000001d1a1a7223 */ /* 0x002fc60000000023 */
[----:B------:R-:W0:Y:S01]  /*13ba0*/  LDS R23, [R5+0x2100] ;  /* 0x0021000005177984 */ /* 0x000e220000000800 */
[----:B--2---:R-:W-:-:S03]  /*13bb0*/  FFMA R24, R24, R27, R33 ;  /* 0x0000001b18187223 */ /* 0x004fc60000000021 */
[----:B------:R-:W1:Y:S04]  /*13bc0*/  LDS R21, [R5+0x2140] ;  /* 0x0021400005157984 */ /* 0x000e680000000800 */
[----:B------:R-:W2:Y:S04]  /*13bd0*/  LDS R20, [R5+0x2180] ;  /* 0x0021800005147984 */ /* 0x000ea80000000800 */
[----:B------:R-:W-:Y:S01]  /*13be0*/  STG.E desc[UR10][R12.64], R9 ;  /* 0x000000090c007986 */ /* 0x000fe2000c10190a */
[----:B---3--:R-:W-:-:S03]  /*13bf0*/  FFMA R22, R22, R25, R31 ;  /* 0x0000001916167223 */ /* 0x008fc6000000001f */
[----:B------:R-:W-:Y:S01]  /*13c00*/  STG.E desc[UR10][R12.64+0x40], R10 ;  /* 0x0000400a0c007986 */ /* 0x000fe2000c10190a */
[----:B----4-:R-:W-:-:S03]  /*13c10*/  FFMA R18, R17, R18, R26 ;  /* 0x0000001211127223 */ /* 0x010fc6000000001a */
[----:B------:R-:W-:Y:S01]  /*13c20*/  STG.E desc[UR10][R12.64+0x80], R8 ;  /* 0x000080080c007986 */ /* 0x000fe2000c10190a */
[----:B-----5:R-:W-:-:S03]  /*13c30*/  FFMA R15, R15, R16, R24 ;  /* 0x000000100f0f7223 */ /* 0x020fc60000000018 */
[----:B------:R-:W-:Y:S04]  /*13c40*/  STG.E desc[UR10][R12.64+0xc0], R11 ;  /* 0x0000c00b0c007986 */ /* 0x000fe8000c10190a */
[----:B------:R-:W-:Y:S04]  /*13c50*/  STG.E desc[UR10][R12.64+0x100], R2 ;  /* 0x000100020c007986 */ /* 0x000fe8000c10190a */
[----:B------:R-:W-:Y:S01]  /*13c60*/  STG.E desc[UR10][R12.64+0x140], R3 ;  /* 0x000140030c007986 */ /* 0x000fe2000c10190a */
[----:B0-----:R-:W-:Y:S01]  /*13c70*/  FFMA R23, R23, R14, R22 ;  /* 0x0000000e17177223 */ /* 0x001fe20000000016 */
[----:B-1----:R-:W-:-:S04]  /*13c80*/  FFMA R21, R21, R6, R18 ;  /* 0x0000000615157223 */ /* 0x002fc80000000012 */
[----:B------:R-:W-:Y:S01]  /*13c90*/  STG.E desc[UR10][R12.64+0x180], R23 ;  /* 0x000180170c007986 */ /* 0x000fe2000c10190a */
[----:B--2---:R-:W-:-:S03]  /*13ca0*/  FFMA R15, R20, R19, R15 ;  /* 0x00000013140f7223 */ /* 0x004fc6000000000f */
[----:B------:R-:W-:Y:S04]  /*13cb0*/  STG.E desc[UR10][R12.64+0x1c0], R21 ;  /* 0x0001c0150c007986 */ /* 0x000fe8000c10190a */
[----:B------:R-:W-:Y:S01]  /*13cc0*/  STG.E desc[UR10][R12.64+0x200], R15 ;  /* 0x0002000f0c007986 */ /* 0x000fe2000c10190a */
[----:B------:R-:W-:Y:S05]  /*13cd0*/  EXIT ;  /* 0x000000000000794d */ /* 0x000fea0003800000 */
        .weak           $__internal_0_$__cuda_sm20_div_u16
        .type           $__internal_0_$__cuda_sm20_div_u16,@function
        .size           $__internal_0_$__cuda_sm20_div_u16,($__internal_1_$__cuda_sm20_rem_u16 - $__internal_0_$__cuda_sm20_div_u16)
$__internal_0_$__cuda_sm20_div_u16:
[----:B------:R-:W0:Y:S01]  /*13ce0*/  I2F.U16 R0, R7 ;  /* 0x0000000700007306 */ /* 0x000e220000101000 */
[----:B------:R-:W-:Y:S01]  /*13cf0*/  HFMA2 R2, -RZ, RZ, 15, 0 ;  /* 0x4b800000ff027431 */ /* 0x000fe200000001ff */
[C---:B0-----:R-:W-:Y:S02]  /*13d00*/  FSETP.GEU.AND P1, PT, |R0|.reuse, 1.175494350822287508e-38, PT ;  /* 0x008000000000780b */ /* 0x041fe40003f2e200 */
[----:B------:R-:W-:Y:S02]  /*13d10*/  FSETP.GT.AND P0, PT, |R0|, 8.50705917302346158658e+37, PT ;  /* 0x7e8000000000780b */ /* 0x000fe40003f04200 */
[----:B------:R-:W-:-:S04]  /*13d20*/  FSEL R2, R2, 1, !P1 ;  /* 0x3f80000002027808 */ /* 0x000fc80004800000 */
[----:B------:R-:W-:Y:S02]  /*13d30*/  FSEL R3, R2, 0.25, !P0 ;  /* 0x3e80000002037808 */ /* 0x000fe40004000000 */
[----:B------:R-:W-:Y:S02]  /*13d40*/  ISETP.NE.U32.AND P0, PT, R7, RZ, PT ;  /* 0x000000ff0700720c */ /* 0x000fe40003f05070 */
[----:B------:R-:W-:Y:S01]  /*13d50*/  MOV R2, R5 ;  /* 0x0000000500027202 */ /* 0x000fe20000000f00 */
[----:B------:R-:W-:Y:S01]  /*13d60*/  FMUL R4, R0, R3 ;  /* 0x0000000300047220 */ /* 0x000fe20000400000 */
[----:B------:R-:W-:-:S05]  /*13d70*/  I2FP.F32.U32.RZ R0, 0xd80 ;  /* 0x00000d8000007845 */ /* 0x000fca000020d000 */
[----:B------:R-:W0:Y:S02]  /*13d80*/  MUFU.RCP R4, R4 ;  /* 0x0000000400047308 */ /* 0x000e240000001000 */
[----:B0-----:R-:W-:-:S05]  /*13d90*/  FMUL R3, R3, R4 ;  /* 0x0000000403037220 */ /* 0x001fca0000400000 */
[----:B------:R-:W-:-:S05]  /*13da0*/  IADD3 R3, PT, PT, R3, 0x2, RZ ;  /* 0x0000000203037810 */ /* 0x000fca0007ffe0ff */
[----:B------:R-:W-:Y:S01]  /*13db0*/  FMUL.RZ R0, R0, R3 ;  /* 0x0000000300007220 */ /* 0x000fe2000040c000 */
[----:B------:R-:W-:-:S05]  /*13dc0*/  HFMA2 R3, -RZ, RZ, 0, 0 ;  /* 0x00000000ff037431 */ /* 0x000fca00000001ff */
[----:B------:R-:W0:Y:S02]  /*13dd0*/  F2I.U32.TRUNC.NTZ R0, R0 ;  /* 0x0000000000007305 */ /* 0x000e24000020f000 */
[----:B0-----:R-:W-:Y:S02]  /*13de0*/  LOP3.LUT R8, R0, 0xffff, RZ, 0xc0, !PT ;  /* 0x0000ffff00087812 */ /* 0x001fe400078ec0ff */
[----:B------:R-:W-:Y:S01]  /*13df0*/  @!P0 MOV R8, 0xffffffff ;  /* 0xffffffff00088802 */ /* 0x000fe20000000f00 */
[----:B------:R-:W-:Y:S06]  /*13e00*/  RET.REL.NODEC R2 `(fused_pointwise_depthwise) ;  /* 0xfffffec0027c7950 */ /* 0x000fec0003c3ffff */
        .weak           $__internal_1_$__cuda_sm20_rem_u16
        .type           $__internal_1_$__cuda_sm20_rem_u16,@function
        .size           $__internal_1_$__cuda_sm20_rem_u16,(.L_x_709 - $__internal_1_$__cuda_sm20_rem_u16)
$__internal_1_$__cuda_sm20_rem_u16:
[----:B------:R-:W0:Y:S01]  /*13e10*/  I2F.U16 R2, R0 ;  /* 0x0000000000027306 */ /* 0x000e220000101000 */
[----:B------:R-:W-:Y:S02]  /*13e20*/  MOV R3, 0x4b800000 ;  /* 0x4b80000000037802 */ /* 0x000fe40000000f00 */
[C---:B0-----:R-:W-:Y:S02]  /*13e30*/  FSETP.GEU.AND P1, PT, |R2|.reuse, 1.175494350822287508e-38, PT ;  /* 0x008000000200780b */ /* 0x041fe40003f2e200 */
[----:B------:R-:W-:Y:S02]  /*13e40*/  FSETP.GT.AND P0, PT, |R2|, 8.50705917302346158658e+37, PT ;  /* 0x7e8000000200780b */ /* 0x000fe40003f04200 */
[----:B------:R-:W-:-:S04]  /*13e50*/  FSEL R3, R3, 1, !P1 ;  /* 0x3f80000003037808 */ /* 0x000fc80004800000 */
[----:B------:R-:W-:Y:S02]  /*13e60*/  FSEL R3, R3, 0.25, !P0 ;  /* 0x3e80000003037808 */ /* 0x000fe40004000000 */
[----:B------:R-:W-:-:S03]  /*13e70*/  ISETP.NE.U32.AND P0, PT, R0, RZ, PT ;  /* 0x000000ff0000720c */ /* 0x000fc60003f05070 */
[----:B------:R-:W-:Y:S01]  /*13e80*/  FMUL R4, R2, R3 ;  /* 0x0000000302047220 */ /* 0x000fe20000400000 */
[----:B------:R-:W-:-:S05]  /*13e90*/  I2FP.F32.U32.RZ R2, 0xd80 ;  /* 0x00000d8000027845 */ /* 0x000fca000020d000 */
[----:B------:R-:W0:Y:S02]  /*13ea0*/  MUFU.RCP R4, R4 ;  /* 0x0000000400047308 */ /* 0x000e240000001000 */
[----:B0-----:R-:W-:-:S05]  /*13eb0*/  FMUL R3, R3, R4 ;  /* 0x0000000403037220 */ /* 0x001fca0000400000 */
[----:B------:R-:W-:-:S05]  /*13ec0*/  IADD3 R3, PT, PT, R3, 0x2, RZ ;  /* 0x0000000203037810 */ /* 0x000fca0007ffe0ff */
[----:B------:R-:W-:-:S06]  /*13ed0*/  FMUL.RZ R5, R2, R3 ;  /* 0x0000000302057220 */ /* 0x000fcc000040c000 */
[----:B------:R-:W0:Y:S02]  /*13ee0*/  F2I.U32.TRUNC.NTZ R5, R5 ;  /* 0x0000000500057305 */ /* 0x000e24000020f000 */
[----:B0-----:R-:W-:-:S04]  /*13ef0*/  LOP3.LUT R2, R5, 0xffff, RZ, 0xc0, !PT ;  /* 0x0000ffff05027812 */ /* 0x001fc800078ec0ff */
[----:B------:R-:W-:Y:S02]  /*13f00*/  IADD3 R3, PT, PT, -R2, RZ, RZ ;  /* 0x000000ff02037210 */ /* 0x000fe40007ffe1ff */
[----:B------:R-:W-:-:S03]  /*13f10*/  MOV R2, R7 ;  /* 0x0000000700027202 */ /* 0x000fc60000000f00 */
[----:B------:R-:W-:Y:S02]  /*13f20*/  IMAD R6, R0, R3, 0xd80 ;  /* 0x00000d8000067424 */ /* 0x000fe400078e0203 */
[----:B------:R-:W-:Y:S01]  /*13f30*/  HFMA2 R3, -RZ, RZ, 0, 0 ;  /* 0x00000000ff037431 */ /* 0x000fe200000001ff */
[----:B------:R-:W-:-:S03]  /*13f40*/  @!P0 MOV R6, 0xffffffff ;  /* 0xffffffff00068802 */ /* 0x000fc60000000f00 */
[----:B------:R-:W-:Y:S05]  /*13f50*/  RET.REL.NODEC R2 `(fused_pointwise_depthwise) ;  /* 0xfffffec002287950 */ /* 0x000fea0003c3ffff */
.L_x_707:
[----:B------:R-:W-:-:S00]  /*13f60*/  BRA `(.L_x_707) ;  /* 0xfffffffc00fc7947 */ /* 0x000fc0000383ffff */
[----:B------:R-:W-:-:S00]  /*13f70*/  NOP ;  /* 0x0000000000007918 */ /* 0x000fc00000000000 */
        /* <DEDUP_REMOVED lines=8> */
.L_x_709:


//--------------------- .nv.shared.fused_pointwise_depthwise --------------------------
	.section	.nv.shared.fused_pointwise_depthwise,"aw",@nobits
	.sectionflags	@""
	.align	4
.nv.shared.fused_pointwise_depthwise:
	.zero		44224


//--------------------- .nv.shared.reserved.0     --------------------------
	.section	.nv.shared.reserved.0,"aw",@nobits
	.weak		__nv_reservedSMEM_offset_0_alias
	.size		__nv_reservedSMEM_offset_0_alias, 0, 64
	.other		__nv_reservedSMEM_offset_0_alias,@"STO_CUDA_RESERVED_SHARED STV_DEFAULT"
__nv_reservedSMEM_offset_0_alias:
	.zero		0
	.zero		64


//--------------------- .nv.constant0.fused_pointwise_depthwise --------------------------
	.section	.nv.constant0.fused_pointwise_depthwise,"a",@progbits
	.sectionflags	@""
	.align	4
.nv.constant0.fused_pointwise_depthwise:
	.zero		928


//--------------------- SYMBOLS --------------------------

	.type		.nv.reservedSmem.offset0,@object
	.size		.nv.reservedSmem.offset0,0x4
	.type		.nv.reservedSmem.cap,@object
	.size		.nv.reservedSmem.cap,0x4
